//
// Generated by NVIDIA NVVM Compiler
//
// Compiler Build ID: CL-36424714
// Cuda compilation tools, release 13.0, V13.0.88
// Based on NVVM 20.0.0
//

.version 9.0
.target sm_100
.address_size 64

	// .globl	_ZN6thrust24THRUST_300001_SM_1000_NS8cuda_cub4core6detail13_kernel_agentINS1_16__set_operations9InitAgentIN3cub18CUB_300001_SM_100013ScanTileStateIiLb1EEEiEEJSA_iEEEvDpT0_
// _ZZN3cub18CUB_300001_SM_10006detail10radix_sort31DeviceRadixSortSingleTileKernelINS1_5radix10policy_hubIiiyE10Policy1000ELNS0_9SortOrderE0EiiyNS1_21identity_decomposer_tEEEvPKT1_PSA_PKT2_PSE_T3_iiT4_E12temp_storage has been demoted
// _ZZN3cub18CUB_300001_SM_10006detail10radix_sort30DeviceRadixSortHistogramKernelINS1_5radix10policy_hubIiiyE10Policy1000ELNS0_9SortOrderE0EiyNS1_21identity_decomposer_tEEEvPT2_PKT1_SA_iiT3_E12temp_storage has been demoted
// _ZZN3cub18CUB_300001_SM_10006detail10radix_sort33DeviceRadixSortExclusiveSumKernelINS1_5radix10policy_hubIiiyE10Policy1000EyEEvPT0_E12temp_storage has been demoted
// _ZZN3cub18CUB_300001_SM_10006detail10radix_sort29DeviceRadixSortOnesweepKernelINS1_5radix10policy_hubIiiyE10Policy1000ELNS0_9SortOrderE0EiiyiiNS1_21identity_decomposer_tEEEvPT5_SB_PT3_PKSC_PT1_PKSG_PT2_PKSK_T4_iiT6_E1s has been demoted
// _ZZN3cub18CUB_300001_SM_10006detail10radix_sort31DeviceRadixSortSingleTileKernelINS1_5radix10policy_hubIiNS0_8NullTypeEyE10Policy1000ELNS0_9SortOrderE0EiS6_yNS1_21identity_decomposer_tEEEvPKT1_PSB_PKT2_PSF_T3_iiT4_E12temp_storage has been demoted
// _ZZN3cub18CUB_300001_SM_10006detail10radix_sort30DeviceRadixSortHistogramKernelINS1_5radix10policy_hubIiNS0_8NullTypeEyE10Policy1000ELNS0_9SortOrderE0EiyNS1_21identity_decomposer_tEEEvPT2_PKT1_SB_iiT3_E12temp_storage has been demoted
// _ZZN3cub18CUB_300001_SM_10006detail10radix_sort33DeviceRadixSortExclusiveSumKernelINS1_5radix10policy_hubIiNS0_8NullTypeEyE10Policy1000EyEEvPT0_E12temp_storage has been demoted
// _ZZN3cub18CUB_300001_SM_10006detail10radix_sort29DeviceRadixSortOnesweepKernelINS1_5radix10policy_hubIiNS0_8NullTypeEyE10Policy1000ELNS0_9SortOrderE0EiS6_yiiNS1_21identity_decomposer_tEEEvPT5_SC_PT3_PKSD_PT1_PKSH_PT2_PKSL_T4_iiT6_E1s has been demoted
.global .align 1 .b8 _ZN34_INTERNAL_8a284976_4_k_cu_14d2b4414cuda3std3__45__cpo5beginE[1];
.global .align 1 .b8 _ZN34_INTERNAL_8a284976_4_k_cu_14d2b4414cuda3std3__45__cpo3endE[1];
.global .align 1 .b8 _ZN34_INTERNAL_8a284976_4_k_cu_14d2b4414cuda3std3__45__cpo6cbeginE[1];
.global .align 1 .b8 _ZN34_INTERNAL_8a284976_4_k_cu_14d2b4414cuda3std3__45__cpo4cendE[1];
.global .align 1 .b8 _ZN34_INTERNAL_8a284976_4_k_cu_14d2b4414cuda3std3__45__cpo6rbeginE[1];
.global .align 1 .b8 _ZN34_INTERNAL_8a284976_4_k_cu_14d2b4414cuda3std3__45__cpo4rendE[1];
.global .align 1 .b8 _ZN34_INTERNAL_8a284976_4_k_cu_14d2b4414cuda3std3__45__cpo7crbeginE[1];
.global .align 1 .b8 _ZN34_INTERNAL_8a284976_4_k_cu_14d2b4414cuda3std3__45__cpo5crendE[1];
.global .align 1 .b8 _ZN34_INTERNAL_8a284976_4_k_cu_14d2b4414cuda3std3__436_GLOBAL__N__8a284976_4_k_cu_14d2b4416ignoreE[1];
.global .align 1 .b8 _ZN34_INTERNAL_8a284976_4_k_cu_14d2b4414cuda3std3__419piecewise_constructE[1];
.global .align 1 .b8 _ZN34_INTERNAL_8a284976_4_k_cu_14d2b4414cuda3std3__48in_placeE[1];
.global .align 1 .b8 _ZN34_INTERNAL_8a284976_4_k_cu_14d2b4414cuda3std3__420unreachable_sentinelE[1];
.global .align 1 .b8 _ZN34_INTERNAL_8a284976_4_k_cu_14d2b4414cuda3std3__47nulloptE[1];
.global .align 1 .b8 _ZN34_INTERNAL_8a284976_4_k_cu_14d2b4414cuda3std3__48unexpectE[1];
.global .align 1 .b8 _ZN34_INTERNAL_8a284976_4_k_cu_14d2b4414cuda3std6ranges3__45__cpo4swapE[1];
.global .align 1 .b8 _ZN34_INTERNAL_8a284976_4_k_cu_14d2b4414cuda3std6ranges3__45__cpo9iter_moveE[1];
.global .align 1 .b8 _ZN34_INTERNAL_8a284976_4_k_cu_14d2b4414cuda3std6ranges3__45__cpo5beginE[1];
.global .align 1 .b8 _ZN34_INTERNAL_8a284976_4_k_cu_14d2b4414cuda3std6ranges3__45__cpo3endE[1];
.global .align 1 .b8 _ZN34_INTERNAL_8a284976_4_k_cu_14d2b4414cuda3std6ranges3__45__cpo6cbeginE[1];
.global .align 1 .b8 _ZN34_INTERNAL_8a284976_4_k_cu_14d2b4414cuda3std6ranges3__45__cpo4cendE[1];
.global .align 1 .b8 _ZN34_INTERNAL_8a284976_4_k_cu_14d2b4414cuda3std6ranges3__45__cpo7advanceE[1];
.global .align 1 .b8 _ZN34_INTERNAL_8a284976_4_k_cu_14d2b4414cuda3std6ranges3__45__cpo9iter_swapE[1];
.global .align 1 .b8 _ZN34_INTERNAL_8a284976_4_k_cu_14d2b4414cuda3std6ranges3__45__cpo4nextE[1];
.global .align 1 .b8 _ZN34_INTERNAL_8a284976_4_k_cu_14d2b4414cuda3std6ranges3__45__cpo4prevE[1];
.global .align 1 .b8 _ZN34_INTERNAL_8a284976_4_k_cu_14d2b4414cuda3std6ranges3__45__cpo4dataE[1];
.global .align 1 .b8 _ZN34_INTERNAL_8a284976_4_k_cu_14d2b4414cuda3std6ranges3__45__cpo5cdataE[1];
.global .align 1 .b8 _ZN34_INTERNAL_8a284976_4_k_cu_14d2b4414cuda3std6ranges3__45__cpo4sizeE[1];
.global .align 1 .b8 _ZN34_INTERNAL_8a284976_4_k_cu_14d2b4414cuda3std6ranges3__45__cpo5ssizeE[1];
.global .align 1 .b8 _ZN34_INTERNAL_8a284976_4_k_cu_14d2b4414cuda3std6ranges3__45__cpo8distanceE[1];
.global .align 1 .b8 _ZN34_INTERNAL_8a284976_4_k_cu_14d2b4416thrust24THRUST_300001_SM_1000_NS8cuda_cub3parE[1];
.global .align 1 .b8 _ZN34_INTERNAL_8a284976_4_k_cu_14d2b4416thrust24THRUST_300001_SM_1000_NS8cuda_cub10par_nosyncE[1];
.global .align 1 .b8 _ZN34_INTERNAL_8a284976_4_k_cu_14d2b4416thrust24THRUST_300001_SM_1000_NS6system6detail10sequential3seqE[1];
.global .align 1 .b8 _ZN34_INTERNAL_8a284976_4_k_cu_14d2b4416thrust24THRUST_300001_SM_1000_NS6system3cpp3parE[1];
.global .align 1 .b8 _ZN34_INTERNAL_8a284976_4_k_cu_14d2b4416thrust24THRUST_300001_SM_1000_NS12placeholders2_1E[1];
.global .align 1 .b8 _ZN34_INTERNAL_8a284976_4_k_cu_14d2b4416thrust24THRUST_300001_SM_1000_NS12placeholders2_2E[1];
.global .align 1 .b8 _ZN34_INTERNAL_8a284976_4_k_cu_14d2b4416thrust24THRUST_300001_SM_1000_NS12placeholders2_3E[1];
.global .align 1 .b8 _ZN34_INTERNAL_8a284976_4_k_cu_14d2b4416thrust24THRUST_300001_SM_1000_NS12placeholders2_4E[1];
.global .align 1 .b8 _ZN34_INTERNAL_8a284976_4_k_cu_14d2b4416thrust24THRUST_300001_SM_1000_NS12placeholders2_5E[1];
.global .align 1 .b8 _ZN34_INTERNAL_8a284976_4_k_cu_14d2b4416thrust24THRUST_300001_SM_1000_NS12placeholders2_6E[1];
.global .align 1 .b8 _ZN34_INTERNAL_8a284976_4_k_cu_14d2b4416thrust24THRUST_300001_SM_1000_NS12placeholders2_7E[1];
.global .align 1 .b8 _ZN34_INTERNAL_8a284976_4_k_cu_14d2b4416thrust24THRUST_300001_SM_1000_NS12placeholders2_8E[1];
.global .align 1 .b8 _ZN34_INTERNAL_8a284976_4_k_cu_14d2b4416thrust24THRUST_300001_SM_1000_NS12placeholders2_9E[1];
.global .align 1 .b8 _ZN34_INTERNAL_8a284976_4_k_cu_14d2b4416thrust24THRUST_300001_SM_1000_NS12placeholders3_10E[1];
.global .align 1 .b8 _ZN34_INTERNAL_8a284976_4_k_cu_14d2b4416thrust24THRUST_300001_SM_1000_NS3seqE[1];
.global .align 1 .b8 _ZN34_INTERNAL_8a284976_4_k_cu_14d2b4416thrust24THRUST_300001_SM_1000_NS6deviceE[1];
.extern .shared .align 16 .b8 _ZN6thrust24THRUST_300001_SM_1000_NS8cuda_cub4core6detail5shmemE[];

.visible .entry _ZN6thrust24THRUST_300001_SM_1000_NS8cuda_cub4core6detail13_kernel_agentINS1_16__set_operations9InitAgentIN3cub18CUB_300001_SM_100013ScanTileStateIiLb1EEEiEEJSA_iEEEvDpT0_(
	.param .align 8 .b8 _ZN6thrust24THRUST_300001_SM_1000_NS8cuda_cub4core6detail13_kernel_agentINS1_16__set_operations9InitAgentIN3cub18CUB_300001_SM_100013ScanTileStateIiLb1EEEiEEJSA_iEEEvDpT0__param_0[8],
	.param .u32 _ZN6thrust24THRUST_300001_SM_1000_NS8cuda_cub4core6detail13_kernel_agentINS1_16__set_operations9InitAgentIN3cub18CUB_300001_SM_100013ScanTileStateIiLb1EEEiEEJSA_iEEEvDpT0__param_1
)
.maxntid 128
{
	.reg .pred 	%p<5>;
	.reg .b32 	%r<10>;
	.reg .b64 	%rd<7>;

	ld.param.u64 	%rd2, [_ZN6thrust24THRUST_300001_SM_1000_NS8cuda_cub4core6detail13_kernel_agentINS1_16__set_operations9InitAgentIN3cub18CUB_300001_SM_100013ScanTileStateIiLb1EEEiEEJSA_iEEEvDpT0__param_0];
	ld.param.u32 	%r4, [_ZN6thrust24THRUST_300001_SM_1000_NS8cuda_cub4core6detail13_kernel_agentINS1_16__set_operations9InitAgentIN3cub18CUB_300001_SM_100013ScanTileStateIiLb1EEEiEEJSA_iEEEvDpT0__param_1];
	cvta.to.global.u64 	%rd1, %rd2;
	mov.u32 	%r1, %ctaid.x;
	mov.u32 	%r5, %ntid.x;
	mov.u32 	%r2, %tid.x;
	mad.lo.s32 	%r3, %r1, %r5, %r2;
	setp.ge.s32 	%p1, %r3, %r4;
	@%p1 bra 	$L__BB0_2;
	mul.wide.s32 	%rd3, %r3, 8;
	add.s64 	%rd4, %rd1, %rd3;
	mov.b32 	%r6, 0;
	mov.b32 	%r7, 99;
	st.global.v2.u32 	[%rd4+256], {%r7, %r6};
$L__BB0_2:
	setp.ne.s32 	%p2, %r1, 0;
	setp.gt.u32 	%p3, %r2, 31;
	or.pred  	%p4, %p2, %p3;
	@%p4 bra 	$L__BB0_4;
	mul.wide.u32 	%rd5, %r2, 8;
	add.s64 	%rd6, %rd1, %rd5;
	mov.b32 	%r9, 0;
	st.global.v2.u32 	[%rd6], {%r9, %r9};
$L__BB0_4:
	ret;

}
	// .globl	_ZN6thrust24THRUST_300001_SM_1000_NS8cuda_cub4core6detail13_kernel_agentINS1_16__set_operations14PartitionAgentINS0_12zip_iteratorIN4cuda3std3__45tupleIJNS0_6detail15normal_iteratorINS0_10device_ptrIiEEEESG_EEEEESI_i15ValueComparatorEEJSI_SI_iiiPNSA_4pairIiiEESJ_iEEEvDpT0_
.visible .entry _ZN6thrust24THRUST_300001_SM_1000_NS8cuda_cub4core6detail13_kernel_agentINS1_16__set_operations14PartitionAgentINS0_12zip_iteratorIN4cuda3std3__45tupleIJNS0_6detail15normal_iteratorINS0_10device_ptrIiEEEESG_EEEEESI_i15ValueComparatorEEJSI_SI_iiiPNSA_4pairIiiEESJ_iEEEvDpT0_(
	.param .align 8 .b8 _ZN6thrust24THRUST_300001_SM_1000_NS8cuda_cub4core6detail13_kernel_agentINS1_16__set_operations14PartitionAgentINS0_12zip_iteratorIN4cuda3std3__45tupleIJNS0_6detail15normal_iteratorINS0_10device_ptrIiEEEESG_EEEEESI_i15ValueComparatorEEJSI_SI_iiiPNSA_4pairIiiEESJ_iEEEvDpT0__param_0[16],
	.param .align 8 .b8 _ZN6thrust24THRUST_300001_SM_1000_NS8cuda_cub4core6detail13_kernel_agentINS1_16__set_operations14PartitionAgentINS0_12zip_iteratorIN4cuda3std3__45tupleIJNS0_6detail15normal_iteratorINS0_10device_ptrIiEEEESG_EEEEESI_i15ValueComparatorEEJSI_SI_iiiPNSA_4pairIiiEESJ_iEEEvDpT0__param_1[16],
	.param .u32 _ZN6thrust24THRUST_300001_SM_1000_NS8cuda_cub4core6detail13_kernel_agentINS1_16__set_operations14PartitionAgentINS0_12zip_iteratorIN4cuda3std3__45tupleIJNS0_6detail15normal_iteratorINS0_10device_ptrIiEEEESG_EEEEESI_i15ValueComparatorEEJSI_SI_iiiPNSA_4pairIiiEESJ_iEEEvDpT0__param_2,
	.param .u32 _ZN6thrust24THRUST_300001_SM_1000_NS8cuda_cub4core6detail13_kernel_agentINS1_16__set_operations14PartitionAgentINS0_12zip_iteratorIN4cuda3std3__45tupleIJNS0_6detail15normal_iteratorINS0_10device_ptrIiEEEESG_EEEEESI_i15ValueComparatorEEJSI_SI_iiiPNSA_4pairIiiEESJ_iEEEvDpT0__param_3,
	.param .u32 _ZN6thrust24THRUST_300001_SM_1000_NS8cuda_cub4core6detail13_kernel_agentINS1_16__set_operations14PartitionAgentINS0_12zip_iteratorIN4cuda3std3__45tupleIJNS0_6detail15normal_iteratorINS0_10device_ptrIiEEEESG_EEEEESI_i15ValueComparatorEEJSI_SI_iiiPNSA_4pairIiiEESJ_iEEEvDpT0__param_4,
	.param .u64 .ptr .align 1 _ZN6thrust24THRUST_300001_SM_1000_NS8cuda_cub4core6detail13_kernel_agentINS1_16__set_operations14PartitionAgentINS0_12zip_iteratorIN4cuda3std3__45tupleIJNS0_6detail15normal_iteratorINS0_10device_ptrIiEEEESG_EEEEESI_i15ValueComparatorEEJSI_SI_iiiPNSA_4pairIiiEESJ_iEEEvDpT0__param_5,
	.param .align 1 .b8 _ZN6thrust24THRUST_300001_SM_1000_NS8cuda_cub4core6detail13_kernel_agentINS1_16__set_operations14PartitionAgentINS0_12zip_iteratorIN4cuda3std3__45tupleIJNS0_6detail15normal_iteratorINS0_10device_ptrIiEEEESG_EEEEESI_i15ValueComparatorEEJSI_SI_iiiPNSA_4pairIiiEESJ_iEEEvDpT0__param_6[1],
	.param .u32 _ZN6thrust24THRUST_300001_SM_1000_NS8cuda_cub4core6detail13_kernel_agentINS1_16__set_operations14PartitionAgentINS0_12zip_iteratorIN4cuda3std3__45tupleIJNS0_6detail15normal_iteratorINS0_10device_ptrIiEEEESG_EEEEESI_i15ValueComparatorEEJSI_SI_iiiPNSA_4pairIiiEESJ_iEEEvDpT0__param_7
)
.maxntid 256
{
	.reg .pred 	%p<34>;
	.reg .b32 	%r<167>;
	.reg .b64 	%rd<67>;

	ld.param.u64 	%rd6, [_ZN6thrust24THRUST_300001_SM_1000_NS8cuda_cub4core6detail13_kernel_agentINS1_16__set_operations14PartitionAgentINS0_12zip_iteratorIN4cuda3std3__45tupleIJNS0_6detail15normal_iteratorINS0_10device_ptrIiEEEESG_EEEEESI_i15ValueComparatorEEJSI_SI_iiiPNSA_4pairIiiEESJ_iEEEvDpT0__param_1];
	ld.param.u64 	%rd4, [_ZN6thrust24THRUST_300001_SM_1000_NS8cuda_cub4core6detail13_kernel_agentINS1_16__set_operations14PartitionAgentINS0_12zip_iteratorIN4cuda3std3__45tupleIJNS0_6detail15normal_iteratorINS0_10device_ptrIiEEEESG_EEEEESI_i15ValueComparatorEEJSI_SI_iiiPNSA_4pairIiiEESJ_iEEEvDpT0__param_0];
	ld.param.u32 	%r65, [_ZN6thrust24THRUST_300001_SM_1000_NS8cuda_cub4core6detail13_kernel_agentINS1_16__set_operations14PartitionAgentINS0_12zip_iteratorIN4cuda3std3__45tupleIJNS0_6detail15normal_iteratorINS0_10device_ptrIiEEEESG_EEEEESI_i15ValueComparatorEEJSI_SI_iiiPNSA_4pairIiiEESJ_iEEEvDpT0__param_2];
	ld.param.u32 	%r66, [_ZN6thrust24THRUST_300001_SM_1000_NS8cuda_cub4core6detail13_kernel_agentINS1_16__set_operations14PartitionAgentINS0_12zip_iteratorIN4cuda3std3__45tupleIJNS0_6detail15normal_iteratorINS0_10device_ptrIiEEEESG_EEEEESI_i15ValueComparatorEEJSI_SI_iiiPNSA_4pairIiiEESJ_iEEEvDpT0__param_3];
	ld.param.u32 	%r68, [_ZN6thrust24THRUST_300001_SM_1000_NS8cuda_cub4core6detail13_kernel_agentINS1_16__set_operations14PartitionAgentINS0_12zip_iteratorIN4cuda3std3__45tupleIJNS0_6detail15normal_iteratorINS0_10device_ptrIiEEEESG_EEEEESI_i15ValueComparatorEEJSI_SI_iiiPNSA_4pairIiiEESJ_iEEEvDpT0__param_4];
	ld.param.u64 	%rd8, [_ZN6thrust24THRUST_300001_SM_1000_NS8cuda_cub4core6detail13_kernel_agentINS1_16__set_operations14PartitionAgentINS0_12zip_iteratorIN4cuda3std3__45tupleIJNS0_6detail15normal_iteratorINS0_10device_ptrIiEEEESG_EEEEESI_i15ValueComparatorEEJSI_SI_iiiPNSA_4pairIiiEESJ_iEEEvDpT0__param_5];
	ld.param.u32 	%r67, [_ZN6thrust24THRUST_300001_SM_1000_NS8cuda_cub4core6detail13_kernel_agentINS1_16__set_operations14PartitionAgentINS0_12zip_iteratorIN4cuda3std3__45tupleIJNS0_6detail15normal_iteratorINS0_10device_ptrIiEEEESG_EEEEESI_i15ValueComparatorEEJSI_SI_iiiPNSA_4pairIiiEESJ_iEEEvDpT0__param_7];
	mov.u32 	%r69, %ntid.x;
	mov.u32 	%r70, %ctaid.x;
	mov.u32 	%r71, %tid.x;
	mad.lo.s32 	%r1, %r69, %r70, %r71;
	setp.ge.s32 	%p1, %r1, %r68;
	@%p1 bra 	$L__BB1_28;
	mul.lo.s32 	%r72, %r67, %r1;
	add.s32 	%r73, %r66, %r65;
	min.s32 	%r2, %r73, %r72;
	cvta.to.global.u64 	%rd1, %rd6;
	cvta.to.global.u64 	%rd2, %rd4;
	sub.s32 	%r74, %r2, %r66;
	max.s32 	%r141, %r74, 0;
	min.s32 	%r139, %r65, %r2;
	setp.ge.s32 	%p2, %r141, %r139;
	@%p2 bra 	$L__BB1_3;
$L__BB1_2:
	add.s32 	%r75, %r139, %r141;
	shr.u32 	%r76, %r75, 1;
	mul.wide.u32 	%rd9, %r76, 4;
	add.s64 	%rd10, %rd2, %rd9;
	ld.global.u32 	%r77, [%rd10];
	not.b32 	%r78, %r76;
	add.s32 	%r79, %r2, %r78;
	mul.wide.s32 	%rd11, %r79, 4;
	add.s64 	%rd12, %rd1, %rd11;
	ld.global.u32 	%r80, [%rd12];
	setp.lt.s32 	%p3, %r80, %r77;
	add.s32 	%r81, %r76, 1;
	selp.b32 	%r141, %r141, %r81, %p3;
	selp.b32 	%r139, %r76, %r139, %p3;
	setp.lt.s32 	%p4, %r141, %r139;
	@%p4 bra 	$L__BB1_2;
$L__BB1_3:
	sub.s32 	%r10, %r2, %r141;
	setp.ge.s32 	%p5, %r10, %r66;
	mov.b32 	%r166, 0;
	@%p5 bra 	$L__BB1_27;
	mul.wide.s32 	%rd13, %r10, 4;
	add.s64 	%rd3, %rd1, %rd13;
	ld.global.u32 	%r11, [%rd3];
	setp.lt.s32 	%p6, %r141, 1;
	mov.b32 	%r144, 0;
	mov.u32 	%r150, %r144;
	@%p6 bra 	$L__BB1_11;
	mul.wide.u32 	%rd14, %r141, 511;
	shr.u64 	%rd15, %rd14, 9;
	cvt.u32.u64 	%r84, %rd15;
	shl.b64 	%rd16, %rd15, 2;
	add.s64 	%rd17, %rd2, %rd16;
	ld.global.u32 	%r85, [%rd17];
	setp.lt.s32 	%p7, %r85, %r11;
	add.s32 	%r86, %r84, 1;
	selp.b32 	%r144, %r141, %r84, %p7;
	selp.b32 	%r150, %r86, 0, %p7;
	setp.ge.u32 	%p8, %r150, %r144;
	@%p8 bra 	$L__BB1_7;
	cvt.u64.u32 	%rd18, %r150;
	mul.wide.u32 	%rd19, %r144, 127;
	add.s64 	%rd20, %rd19, %rd18;
	shr.u64 	%rd21, %rd20, 7;
	cvt.u32.u64 	%r87, %rd21;
	shl.b64 	%rd22, %rd21, 2;
	add.s64 	%rd23, %rd2, %rd22;
	ld.global.u32 	%r88, [%rd23];
	setp.lt.s32 	%p9, %r88, %r11;
	add.s32 	%r89, %r87, 1;
	selp.b32 	%r144, %r144, %r87, %p9;
	selp.b32 	%r150, %r89, %r150, %p9;
$L__BB1_7:
	setp.ge.u32 	%p10, %r150, %r144;
	@%p10 bra 	$L__BB1_9;
	cvt.u64.u32 	%rd24, %r150;
	mul.wide.u32 	%rd25, %r144, 31;
	add.s64 	%rd26, %rd25, %rd24;
	shr.u64 	%rd27, %rd26, 5;
	cvt.u32.u64 	%r90, %rd27;
	shl.b64 	%rd28, %rd27, 2;
	add.s64 	%rd29, %rd2, %rd28;
	ld.global.u32 	%r91, [%rd29];
	setp.lt.s32 	%p11, %r91, %r11;
	add.s32 	%r92, %r90, 1;
	selp.b32 	%r144, %r144, %r90, %p11;
	selp.b32 	%r150, %r92, %r150, %p11;
$L__BB1_9:
	setp.ge.u32 	%p12, %r150, %r144;
	@%p12 bra 	$L__BB1_11;
	cvt.u64.u32 	%rd30, %r150;
	mul.wide.u32 	%rd31, %r144, 15;
	add.s64 	%rd32, %rd31, %rd30;
	shr.u64 	%rd33, %rd32, 4;
	cvt.u32.u64 	%r93, %rd33;
	shl.b64 	%rd34, %rd33, 2;
	add.s64 	%rd35, %rd2, %rd34;
	ld.global.u32 	%r94, [%rd35];
	setp.lt.s32 	%p13, %r94, %r11;
	add.s32 	%r95, %r93, 1;
	selp.b32 	%r144, %r144, %r93, %p13;
	selp.b32 	%r150, %r95, %r150, %p13;
$L__BB1_11:
	setp.ge.u32 	%p14, %r150, %r144;
	@%p14 bra 	$L__BB1_13;
$L__BB1_12:
	and.b32  	%r96, %r150, %r144;
	xor.b32  	%r97, %r150, %r144;
	shr.s32 	%r98, %r97, 1;
	add.s32 	%r99, %r96, %r98;
	mul.wide.s32 	%rd36, %r99, 4;
	add.s64 	%rd37, %rd2, %rd36;
	ld.global.u32 	%r100, [%rd37];
	setp.lt.s32 	%p15, %r100, %r11;
	add.s32 	%r101, %r99, 1;
	selp.b32 	%r144, %r144, %r99, %p15;
	selp.b32 	%r150, %r101, %r150, %p15;
	setp.lt.s32 	%p16, %r150, %r144;
	@%p16 bra 	$L__BB1_12;
$L__BB1_13:
	setp.lt.s32 	%p17, %r10, 1;
	mov.b32 	%r154, 0;
	mov.u32 	%r153, %r10;
	@%p17 bra 	$L__BB1_15;
	mul.wide.u32 	%rd38, %r10, 511;
	shr.u64 	%rd39, %rd38, 9;
	cvt.u32.u64 	%r103, %rd39;
	shl.b64 	%rd40, %rd39, 2;
	add.s64 	%rd41, %rd1, %rd40;
	ld.global.u32 	%r104, [%rd41];
	setp.lt.s32 	%p18, %r104, %r11;
	add.s32 	%r105, %r103, 1;
	selp.b32 	%r153, %r10, %r103, %p18;
	selp.b32 	%r154, %r105, 0, %p18;
$L__BB1_15:
	setp.ge.s32 	%p19, %r154, %r153;
	@%p19 bra 	$L__BB1_17;
	cvt.u64.u32 	%rd42, %r154;
	mul.wide.u32 	%rd43, %r153, 127;
	add.s64 	%rd44, %rd43, %rd42;
	shr.u64 	%rd45, %rd44, 7;
	cvt.u32.u64 	%r106, %rd45;
	shl.b64 	%rd46, %rd45, 2;
	add.s64 	%rd47, %rd1, %rd46;
	ld.global.u32 	%r107, [%rd47];
	setp.lt.s32 	%p20, %r107, %r11;
	add.s32 	%r108, %r106, 1;
	selp.b32 	%r153, %r153, %r106, %p20;
	selp.b32 	%r154, %r108, %r154, %p20;
$L__BB1_17:
	setp.ge.s32 	%p21, %r154, %r153;
	@%p21 bra 	$L__BB1_19;
	cvt.u64.u32 	%rd48, %r154;
	mul.wide.u32 	%rd49, %r153, 31;
	add.s64 	%rd50, %rd49, %rd48;
	shr.u64 	%rd51, %rd50, 5;
	cvt.u32.u64 	%r109, %rd51;
	shl.b64 	%rd52, %rd51, 2;
	add.s64 	%rd53, %rd1, %rd52;
	ld.global.u32 	%r110, [%rd53];
	setp.lt.s32 	%p22, %r110, %r11;
	add.s32 	%r111, %r109, 1;
	selp.b32 	%r153, %r153, %r109, %p22;
	selp.b32 	%r154, %r111, %r154, %p22;
$L__BB1_19:
	setp.ge.s32 	%p23, %r154, %r153;
	@%p23 bra 	$L__BB1_21;
	cvt.u64.u32 	%rd54, %r154;
	mul.wide.u32 	%rd55, %r153, 15;
	add.s64 	%rd56, %rd55, %rd54;
	shr.u64 	%rd57, %rd56, 4;
	cvt.u32.u64 	%r112, %rd57;
	shl.b64 	%rd58, %rd57, 2;
	add.s64 	%rd59, %rd1, %rd58;
	ld.global.u32 	%r113, [%rd59];
	setp.lt.s32 	%p24, %r113, %r11;
	add.s32 	%r114, %r112, 1;
	selp.b32 	%r153, %r153, %r112, %p24;
	selp.b32 	%r154, %r114, %r154, %p24;
$L__BB1_21:
	setp.ge.s32 	%p25, %r154, %r153;
	@%p25 bra 	$L__BB1_23;
$L__BB1_22:
	and.b32  	%r115, %r154, %r153;
	xor.b32  	%r116, %r154, %r153;
	shr.s32 	%r117, %r116, 1;
	add.s32 	%r118, %r115, %r117;
	mul.wide.s32 	%rd60, %r118, 4;
	add.s64 	%rd61, %rd1, %rd60;
	ld.global.u32 	%r119, [%rd61];
	setp.lt.s32 	%p26, %r119, %r11;
	add.s32 	%r120, %r118, 1;
	selp.b32 	%r153, %r153, %r118, %p26;
	selp.b32 	%r154, %r120, %r154, %p26;
	setp.lt.s32 	%p27, %r154, %r153;
	@%p27 bra 	$L__BB1_22;
$L__BB1_23:
	sub.s32 	%r122, %r141, %r150;
	sub.s32 	%r52, %r10, %r154;
	add.s32 	%r53, %r52, %r122;
	shr.s32 	%r123, %r53, 1;
	max.s32 	%r54, %r123, %r52;
	add.s32 	%r125, %r154, %r54;
	add.s32 	%r126, %r125, 1;
	min.s32 	%r127, %r126, %r66;
	sub.s32 	%r163, %r127, %r10;
	setp.lt.s32 	%p28, %r163, 1;
	mov.b32 	%r164, 0;
	@%p28 bra 	$L__BB1_26;
	mov.b32 	%r164, 0;
$L__BB1_25:
	add.s32 	%r129, %r164, %r163;
	shr.s32 	%r130, %r129, 1;
	mul.wide.s32 	%rd62, %r130, 4;
	add.s64 	%rd63, %rd3, %rd62;
	ld.global.u32 	%r131, [%rd63];
	setp.lt.s32 	%p29, %r11, %r131;
	add.s32 	%r132, %r130, 1;
	selp.b32 	%r163, %r130, %r163, %p29;
	selp.b32 	%r164, %r164, %r132, %p29;
	setp.lt.s32 	%p30, %r164, %r163;
	@%p30 bra 	$L__BB1_25;
$L__BB1_26:
	add.s32 	%r133, %r52, %r164;
	min.s32 	%r134, %r133, %r54;
	sub.s32 	%r135, %r53, %r134;
	add.s32 	%r136, %r134, 1;
	setp.eq.s32 	%p31, %r135, %r136;
	setp.lt.s32 	%p32, %r54, %r133;
	and.pred  	%p33, %p31, %p32;
	add.s32 	%r141, %r135, %r150;
	selp.u32 	%r166, 1, 0, %p33;
$L__BB1_27:
	sub.s32 	%r137, %r2, %r141;
	add.s32 	%r138, %r137, %r166;
	cvta.to.global.u64 	%rd64, %rd8;
	mul.wide.s32 	%rd65, %r1, 8;
	add.s64 	%rd66, %rd64, %rd65;
	st.global.u32 	[%rd66], %r141;
	st.global.u32 	[%rd66+4], %r138;
$L__BB1_28:
	ret;

}
	// .globl	_ZN6thrust24THRUST_300001_SM_1000_NS8cuda_cub4core6detail13_kernel_agentINS1_16__set_operations10SetOpAgentINS0_12zip_iteratorIN4cuda3std3__45tupleIJNS0_6detail15normal_iteratorINS0_10device_ptrIiEEEESG_EEEEESI_PNSB_IJiiEEESK_SI_SK_i15ValueComparatorNS5_21serial_set_differenceENSA_17integral_constantIbLb0EEEEEJSI_SI_SK_SK_iiSI_SK_SL_SM_PNSA_4pairIiiEEPmN3cub18CUB_300001_SM_100013ScanTileStateIiLb1EEEEEEvDpT0_
.visible .entry _ZN6thrust24THRUST_300001_SM_1000_NS8cuda_cub4core6detail13_kernel_agentINS1_16__set_operations10SetOpAgentINS0_12zip_iteratorIN4cuda3std3__45tupleIJNS0_6detail15normal_iteratorINS0_10device_ptrIiEEEESG_EEEEESI_PNSB_IJiiEEESK_SI_SK_i15ValueComparatorNS5_21serial_set_differenceENSA_17integral_constantIbLb0EEEEEJSI_SI_SK_SK_iiSI_SK_SL_SM_PNSA_4pairIiiEEPmN3cub18CUB_300001_SM_100013ScanTileStateIiLb1EEEEEEvDpT0_(
	.param .align 8 .b8 _ZN6thrust24THRUST_300001_SM_1000_NS8cuda_cub4core6detail13_kernel_agentINS1_16__set_operations10SetOpAgentINS0_12zip_iteratorIN4cuda3std3__45tupleIJNS0_6detail15normal_iteratorINS0_10device_ptrIiEEEESG_EEEEESI_PNSB_IJiiEEESK_SI_SK_i15ValueComparatorNS5_21serial_set_differenceENSA_17integral_constantIbLb0EEEEEJSI_SI_SK_SK_iiSI_SK_SL_SM_PNSA_4pairIiiEEPmN3cub18CUB_300001_SM_100013ScanTileStateIiLb1EEEEEEvDpT0__param_0[16],
	.param .align 8 .b8 _ZN6thrust24THRUST_300001_SM_1000_NS8cuda_cub4core6detail13_kernel_agentINS1_16__set_operations10SetOpAgentINS0_12zip_iteratorIN4cuda3std3__45tupleIJNS0_6detail15normal_iteratorINS0_10device_ptrIiEEEESG_EEEEESI_PNSB_IJiiEEESK_SI_SK_i15ValueComparatorNS5_21serial_set_differenceENSA_17integral_constantIbLb0EEEEEJSI_SI_SK_SK_iiSI_SK_SL_SM_PNSA_4pairIiiEEPmN3cub18CUB_300001_SM_100013ScanTileStateIiLb1EEEEEEvDpT0__param_1[16],
	.param .u64 .ptr .align 1 _ZN6thrust24THRUST_300001_SM_1000_NS8cuda_cub4core6detail13_kernel_agentINS1_16__set_operations10SetOpAgentINS0_12zip_iteratorIN4cuda3std3__45tupleIJNS0_6detail15normal_iteratorINS0_10device_ptrIiEEEESG_EEEEESI_PNSB_IJiiEEESK_SI_SK_i15ValueComparatorNS5_21serial_set_differenceENSA_17integral_constantIbLb0EEEEEJSI_SI_SK_SK_iiSI_SK_SL_SM_PNSA_4pairIiiEEPmN3cub18CUB_300001_SM_100013ScanTileStateIiLb1EEEEEEvDpT0__param_2,
	.param .u64 .ptr .align 1 _ZN6thrust24THRUST_300001_SM_1000_NS8cuda_cub4core6detail13_kernel_agentINS1_16__set_operations10SetOpAgentINS0_12zip_iteratorIN4cuda3std3__45tupleIJNS0_6detail15normal_iteratorINS0_10device_ptrIiEEEESG_EEEEESI_PNSB_IJiiEEESK_SI_SK_i15ValueComparatorNS5_21serial_set_differenceENSA_17integral_constantIbLb0EEEEEJSI_SI_SK_SK_iiSI_SK_SL_SM_PNSA_4pairIiiEEPmN3cub18CUB_300001_SM_100013ScanTileStateIiLb1EEEEEEvDpT0__param_3,
	.param .u32 _ZN6thrust24THRUST_300001_SM_1000_NS8cuda_cub4core6detail13_kernel_agentINS1_16__set_operations10SetOpAgentINS0_12zip_iteratorIN4cuda3std3__45tupleIJNS0_6detail15normal_iteratorINS0_10device_ptrIiEEEESG_EEEEESI_PNSB_IJiiEEESK_SI_SK_i15ValueComparatorNS5_21serial_set_differenceENSA_17integral_constantIbLb0EEEEEJSI_SI_SK_SK_iiSI_SK_SL_SM_PNSA_4pairIiiEEPmN3cub18CUB_300001_SM_100013ScanTileStateIiLb1EEEEEEvDpT0__param_4,
	.param .u32 _ZN6thrust24THRUST_300001_SM_1000_NS8cuda_cub4core6detail13_kernel_agentINS1_16__set_operations10SetOpAgentINS0_12zip_iteratorIN4cuda3std3__45tupleIJNS0_6detail15normal_iteratorINS0_10device_ptrIiEEEESG_EEEEESI_PNSB_IJiiEEESK_SI_SK_i15ValueComparatorNS5_21serial_set_differenceENSA_17integral_constantIbLb0EEEEEJSI_SI_SK_SK_iiSI_SK_SL_SM_PNSA_4pairIiiEEPmN3cub18CUB_300001_SM_100013ScanTileStateIiLb1EEEEEEvDpT0__param_5,
	.param .align 8 .b8 _ZN6thrust24THRUST_300001_SM_1000_NS8cuda_cub4core6detail13_kernel_agentINS1_16__set_operations10SetOpAgentINS0_12zip_iteratorIN4cuda3std3__45tupleIJNS0_6detail15normal_iteratorINS0_10device_ptrIiEEEESG_EEEEESI_PNSB_IJiiEEESK_SI_SK_i15ValueComparatorNS5_21serial_set_differenceENSA_17integral_constantIbLb0EEEEEJSI_SI_SK_SK_iiSI_SK_SL_SM_PNSA_4pairIiiEEPmN3cub18CUB_300001_SM_100013ScanTileStateIiLb1EEEEEEvDpT0__param_6[16],
	.param .u64 .ptr .align 1 _ZN6thrust24THRUST_300001_SM_1000_NS8cuda_cub4core6detail13_kernel_agentINS1_16__set_operations10SetOpAgentINS0_12zip_iteratorIN4cuda3std3__45tupleIJNS0_6detail15normal_iteratorINS0_10device_ptrIiEEEESG_EEEEESI_PNSB_IJiiEEESK_SI_SK_i15ValueComparatorNS5_21serial_set_differenceENSA_17integral_constantIbLb0EEEEEJSI_SI_SK_SK_iiSI_SK_SL_SM_PNSA_4pairIiiEEPmN3cub18CUB_300001_SM_100013ScanTileStateIiLb1EEEEEEvDpT0__param_7,
	.param .align 1 .b8 _ZN6thrust24THRUST_300001_SM_1000_NS8cuda_cub4core6detail13_kernel_agentINS1_16__set_operations10SetOpAgentINS0_12zip_iteratorIN4cuda3std3__45tupleIJNS0_6detail15normal_iteratorINS0_10device_ptrIiEEEESG_EEEEESI_PNSB_IJiiEEESK_SI_SK_i15ValueComparatorNS5_21serial_set_differenceENSA_17integral_constantIbLb0EEEEEJSI_SI_SK_SK_iiSI_SK_SL_SM_PNSA_4pairIiiEEPmN3cub18CUB_300001_SM_100013ScanTileStateIiLb1EEEEEEvDpT0__param_8[1],
	.param .align 1 .b8 _ZN6thrust24THRUST_300001_SM_1000_NS8cuda_cub4core6detail13_kernel_agentINS1_16__set_operations10SetOpAgentINS0_12zip_iteratorIN4cuda3std3__45tupleIJNS0_6detail15normal_iteratorINS0_10device_ptrIiEEEESG_EEEEESI_PNSB_IJiiEEESK_SI_SK_i15ValueComparatorNS5_21serial_set_differenceENSA_17integral_constantIbLb0EEEEEJSI_SI_SK_SK_iiSI_SK_SL_SM_PNSA_4pairIiiEEPmN3cub18CUB_300001_SM_100013ScanTileStateIiLb1EEEEEEvDpT0__param_9[1],
	.param .u64 .ptr .align 1 _ZN6thrust24THRUST_300001_SM_1000_NS8cuda_cub4core6detail13_kernel_agentINS1_16__set_operations10SetOpAgentINS0_12zip_iteratorIN4cuda3std3__45tupleIJNS0_6detail15normal_iteratorINS0_10device_ptrIiEEEESG_EEEEESI_PNSB_IJiiEEESK_SI_SK_i15ValueComparatorNS5_21serial_set_differenceENSA_17integral_constantIbLb0EEEEEJSI_SI_SK_SK_iiSI_SK_SL_SM_PNSA_4pairIiiEEPmN3cub18CUB_300001_SM_100013ScanTileStateIiLb1EEEEEEvDpT0__param_10,
	.param .u64 .ptr .align 1 _ZN6thrust24THRUST_300001_SM_1000_NS8cuda_cub4core6detail13_kernel_agentINS1_16__set_operations10SetOpAgentINS0_12zip_iteratorIN4cuda3std3__45tupleIJNS0_6detail15normal_iteratorINS0_10device_ptrIiEEEESG_EEEEESI_PNSB_IJiiEEESK_SI_SK_i15ValueComparatorNS5_21serial_set_differenceENSA_17integral_constantIbLb0EEEEEJSI_SI_SK_SK_iiSI_SK_SL_SM_PNSA_4pairIiiEEPmN3cub18CUB_300001_SM_100013ScanTileStateIiLb1EEEEEEvDpT0__param_11,
	.param .align 8 .b8 _ZN6thrust24THRUST_300001_SM_1000_NS8cuda_cub4core6detail13_kernel_agentINS1_16__set_operations10SetOpAgentINS0_12zip_iteratorIN4cuda3std3__45tupleIJNS0_6detail15normal_iteratorINS0_10device_ptrIiEEEESG_EEEEESI_PNSB_IJiiEEESK_SI_SK_i15ValueComparatorNS5_21serial_set_differenceENSA_17integral_constantIbLb0EEEEEJSI_SI_SK_SK_iiSI_SK_SL_SM_PNSA_4pairIiiEEPmN3cub18CUB_300001_SM_100013ScanTileStateIiLb1EEEEEEvDpT0__param_12[8]
)
.maxntid 512
{
	.reg .pred 	%p<509>;
	.reg .b32 	%r<2007>;
	.reg .b64 	%rd<128>;

	ld.param.u64 	%rd35, [_ZN6thrust24THRUST_300001_SM_1000_NS8cuda_cub4core6detail13_kernel_agentINS1_16__set_operations10SetOpAgentINS0_12zip_iteratorIN4cuda3std3__45tupleIJNS0_6detail15normal_iteratorINS0_10device_ptrIiEEEESG_EEEEESI_PNSB_IJiiEEESK_SI_SK_i15ValueComparatorNS5_21serial_set_differenceENSA_17integral_constantIbLb0EEEEEJSI_SI_SK_SK_iiSI_SK_SL_SM_PNSA_4pairIiiEEPmN3cub18CUB_300001_SM_100013ScanTileStateIiLb1EEEEEEvDpT0__param_6+8];
	ld.param.u64 	%rd34, [_ZN6thrust24THRUST_300001_SM_1000_NS8cuda_cub4core6detail13_kernel_agentINS1_16__set_operations10SetOpAgentINS0_12zip_iteratorIN4cuda3std3__45tupleIJNS0_6detail15normal_iteratorINS0_10device_ptrIiEEEESG_EEEEESI_PNSB_IJiiEEESK_SI_SK_i15ValueComparatorNS5_21serial_set_differenceENSA_17integral_constantIbLb0EEEEEJSI_SI_SK_SK_iiSI_SK_SL_SM_PNSA_4pairIiiEEPmN3cub18CUB_300001_SM_100013ScanTileStateIiLb1EEEEEEvDpT0__param_6];
	ld.param.u64 	%rd2, [_ZN6thrust24THRUST_300001_SM_1000_NS8cuda_cub4core6detail13_kernel_agentINS1_16__set_operations10SetOpAgentINS0_12zip_iteratorIN4cuda3std3__45tupleIJNS0_6detail15normal_iteratorINS0_10device_ptrIiEEEESG_EEEEESI_PNSB_IJiiEEESK_SI_SK_i15ValueComparatorNS5_21serial_set_differenceENSA_17integral_constantIbLb0EEEEEJSI_SI_SK_SK_iiSI_SK_SL_SM_PNSA_4pairIiiEEPmN3cub18CUB_300001_SM_100013ScanTileStateIiLb1EEEEEEvDpT0__param_12];
	ld.param.u64 	%rd37, [_ZN6thrust24THRUST_300001_SM_1000_NS8cuda_cub4core6detail13_kernel_agentINS1_16__set_operations10SetOpAgentINS0_12zip_iteratorIN4cuda3std3__45tupleIJNS0_6detail15normal_iteratorINS0_10device_ptrIiEEEESG_EEEEESI_PNSB_IJiiEEESK_SI_SK_i15ValueComparatorNS5_21serial_set_differenceENSA_17integral_constantIbLb0EEEEEJSI_SI_SK_SK_iiSI_SK_SL_SM_PNSA_4pairIiiEEPmN3cub18CUB_300001_SM_100013ScanTileStateIiLb1EEEEEEvDpT0__param_1+8];
	ld.param.u64 	%rd38, [_ZN6thrust24THRUST_300001_SM_1000_NS8cuda_cub4core6detail13_kernel_agentINS1_16__set_operations10SetOpAgentINS0_12zip_iteratorIN4cuda3std3__45tupleIJNS0_6detail15normal_iteratorINS0_10device_ptrIiEEEESG_EEEEESI_PNSB_IJiiEEESK_SI_SK_i15ValueComparatorNS5_21serial_set_differenceENSA_17integral_constantIbLb0EEEEEJSI_SI_SK_SK_iiSI_SK_SL_SM_PNSA_4pairIiiEEPmN3cub18CUB_300001_SM_100013ScanTileStateIiLb1EEEEEEvDpT0__param_1];
	ld.param.u64 	%rd33, [_ZN6thrust24THRUST_300001_SM_1000_NS8cuda_cub4core6detail13_kernel_agentINS1_16__set_operations10SetOpAgentINS0_12zip_iteratorIN4cuda3std3__45tupleIJNS0_6detail15normal_iteratorINS0_10device_ptrIiEEEESG_EEEEESI_PNSB_IJiiEEESK_SI_SK_i15ValueComparatorNS5_21serial_set_differenceENSA_17integral_constantIbLb0EEEEEJSI_SI_SK_SK_iiSI_SK_SL_SM_PNSA_4pairIiiEEPmN3cub18CUB_300001_SM_100013ScanTileStateIiLb1EEEEEEvDpT0__param_0+8];
	ld.param.u64 	%rd32, [_ZN6thrust24THRUST_300001_SM_1000_NS8cuda_cub4core6detail13_kernel_agentINS1_16__set_operations10SetOpAgentINS0_12zip_iteratorIN4cuda3std3__45tupleIJNS0_6detail15normal_iteratorINS0_10device_ptrIiEEEESG_EEEEESI_PNSB_IJiiEEESK_SI_SK_i15ValueComparatorNS5_21serial_set_differenceENSA_17integral_constantIbLb0EEEEEJSI_SI_SK_SK_iiSI_SK_SL_SM_PNSA_4pairIiiEEPmN3cub18CUB_300001_SM_100013ScanTileStateIiLb1EEEEEEvDpT0__param_0];
	ld.param.u64 	%rd39, [_ZN6thrust24THRUST_300001_SM_1000_NS8cuda_cub4core6detail13_kernel_agentINS1_16__set_operations10SetOpAgentINS0_12zip_iteratorIN4cuda3std3__45tupleIJNS0_6detail15normal_iteratorINS0_10device_ptrIiEEEESG_EEEEESI_PNSB_IJiiEEESK_SI_SK_i15ValueComparatorNS5_21serial_set_differenceENSA_17integral_constantIbLb0EEEEEJSI_SI_SK_SK_iiSI_SK_SL_SM_PNSA_4pairIiiEEPmN3cub18CUB_300001_SM_100013ScanTileStateIiLb1EEEEEEvDpT0__param_10];
	cvta.to.global.u64 	%rd1, %rd39;
	cvta.to.global.u64 	%rd3, %rd32;
	cvta.to.global.u64 	%rd4, %rd33;
	cvta.to.global.u64 	%rd5, %rd38;
	cvta.to.global.u64 	%rd6, %rd37;
	mov.u32 	%r1, %ctaid.x;
	mov.u32 	%r2, %nctaid.x;
	add.s32 	%r651, %r2, -1;
	setp.ge.u32 	%p127, %r1, %r651;
	@%p127 bra 	$L__BB2_177;
	mul.wide.u32 	%rd91, %r1, 8;
	add.s64 	%rd92, %rd1, %rd91;
	ld.global.u32 	%r1206, [%rd92];
	ld.global.u32 	%r1207, [%rd92+4];
	ld.global.u32 	%r1208, [%rd92+8];
	ld.global.u32 	%r1209, [%rd92+12];
	sub.s32 	%r3, %r1208, %r1206;
	sub.s32 	%r1210, %r1209, %r1207;
	cvt.s64.s32 	%rd93, %r1206;
	mul.wide.s32 	%rd94, %r1207, 4;
	add.s64 	%rd7, %rd5, %rd94;
	add.s64 	%rd8, %rd6, %rd94;
	mov.u32 	%r1883, %tid.x;
	setp.ge.s32 	%p304, %r1883, %r3;
	cvt.u64.u32 	%rd9, %r1883;
	add.s64 	%rd95, %rd93, %rd9;
	shl.b64 	%rd96, %rd95, 2;
	add.s64 	%rd10, %rd3, %rd96;
	add.s64 	%rd11, %rd4, %rd96;
	@%p304 bra 	$L__BB2_3;
	ld.global.u32 	%r1762, [%rd10];
	ld.global.u32 	%r1761, [%rd11];
	bra.uni 	$L__BB2_4;
$L__BB2_3:
	sub.s32 	%r1211, %r1883, %r3;
	mul.wide.s32 	%rd97, %r1211, 4;
	add.s64 	%rd98, %rd7, %rd97;
	add.s64 	%rd99, %rd8, %rd97;
	ld.global.u32 	%r1762, [%rd98];
	ld.global.u32 	%r1761, [%rd99];
$L__BB2_4:
	add.s32 	%r1212, %r1883, 512;
	setp.lt.s32 	%p305, %r1212, %r3;
	cvt.s64.s32 	%rd100, %r3;
	sub.s64 	%rd101, %rd9, %rd100;
	shl.b64 	%rd102, %rd101, 2;
	add.s64 	%rd12, %rd7, %rd102;
	add.s64 	%rd13, %rd8, %rd102;
	@%p305 bra 	$L__BB2_6;
	ld.global.u32 	%r1764, [%rd12+2048];
	ld.global.u32 	%r1763, [%rd13+2048];
	bra.uni 	$L__BB2_7;
$L__BB2_6:
	ld.global.u32 	%r1764, [%rd10+2048];
	ld.global.u32 	%r1763, [%rd11+2048];
$L__BB2_7:
	or.b32  	%r1213, %r1883, 1024;
	setp.lt.s32 	%p306, %r1213, %r3;
	@%p306 bra 	$L__BB2_9;
	ld.global.u32 	%r1766, [%rd12+4096];
	ld.global.u32 	%r1765, [%rd13+4096];
	bra.uni 	$L__BB2_10;
$L__BB2_9:
	ld.global.u32 	%r1766, [%rd10+4096];
	ld.global.u32 	%r1765, [%rd11+4096];
$L__BB2_10:
	add.s32 	%r1214, %r1883, 1536;
	setp.lt.s32 	%p307, %r1214, %r3;
	@%p307 bra 	$L__BB2_12;
	ld.global.u32 	%r1768, [%rd12+6144];
	ld.global.u32 	%r1767, [%rd13+6144];
	bra.uni 	$L__BB2_13;
$L__BB2_12:
	ld.global.u32 	%r1768, [%rd10+6144];
	ld.global.u32 	%r1767, [%rd11+6144];
$L__BB2_13:
	or.b32  	%r1215, %r1883, 2048;
	setp.lt.s32 	%p308, %r1215, %r3;
	@%p308 bra 	$L__BB2_15;
	ld.global.u32 	%r1770, [%rd12+8192];
	ld.global.u32 	%r1769, [%rd13+8192];
	bra.uni 	$L__BB2_16;
$L__BB2_15:
	ld.global.u32 	%r1770, [%rd10+8192];
	ld.global.u32 	%r1769, [%rd11+8192];
$L__BB2_16:
	add.s32 	%r1216, %r1883, 2560;
	setp.lt.s32 	%p309, %r1216, %r3;
	@%p309 bra 	$L__BB2_18;
	ld.global.u32 	%r1772, [%rd12+10240];
	ld.global.u32 	%r1771, [%rd13+10240];
	bra.uni 	$L__BB2_19;
$L__BB2_18:
	ld.global.u32 	%r1772, [%rd10+10240];
	ld.global.u32 	%r1771, [%rd11+10240];
$L__BB2_19:
	or.b32  	%r1217, %r1883, 3072;
	setp.lt.s32 	%p310, %r1217, %r3;
	@%p310 bra 	$L__BB2_21;
	ld.global.u32 	%r1774, [%rd12+12288];
	ld.global.u32 	%r1773, [%rd13+12288];
	bra.uni 	$L__BB2_22;
$L__BB2_21:
	ld.global.u32 	%r1774, [%rd10+12288];
	ld.global.u32 	%r1773, [%rd11+12288];
$L__BB2_22:
	add.s32 	%r1218, %r1883, 3584;
	setp.lt.s32 	%p311, %r1218, %r3;
	@%p311 bra 	$L__BB2_24;
	ld.global.u32 	%r1776, [%rd12+14336];
	ld.global.u32 	%r1775, [%rd13+14336];
	bra.uni 	$L__BB2_25;
$L__BB2_24:
	ld.global.u32 	%r1776, [%rd10+14336];
	ld.global.u32 	%r1775, [%rd11+14336];
$L__BB2_25:
	or.b32  	%r1219, %r1883, 4096;
	setp.lt.s32 	%p312, %r1219, %r3;
	@%p312 bra 	$L__BB2_27;
	ld.global.u32 	%r1778, [%rd12+16384];
	ld.global.u32 	%r1777, [%rd13+16384];
	bra.uni 	$L__BB2_28;
$L__BB2_27:
	ld.global.u32 	%r1778, [%rd10+16384];
	ld.global.u32 	%r1777, [%rd11+16384];
$L__BB2_28:
	add.s32 	%r60, %r1883, 4608;
	add.s32 	%r61, %r1210, %r3;
	setp.ge.s32 	%p313, %r60, %r61;
	mov.b32 	%r1779, 0;
	mov.u32 	%r1780, %r1779;
	@%p313 bra 	$L__BB2_32;
	setp.ge.s32 	%p314, %r60, %r3;
	@%p314 bra 	$L__BB2_31;
	ld.global.u32 	%r1780, [%rd10+18432];
	ld.global.u32 	%r1779, [%rd11+18432];
	bra.uni 	$L__BB2_32;
$L__BB2_31:
	ld.global.u32 	%r1780, [%rd12+18432];
	ld.global.u32 	%r1779, [%rd13+18432];
$L__BB2_32:
	mov.u32 	%r1221, _ZN6thrust24THRUST_300001_SM_1000_NS8cuda_cub4core6detail5shmemE;
	add.s32 	%r1222, %r1221, 2048;
	shl.b32 	%r1224, %r1883, 3;
	add.s32 	%r1225, %r1222, %r1224;
	st.shared.v2.u32 	[%r1225], {%r1762, %r1761};
	st.shared.v2.u32 	[%r1225+4096], {%r1764, %r1763};
	st.shared.v2.u32 	[%r1225+8192], {%r1766, %r1765};
	st.shared.v2.u32 	[%r1225+12288], {%r1768, %r1767};
	st.shared.v2.u32 	[%r1225+16384], {%r1770, %r1769};
	st.shared.v2.u32 	[%r1225+20480], {%r1772, %r1771};
	st.shared.v2.u32 	[%r1225+24576], {%r1774, %r1773};
	st.shared.v2.u32 	[%r1225+28672], {%r1776, %r1775};
	st.shared.v2.u32 	[%r1225+32768], {%r1778, %r1777};
	st.shared.v2.u32 	[%r1225+36864], {%r1780, %r1779};
	bar.sync 	0;
	mul.lo.s32 	%r1226, %r1883, 10;
	min.s32 	%r68, %r61, %r1226;
	shl.b32 	%r1227, %r3, 3;
	add.s32 	%r69, %r1222, %r1227;
	sub.s32 	%r1228, %r68, %r1210;
	max.s32 	%r1783, %r1228, 0;
	min.s32 	%r1782, %r3, %r68;
	setp.ge.s32 	%p315, %r1783, %r1782;
	@%p315 bra 	$L__BB2_34;
$L__BB2_33:
	add.s32 	%r1229, %r1783, %r1782;
	shr.s32 	%r1230, %r1229, 1;
	shl.b32 	%r1231, %r1230, 3;
	add.s32 	%r1233, %r1221, %r1231;
	ld.shared.u32 	%r1234, [%r1233+2048];
	not.b32 	%r1235, %r1230;
	add.s32 	%r1236, %r68, %r1235;
	shl.b32 	%r1237, %r1236, 3;
	add.s32 	%r1238, %r69, %r1237;
	ld.shared.u32 	%r1239, [%r1238];
	setp.lt.s32 	%p316, %r1239, %r1234;
	add.s32 	%r1240, %r1230, 1;
	selp.b32 	%r1783, %r1783, %r1240, %p316;
	selp.b32 	%r1782, %r1230, %r1782, %p316;
	setp.lt.s32 	%p317, %r1783, %r1782;
	@%p317 bra 	$L__BB2_33;
$L__BB2_34:
	sub.s32 	%r77, %r68, %r1783;
	setp.ge.s32 	%p318, %r77, %r1210;
	mov.b32 	%r1810, 0;
	@%p318 bra 	$L__BB2_59;
	shl.b32 	%r1244, %r77, 3;
	add.s32 	%r78, %r69, %r1244;
	ld.shared.u32 	%r79, [%r78];
	setp.lt.s32 	%p319, %r1783, 1;
	mov.b32 	%r1787, 0;
	mov.u32 	%r1786, %r1783;
	@%p319 bra 	$L__BB2_37;
	mul.lo.s32 	%r1245, %r1783, 511;
	shr.s32 	%r1246, %r1245, 9;
	shl.b32 	%r1247, %r1246, 3;
	add.s32 	%r1249, %r1221, %r1247;
	ld.shared.u32 	%r1250, [%r1249+2048];
	setp.lt.s32 	%p320, %r1250, %r79;
	add.s32 	%r1251, %r1246, 1;
	selp.b32 	%r1786, %r1783, %r1246, %p320;
	selp.b32 	%r1787, %r1251, 0, %p320;
$L__BB2_37:
	setp.ge.s32 	%p321, %r1787, %r1786;
	@%p321 bra 	$L__BB2_39;
	mad.lo.s32 	%r1252, %r1786, 127, %r1787;
	shr.s32 	%r1253, %r1252, 7;
	shl.b32 	%r1254, %r1253, 3;
	add.s32 	%r1256, %r1221, %r1254;
	ld.shared.u32 	%r1257, [%r1256+2048];
	setp.lt.s32 	%p322, %r1257, %r79;
	add.s32 	%r1258, %r1253, 1;
	selp.b32 	%r1786, %r1786, %r1253, %p322;
	selp.b32 	%r1787, %r1258, %r1787, %p322;
$L__BB2_39:
	setp.ge.s32 	%p323, %r1787, %r1786;
	@%p323 bra 	$L__BB2_41;
	mad.lo.s32 	%r1259, %r1786, 31, %r1787;
	shr.s32 	%r1260, %r1259, 5;
	shl.b32 	%r1261, %r1260, 3;
	add.s32 	%r1263, %r1221, %r1261;
	ld.shared.u32 	%r1264, [%r1263+2048];
	setp.lt.s32 	%p324, %r1264, %r79;
	add.s32 	%r1265, %r1260, 1;
	selp.b32 	%r1786, %r1786, %r1260, %p324;
	selp.b32 	%r1787, %r1265, %r1787, %p324;
$L__BB2_41:
	setp.ge.s32 	%p325, %r1787, %r1786;
	@%p325 bra 	$L__BB2_43;
	mad.lo.s32 	%r1266, %r1786, 15, %r1787;
	shr.s32 	%r1267, %r1266, 4;
	shl.b32 	%r1268, %r1267, 3;
	add.s32 	%r1270, %r1221, %r1268;
	ld.shared.u32 	%r1271, [%r1270+2048];
	setp.lt.s32 	%p326, %r1271, %r79;
	add.s32 	%r1272, %r1267, 1;
	selp.b32 	%r1786, %r1786, %r1267, %p326;
	selp.b32 	%r1787, %r1272, %r1787, %p326;
$L__BB2_43:
	setp.ge.s32 	%p327, %r1787, %r1786;
	@%p327 bra 	$L__BB2_45;
$L__BB2_44:
	add.s32 	%r1274, %r1787, %r1786;
	shr.s32 	%r1275, %r1274, 1;
	shl.b32 	%r1276, %r1275, 3;
	add.s32 	%r1278, %r1221, %r1276;
	ld.shared.u32 	%r1279, [%r1278+2048];
	setp.lt.s32 	%p328, %r1279, %r79;
	add.s32 	%r1280, %r1275, 1;
	selp.b32 	%r1786, %r1786, %r1275, %p328;
	selp.b32 	%r1787, %r1280, %r1787, %p328;
	setp.lt.s32 	%p329, %r1787, %r1786;
	@%p329 bra 	$L__BB2_44;
$L__BB2_45:
	setp.lt.s32 	%p330, %r77, 1;
	mov.b32 	%r1798, 0;
	mov.u32 	%r1797, %r77;
	@%p330 bra 	$L__BB2_47;
	mul.lo.s32 	%r1283, %r77, 511;
	shr.s32 	%r1284, %r1283, 9;
	shl.b32 	%r1285, %r1284, 3;
	add.s32 	%r1286, %r69, %r1285;
	ld.shared.u32 	%r1287, [%r1286];
	setp.lt.s32 	%p331, %r1287, %r79;
	add.s32 	%r1288, %r1284, 1;
	selp.b32 	%r1797, %r77, %r1284, %p331;
	selp.b32 	%r1798, %r1288, 0, %p331;
$L__BB2_47:
	setp.ge.s32 	%p332, %r1798, %r1797;
	@%p332 bra 	$L__BB2_49;
	mad.lo.s32 	%r1290, %r1797, 127, %r1798;
	shr.s32 	%r1291, %r1290, 7;
	shl.b32 	%r1292, %r1291, 3;
	add.s32 	%r1293, %r69, %r1292;
	ld.shared.u32 	%r1294, [%r1293];
	setp.lt.s32 	%p333, %r1294, %r79;
	add.s32 	%r1295, %r1291, 1;
	selp.b32 	%r1797, %r1797, %r1291, %p333;
	selp.b32 	%r1798, %r1295, %r1798, %p333;
$L__BB2_49:
	setp.ge.s32 	%p334, %r1798, %r1797;
	@%p334 bra 	$L__BB2_51;
	mad.lo.s32 	%r1296, %r1797, 31, %r1798;
	shr.s32 	%r1297, %r1296, 5;
	shl.b32 	%r1298, %r1297, 3;
	add.s32 	%r1299, %r69, %r1298;
	ld.shared.u32 	%r1300, [%r1299];
	setp.lt.s32 	%p335, %r1300, %r79;
	add.s32 	%r1301, %r1297, 1;
	selp.b32 	%r1797, %r1797, %r1297, %p335;
	selp.b32 	%r1798, %r1301, %r1798, %p335;
$L__BB2_51:
	setp.ge.s32 	%p336, %r1798, %r1797;
	@%p336 bra 	$L__BB2_53;
	mad.lo.s32 	%r1302, %r1797, 15, %r1798;
	shr.s32 	%r1303, %r1302, 4;
	shl.b32 	%r1304, %r1303, 3;
	add.s32 	%r1305, %r69, %r1304;
	ld.shared.u32 	%r1306, [%r1305];
	setp.lt.s32 	%p337, %r1306, %r79;
	add.s32 	%r1307, %r1303, 1;
	selp.b32 	%r1797, %r1797, %r1303, %p337;
	selp.b32 	%r1798, %r1307, %r1798, %p337;
$L__BB2_53:
	setp.ge.s32 	%p338, %r1798, %r1797;
	@%p338 bra 	$L__BB2_55;
$L__BB2_54:
	add.s32 	%r1309, %r1798, %r1797;
	shr.s32 	%r1310, %r1309, 1;
	shl.b32 	%r1311, %r1310, 3;
	add.s32 	%r1312, %r69, %r1311;
	ld.shared.u32 	%r1313, [%r1312];
	setp.lt.s32 	%p339, %r1313, %r79;
	add.s32 	%r1314, %r1310, 1;
	selp.b32 	%r1797, %r1797, %r1310, %p339;
	selp.b32 	%r1798, %r1314, %r1798, %p339;
	setp.lt.s32 	%p340, %r1798, %r1797;
	@%p340 bra 	$L__BB2_54;
$L__BB2_55:
	sub.s32 	%r1317, %r1783, %r1787;
	sub.s32 	%r124, %r77, %r1798;
	add.s32 	%r125, %r124, %r1317;
	shr.s32 	%r1318, %r125, 1;
	max.s32 	%r126, %r1318, %r124;
	add.s32 	%r1320, %r1798, %r126;
	add.s32 	%r1321, %r1320, 1;
	min.s32 	%r1322, %r1321, %r1210;
	sub.s32 	%r1807, %r1322, %r77;
	setp.lt.s32 	%p341, %r1807, 1;
	mov.b32 	%r1808, 0;
	@%p341 bra 	$L__BB2_58;
	mov.b32 	%r1808, 0;
$L__BB2_57:
	add.s32 	%r1324, %r1808, %r1807;
	shr.s32 	%r1325, %r1324, 1;
	shl.b32 	%r1326, %r1325, 3;
	add.s32 	%r1327, %r78, %r1326;
	ld.shared.u32 	%r1328, [%r1327];
	setp.lt.s32 	%p342, %r79, %r1328;
	add.s32 	%r1329, %r1325, 1;
	selp.b32 	%r1807, %r1325, %r1807, %p342;
	selp.b32 	%r1808, %r1808, %r1329, %p342;
	setp.lt.s32 	%p343, %r1808, %r1807;
	@%p343 bra 	$L__BB2_57;
$L__BB2_58:
	add.s32 	%r1330, %r124, %r1808;
	min.s32 	%r1331, %r1330, %r126;
	sub.s32 	%r1332, %r125, %r1331;
	add.s32 	%r1333, %r1331, 1;
	setp.eq.s32 	%p344, %r1332, %r1333;
	setp.lt.s32 	%p345, %r126, %r1330;
	and.pred  	%p346, %p344, %p345;
	add.s32 	%r1783, %r1332, %r1787;
	selp.u32 	%r1810, 1, 0, %p346;
$L__BB2_59:
	sub.s32 	%r1334, %r68, %r1783;
	add.s32 	%r1335, %r1334, %r1810;
	setp.eq.s32 	%p347, %r1883, 0;
	shl.b32 	%r1336, %r3, 16;
	or.b32  	%r1337, %r1336, %r1210;
	shl.b32 	%r1338, %r1783, 16;
	or.b32  	%r1339, %r1335, %r1338;
	selp.b32 	%r1340, %r1337, %r1339, %p347;
	add.s32 	%r1341, %r1883, -1;
	selp.b32 	%r1342, 511, %r1341, %p347;
	shl.b32 	%r1343, %r1342, 2;
	add.s32 	%r1345, %r1221, %r1343;
	st.shared.u32 	[%r1345], %r1340;
	bar.sync 	0;
	shl.b32 	%r1346, %r1883, 2;
	add.s32 	%r1347, %r1221, %r1346;
	ld.shared.u32 	%r1348, [%r1347];
	shr.s32 	%r137, %r1348, 16;
	and.b32  	%r1349, %r1348, 65535;
	add.s32 	%r1820, %r1335, %r3;
	add.s32 	%r139, %r1349, %r3;
	add.s32 	%r140, %r139, %r137;
	shl.b32 	%r1350, %r1335, 3;
	add.s32 	%r141, %r69, %r1350;
	ld.shared.u32 	%r1819, [%r141];
	shl.b32 	%r1351, %r1783, 3;
	add.s32 	%r1352, %r1221, %r1351;
	add.s32 	%r143, %r1352, 2048;
	ld.shared.v2.u32 	{%r147, %r146}, [%r1352+2048];
	setp.ge.s32 	%p471, %r1783, %r137;
	setp.lt.s32 	%p348, %r1783, %r137;
	setp.ge.s32 	%p349, %r1820, %r139;
	and.pred  	%p472, %p349, %p348;
	or.pred  	%p350, %p471, %p349;
	@%p350 bra 	$L__BB2_61;
	setp.lt.s32 	%p472, %r147, %r1819;
	setp.lt.s32 	%p471, %r1819, %r147;
$L__BB2_61:
	add.s32 	%r1353, %r1820, %r1783;
	setp.lt.s32 	%p351, %r1353, %r140;
	and.pred  	%p7, %p351, %p472;
	mov.u32 	%r1811, %r147;
	mov.u32 	%r1812, %r146;
	@%p471 bra 	$L__BB2_63;
	add.s32 	%r1783, %r1783, 1;
	ld.shared.v2.u32 	{%r1811, %r1812}, [%r143+8];
$L__BB2_63:
	@%p472 bra 	$L__BB2_65;
	add.s32 	%r1820, %r1820, 1;
	ld.shared.u32 	%r1819, [%r141+8];
$L__BB2_65:
	setp.ge.s32 	%p473, %r1783, %r137;
	setp.lt.s32 	%p352, %r1783, %r137;
	setp.ge.s32 	%p353, %r1820, %r139;
	and.pred  	%p474, %p353, %p352;
	or.pred  	%p354, %p473, %p353;
	@%p354 bra 	$L__BB2_67;
	setp.lt.s32 	%p474, %r1811, %r1819;
	setp.lt.s32 	%p473, %r1819, %r1811;
$L__BB2_67:
	add.s32 	%r1354, %r1820, %r1783;
	setp.lt.s32 	%p355, %r1354, %r140;
	and.pred  	%p14, %p355, %p474;
	mov.u32 	%r1816, %r1811;
	mov.u32 	%r1817, %r1812;
	@%p473 bra 	$L__BB2_69;
	add.s32 	%r158, %r1783, 1;
	shl.b32 	%r1355, %r1783, 3;
	add.s32 	%r1357, %r1221, %r1355;
	ld.shared.v2.u32 	{%r1816, %r1817}, [%r1357+2056];
	mov.u32 	%r1783, %r158;
$L__BB2_69:
	@%p474 bra 	$L__BB2_71;
	add.s32 	%r164, %r1820, 1;
	shl.b32 	%r1358, %r1820, 3;
	add.s32 	%r1360, %r1221, %r1358;
	ld.shared.u32 	%r1819, [%r1360+2056];
	mov.u32 	%r1820, %r164;
$L__BB2_71:
	setp.ge.s32 	%p475, %r1783, %r137;
	setp.lt.s32 	%p356, %r1783, %r137;
	setp.ge.s32 	%p357, %r1820, %r139;
	and.pred  	%p476, %p357, %p356;
	or.pred  	%p358, %p475, %p357;
	@%p358 bra 	$L__BB2_73;
	setp.lt.s32 	%p476, %r1816, %r1819;
	setp.lt.s32 	%p475, %r1819, %r1816;
$L__BB2_73:
	add.s32 	%r1361, %r1820, %r1783;
	setp.lt.s32 	%p359, %r1361, %r140;
	and.pred  	%p21, %p359, %p476;
	mov.u32 	%r1821, %r1816;
	mov.u32 	%r1822, %r1817;
	@%p475 bra 	$L__BB2_75;
	add.s32 	%r168, %r1783, 1;
	shl.b32 	%r1362, %r1783, 3;
	add.s32 	%r1364, %r1221, %r1362;
	ld.shared.v2.u32 	{%r1821, %r1822}, [%r1364+2056];
	mov.u32 	%r1783, %r168;
$L__BB2_75:
	@%p476 bra 	$L__BB2_77;
	add.s32 	%r174, %r1820, 1;
	shl.b32 	%r1365, %r1820, 3;
	add.s32 	%r1367, %r1221, %r1365;
	ld.shared.u32 	%r1819, [%r1367+2056];
	mov.u32 	%r1820, %r174;
$L__BB2_77:
	setp.ge.s32 	%p477, %r1783, %r137;
	setp.lt.s32 	%p360, %r1783, %r137;
	setp.ge.s32 	%p361, %r1820, %r139;
	and.pred  	%p478, %p361, %p360;
	or.pred  	%p362, %p477, %p361;
	@%p362 bra 	$L__BB2_79;
	setp.lt.s32 	%p478, %r1821, %r1819;
	setp.lt.s32 	%p477, %r1819, %r1821;
$L__BB2_79:
	add.s32 	%r1368, %r1820, %r1783;
	setp.lt.s32 	%p363, %r1368, %r140;
	and.pred  	%p28, %p363, %p478;
	mov.u32 	%r1826, %r1821;
	mov.u32 	%r1827, %r1822;
	@%p477 bra 	$L__BB2_81;
	add.s32 	%r178, %r1783, 1;
	shl.b32 	%r1369, %r1783, 3;
	add.s32 	%r1371, %r1221, %r1369;
	ld.shared.v2.u32 	{%r1826, %r1827}, [%r1371+2056];
	mov.u32 	%r1783, %r178;
$L__BB2_81:
	@%p478 bra 	$L__BB2_83;
	add.s32 	%r184, %r1820, 1;
	shl.b32 	%r1372, %r1820, 3;
	add.s32 	%r1374, %r1221, %r1372;
	ld.shared.u32 	%r1819, [%r1374+2056];
	mov.u32 	%r1820, %r184;
$L__BB2_83:
	setp.ge.s32 	%p479, %r1783, %r137;
	setp.lt.s32 	%p364, %r1783, %r137;
	setp.ge.s32 	%p365, %r1820, %r139;
	and.pred  	%p480, %p365, %p364;
	or.pred  	%p366, %p479, %p365;
	@%p366 bra 	$L__BB2_85;
	setp.lt.s32 	%p480, %r1826, %r1819;
	setp.lt.s32 	%p479, %r1819, %r1826;
$L__BB2_85:
	add.s32 	%r1375, %r1820, %r1783;
	setp.lt.s32 	%p367, %r1375, %r140;
	and.pred  	%p35, %p367, %p480;
	mov.u32 	%r1831, %r1826;
	mov.u32 	%r1832, %r1827;
	@%p479 bra 	$L__BB2_87;
	add.s32 	%r188, %r1783, 1;
	shl.b32 	%r1376, %r1783, 3;
	mov.u32 	%r1377, _ZN6thrust24THRUST_300001_SM_1000_NS8cuda_cub4core6detail5shmemE;
	add.s32 	%r1378, %r1377, %r1376;
	ld.shared.v2.u32 	{%r1831, %r1832}, [%r1378+2056];
	mov.u32 	%r1783, %r188;
$L__BB2_87:
	@%p480 bra 	$L__BB2_89;
	add.s32 	%r194, %r1820, 1;
	shl.b32 	%r1379, %r1820, 3;
	mov.u32 	%r1380, _ZN6thrust24THRUST_300001_SM_1000_NS8cuda_cub4core6detail5shmemE;
	add.s32 	%r1381, %r1380, %r1379;
	ld.shared.u32 	%r1819, [%r1381+2056];
	mov.u32 	%r1820, %r194;
$L__BB2_89:
	setp.ge.s32 	%p481, %r1783, %r137;
	setp.lt.s32 	%p368, %r1783, %r137;
	setp.ge.s32 	%p369, %r1820, %r139;
	and.pred  	%p482, %p369, %p368;
	or.pred  	%p370, %p481, %p369;
	@%p370 bra 	$L__BB2_91;
	setp.lt.s32 	%p482, %r1831, %r1819;
	setp.lt.s32 	%p481, %r1819, %r1831;
$L__BB2_91:
	add.s32 	%r1382, %r1820, %r1783;
	setp.lt.s32 	%p371, %r1382, %r140;
	and.pred  	%p42, %p371, %p482;
	mov.u32 	%r1836, %r1831;
	mov.u32 	%r1837, %r1832;
	@%p481 bra 	$L__BB2_93;
	add.s32 	%r198, %r1783, 1;
	shl.b32 	%r1383, %r1783, 3;
	mov.u32 	%r1384, _ZN6thrust24THRUST_300001_SM_1000_NS8cuda_cub4core6detail5shmemE;
	add.s32 	%r1385, %r1384, %r1383;
	ld.shared.v2.u32 	{%r1836, %r1837}, [%r1385+2056];
	mov.u32 	%r1783, %r198;
$L__BB2_93:
	@%p482 bra 	$L__BB2_95;
	add.s32 	%r204, %r1820, 1;
	shl.b32 	%r1386, %r1820, 3;
	mov.u32 	%r1387, _ZN6thrust24THRUST_300001_SM_1000_NS8cuda_cub4core6detail5shmemE;
	add.s32 	%r1388, %r1387, %r1386;
	ld.shared.u32 	%r1819, [%r1388+2056];
	mov.u32 	%r1820, %r204;
$L__BB2_95:
	setp.ge.s32 	%p483, %r1783, %r137;
	setp.lt.s32 	%p372, %r1783, %r137;
	setp.ge.s32 	%p373, %r1820, %r139;
	and.pred  	%p484, %p373, %p372;
	or.pred  	%p374, %p483, %p373;
	@%p374 bra 	$L__BB2_97;
	setp.lt.s32 	%p484, %r1836, %r1819;
	setp.lt.s32 	%p483, %r1819, %r1836;
$L__BB2_97:
	mov.u32 	%r1841, %r1836;
	mov.u32 	%r1842, %r1837;
	mov.u32 	%r1848, %r1783;
	@%p483 bra 	$L__BB2_99;
	add.s32 	%r1848, %r1783, 1;
	shl.b32 	%r1389, %r1783, 3;
	mov.u32 	%r1390, _ZN6thrust24THRUST_300001_SM_1000_NS8cuda_cub4core6detail5shmemE;
	add.s32 	%r1391, %r1390, %r1389;
	ld.shared.v2.u32 	{%r1841, %r1842}, [%r1391+2056];
$L__BB2_99:
	mov.u32 	%r1850, %r1820;
	@%p484 bra 	$L__BB2_101;
	add.s32 	%r1850, %r1820, 1;
	shl.b32 	%r1392, %r1820, 3;
	mov.u32 	%r1393, _ZN6thrust24THRUST_300001_SM_1000_NS8cuda_cub4core6detail5shmemE;
	add.s32 	%r1394, %r1393, %r1392;
	ld.shared.u32 	%r1819, [%r1394+2056];
$L__BB2_101:
	setp.ge.s32 	%p485, %r1848, %r137;
	setp.lt.s32 	%p375, %r1848, %r137;
	setp.ge.s32 	%p376, %r1850, %r139;
	and.pred  	%p486, %p376, %p375;
	or.pred  	%p377, %p485, %p376;
	@%p377 bra 	$L__BB2_103;
	setp.lt.s32 	%p486, %r1841, %r1819;
	setp.lt.s32 	%p485, %r1819, %r1841;
$L__BB2_103:
	add.s32 	%r1395, %r1850, %r1848;
	setp.lt.s32 	%p378, %r1395, %r140;
	selp.b32 	%r1396, 128, 0, %p486;
	selp.b32 	%r1397, %r1396, 0, %p378;
	add.s32 	%r1398, %r1820, %r1783;
	setp.lt.s32 	%p379, %r1398, %r140;
	selp.b32 	%r1399, 64, 0, %p484;
	selp.b32 	%r1400, %r1399, 0, %p379;
	or.b32  	%r1401, %r1400, %r1397;
	selp.b32 	%r1402, 16, 0, %p35;
	selp.b32 	%r1403, 8, 0, %p28;
	selp.u32 	%r1404, 1, 0, %p7;
	selp.b32 	%r1405, 2, 0, %p14;
	or.b32  	%r1406, %r1405, %r1404;
	selp.b32 	%r1407, 4, 0, %p21;
	or.b32  	%r1408, %r1406, %r1407;
	or.b32  	%r1409, %r1408, %r1403;
	or.b32  	%r1410, %r1409, %r1402;
	selp.b32 	%r1411, 32, 0, %p42;
	or.b32  	%r1412, %r1410, %r1411;
	or.b32  	%r218, %r1401, %r1412;
	mov.u32 	%r1846, %r1841;
	mov.u32 	%r1847, %r1842;
	@%p485 bra 	$L__BB2_105;
	add.s32 	%r219, %r1848, 1;
	shl.b32 	%r1413, %r1848, 3;
	mov.u32 	%r1414, _ZN6thrust24THRUST_300001_SM_1000_NS8cuda_cub4core6detail5shmemE;
	add.s32 	%r1415, %r1414, %r1413;
	ld.shared.v2.u32 	{%r1846, %r1847}, [%r1415+2056];
	mov.u32 	%r1848, %r219;
$L__BB2_105:
	@%p486 bra 	$L__BB2_107;
	add.s32 	%r225, %r1850, 1;
	shl.b32 	%r1416, %r1850, 3;
	mov.u32 	%r1417, _ZN6thrust24THRUST_300001_SM_1000_NS8cuda_cub4core6detail5shmemE;
	add.s32 	%r1418, %r1417, %r1416;
	ld.shared.u32 	%r1819, [%r1418+2056];
	mov.u32 	%r1850, %r225;
$L__BB2_107:
	setp.ge.s32 	%p487, %r1848, %r137;
	setp.lt.s32 	%p380, %r1848, %r137;
	setp.ge.s32 	%p381, %r1850, %r139;
	and.pred  	%p488, %p381, %p380;
	or.pred  	%p382, %p487, %p381;
	@%p382 bra 	$L__BB2_109;
	setp.lt.s32 	%p488, %r1846, %r1819;
	setp.lt.s32 	%p487, %r1819, %r1846;
$L__BB2_109:
	mov.u32 	%r1851, %r1846;
	mov.u32 	%r1852, %r1847;
	mov.u32 	%r1853, %r1848;
	@%p487 bra 	$L__BB2_111;
	add.s32 	%r1853, %r1848, 1;
	shl.b32 	%r1419, %r1848, 3;
	mov.u32 	%r1420, _ZN6thrust24THRUST_300001_SM_1000_NS8cuda_cub4core6detail5shmemE;
	add.s32 	%r1421, %r1420, %r1419;
	ld.shared.v2.u32 	{%r1851, %r1852}, [%r1421+2056];
$L__BB2_111:
	mov.u32 	%r1855, %r1850;
	@%p488 bra 	$L__BB2_113;
	add.s32 	%r1855, %r1850, 1;
	shl.b32 	%r1422, %r1850, 3;
	mov.u32 	%r1423, _ZN6thrust24THRUST_300001_SM_1000_NS8cuda_cub4core6detail5shmemE;
	add.s32 	%r1424, %r1423, %r1422;
	ld.shared.u32 	%r1819, [%r1424+2056];
$L__BB2_113:
	setp.ge.s32 	%p383, %r1853, %r137;
	setp.lt.s32 	%p384, %r1853, %r137;
	setp.ge.s32 	%p385, %r1855, %r139;
	and.pred  	%p489, %p385, %p384;
	or.pred  	%p386, %p383, %p385;
	@%p386 bra 	$L__BB2_115;
	setp.lt.s32 	%p489, %r1851, %r1819;
$L__BB2_115:
	add.s32 	%r1425, %r1855, %r1853;
	setp.lt.s32 	%p387, %r1425, %r140;
	selp.b32 	%r1426, 512, 0, %p489;
	selp.b32 	%r1427, %r1426, 0, %p387;
	add.s32 	%r1428, %r1850, %r1848;
	setp.lt.s32 	%p388, %r1428, %r140;
	selp.b32 	%r1429, 256, 0, %p488;
	selp.b32 	%r1430, %r1429, 0, %p388;
	or.b32  	%r1431, %r1430, %r1427;
	or.b32  	%r239, %r1431, %r218;
	bar.sync 	0;
	popc.b32 	%r240, %r239;
	setp.ne.s32 	%p389, %r1, 0;
	@%p389 bra 	$L__BB2_120;
	shr.u32 	%r241, %r1883, 5;
	// begin inline asm
	mov.u32 %r1619, %laneid;
	// end inline asm
	mov.b32 	%r1622, 1;
	mov.b32 	%r1647, 0;
	mov.b32 	%r1649, -1;
	// begin inline asm
	{  .reg .s32 r0;  .reg .pred p;  shfl.sync.up.b32 r0|p, %r240, %r1622, %r1647, %r1649;  @p add.s32 r0, r0, %r240;  mov.s32 %r1620, r0;}
	// end inline asm
	mov.b32 	%r1628, 2;
	// begin inline asm
	{  .reg .s32 r0;  .reg .pred p;  shfl.sync.up.b32 r0|p, %r1620, %r1628, %r1647, %r1649;  @p add.s32 r0, r0, %r1620;  mov.s32 %r1626, r0;}
	// end inline asm
	mov.b32 	%r1634, 4;
	// begin inline asm
	{  .reg .s32 r0;  .reg .pred p;  shfl.sync.up.b32 r0|p, %r1626, %r1634, %r1647, %r1649;  @p add.s32 r0, r0, %r1626;  mov.s32 %r1632, r0;}
	// end inline asm
	mov.b32 	%r1640, 8;
	// begin inline asm
	{  .reg .s32 r0;  .reg .pred p;  shfl.sync.up.b32 r0|p, %r1632, %r1640, %r1647, %r1649;  @p add.s32 r0, r0, %r1632;  mov.s32 %r1638, r0;}
	// end inline asm
	mov.b32 	%r1646, 16;
	// begin inline asm
	{  .reg .s32 r0;  .reg .pred p;  shfl.sync.up.b32 r0|p, %r1638, %r1646, %r1647, %r1649;  @p add.s32 r0, r0, %r1638;  mov.s32 %r1644, r0;}
	// end inline asm
	setp.ne.s32 	%p438, %r1619, 31;
	@%p438 bra 	$L__BB2_118;
	shl.b32 	%r1650, %r241, 2;
	mov.u32 	%r1651, _ZN6thrust24THRUST_300001_SM_1000_NS8cuda_cub4core6detail5shmemE;
	add.s32 	%r1652, %r1651, %r1650;
	st.shared.u32 	[%r1652], %r1644;
$L__BB2_118:
	setp.ne.s32 	%p439, %r1883, 0;
	bar.sync 	0;
	ld.shared.v4.u32 	{%r1654, %r1655, %r1656, %r1657}, [_ZN6thrust24THRUST_300001_SM_1000_NS8cuda_cub4core6detail5shmemE];
	add.s32 	%r1658, %r1655, %r1654;
	setp.eq.s32 	%p440, %r241, 2;
	selp.b32 	%r1659, %r1658, %r1654, %p440;
	add.s32 	%r1660, %r1658, %r1656;
	setp.eq.s32 	%p441, %r241, 3;
	selp.b32 	%r1661, %r1660, %r1659, %p441;
	add.s32 	%r1662, %r1660, %r1657;
	setp.eq.s32 	%p442, %r241, 4;
	selp.b32 	%r1663, %r1662, %r1661, %p442;
	ld.shared.v4.u32 	{%r1664, %r1665, %r1666, %r1667}, [_ZN6thrust24THRUST_300001_SM_1000_NS8cuda_cub4core6detail5shmemE+16];
	add.s32 	%r1668, %r1662, %r1664;
	setp.eq.s32 	%p443, %r241, 5;
	selp.b32 	%r1669, %r1668, %r1663, %p443;
	add.s32 	%r1670, %r1668, %r1665;
	setp.eq.s32 	%p444, %r241, 6;
	selp.b32 	%r1671, %r1670, %r1669, %p444;
	add.s32 	%r1672, %r1670, %r1666;
	setp.eq.s32 	%p445, %r241, 7;
	selp.b32 	%r1673, %r1672, %r1671, %p445;
	add.s32 	%r1674, %r1672, %r1667;
	setp.eq.s32 	%p446, %r241, 8;
	selp.b32 	%r1675, %r1674, %r1673, %p446;
	ld.shared.v4.u32 	{%r1676, %r1677, %r1678, %r1679}, [_ZN6thrust24THRUST_300001_SM_1000_NS8cuda_cub4core6detail5shmemE+32];
	add.s32 	%r1680, %r1674, %r1676;
	setp.eq.s32 	%p447, %r241, 9;
	selp.b32 	%r1681, %r1680, %r1675, %p447;
	add.s32 	%r1682, %r1680, %r1677;
	setp.eq.s32 	%p448, %r241, 10;
	selp.b32 	%r1683, %r1682, %r1681, %p448;
	add.s32 	%r1684, %r1682, %r1678;
	setp.eq.s32 	%p449, %r241, 11;
	selp.b32 	%r1685, %r1684, %r1683, %p449;
	add.s32 	%r1686, %r1684, %r1679;
	setp.eq.s32 	%p450, %r241, 12;
	selp.b32 	%r1687, %r1686, %r1685, %p450;
	ld.shared.v4.u32 	{%r1688, %r1689, %r1690, %r1691}, [_ZN6thrust24THRUST_300001_SM_1000_NS8cuda_cub4core6detail5shmemE+48];
	add.s32 	%r1692, %r1686, %r1688;
	setp.eq.s32 	%p451, %r241, 13;
	selp.b32 	%r1693, %r1692, %r1687, %p451;
	add.s32 	%r1694, %r1692, %r1689;
	setp.eq.s32 	%p452, %r241, 14;
	selp.b32 	%r1695, %r1694, %r1693, %p452;
	add.s32 	%r1696, %r1694, %r1690;
	setp.eq.s32 	%p453, %r241, 15;
	selp.b32 	%r1697, %r1696, %r1695, %p453;
	add.s32 	%r1865, %r1696, %r1691;
	setp.lt.u32 	%p454, %r1883, 32;
	selp.b32 	%r1698, 0, %r1697, %p454;
	setp.eq.s32 	%p455, %r1619, 0;
	sub.s32 	%r1699, %r1644, %r240;
	selp.b32 	%r1700, 0, %r1699, %p455;
	add.s32 	%r1863, %r1698, %r1700;
	mov.b32 	%r1867, 0;
	@%p439 bra 	$L__BB2_150;
	add.s64 	%rd120, %rd2, 256;
	mov.b32 	%r1701, 101;
	// begin inline asm
	st.relaxed.gpu.v2.u32 [%rd120], {%r1701, %r1865};
	// end inline asm
	bra.uni 	$L__BB2_150;
$L__BB2_120:
	shr.u32 	%r246, %r1883, 5;
	// begin inline asm
	mov.u32 %r1432, %laneid;
	// end inline asm
	mov.b32 	%r1435, 1;
	mov.b32 	%r1460, 0;
	mov.b32 	%r1462, -1;
	// begin inline asm
	{  .reg .s32 r0;  .reg .pred p;  shfl.sync.up.b32 r0|p, %r240, %r1435, %r1460, %r1462;  @p add.s32 r0, r0, %r240;  mov.s32 %r1433, r0;}
	// end inline asm
	mov.b32 	%r1441, 2;
	// begin inline asm
	{  .reg .s32 r0;  .reg .pred p;  shfl.sync.up.b32 r0|p, %r1433, %r1441, %r1460, %r1462;  @p add.s32 r0, r0, %r1433;  mov.s32 %r1439, r0;}
	// end inline asm
	mov.b32 	%r1447, 4;
	// begin inline asm
	{  .reg .s32 r0;  .reg .pred p;  shfl.sync.up.b32 r0|p, %r1439, %r1447, %r1460, %r1462;  @p add.s32 r0, r0, %r1439;  mov.s32 %r1445, r0;}
	// end inline asm
	mov.b32 	%r1453, 8;
	// begin inline asm
	{  .reg .s32 r0;  .reg .pred p;  shfl.sync.up.b32 r0|p, %r1445, %r1453, %r1460, %r1462;  @p add.s32 r0, r0, %r1445;  mov.s32 %r1451, r0;}
	// end inline asm
	mov.b32 	%r1459, 16;
	// begin inline asm
	{  .reg .s32 r0;  .reg .pred p;  shfl.sync.up.b32 r0|p, %r1451, %r1459, %r1460, %r1462;  @p add.s32 r0, r0, %r1451;  mov.s32 %r1457, r0;}
	// end inline asm
	setp.ne.s32 	%p390, %r1432, 31;
	@%p390 bra 	$L__BB2_122;
	shl.b32 	%r1463, %r246, 2;
	mov.u32 	%r1464, _ZN6thrust24THRUST_300001_SM_1000_NS8cuda_cub4core6detail5shmemE;
	add.s32 	%r1465, %r1464, %r1463;
	st.shared.u32 	[%r1465], %r1457;
$L__BB2_122:
	sub.s32 	%r1466, %r1457, %r240;
	bar.sync 	0;
	ld.shared.v4.u32 	{%r1467, %r1468, %r1469, %r1470}, [_ZN6thrust24THRUST_300001_SM_1000_NS8cuda_cub4core6detail5shmemE];
	shr.u32 	%r1471, %r1883, 5;
	add.s32 	%r1472, %r1468, %r1467;
	setp.eq.s32 	%p391, %r1471, 2;
	selp.b32 	%r1473, %r1472, %r1467, %p391;
	add.s32 	%r1474, %r1472, %r1469;
	setp.eq.s32 	%p392, %r1471, 3;
	selp.b32 	%r1475, %r1474, %r1473, %p392;
	add.s32 	%r1476, %r1474, %r1470;
	setp.eq.s32 	%p393, %r1471, 4;
	selp.b32 	%r1477, %r1476, %r1475, %p393;
	ld.shared.v4.u32 	{%r1478, %r1479, %r1480, %r1481}, [_ZN6thrust24THRUST_300001_SM_1000_NS8cuda_cub4core6detail5shmemE+16];
	add.s32 	%r1482, %r1476, %r1478;
	setp.eq.s32 	%p394, %r1471, 5;
	selp.b32 	%r1483, %r1482, %r1477, %p394;
	add.s32 	%r1484, %r1482, %r1479;
	setp.eq.s32 	%p395, %r1471, 6;
	selp.b32 	%r1485, %r1484, %r1483, %p395;
	add.s32 	%r1486, %r1484, %r1480;
	setp.eq.s32 	%p396, %r1471, 7;
	selp.b32 	%r1487, %r1486, %r1485, %p396;
	add.s32 	%r1488, %r1486, %r1481;
	setp.eq.s32 	%p397, %r1471, 8;
	selp.b32 	%r1489, %r1488, %r1487, %p397;
	ld.shared.v4.u32 	{%r1490, %r1491, %r1492, %r1493}, [_ZN6thrust24THRUST_300001_SM_1000_NS8cuda_cub4core6detail5shmemE+32];
	add.s32 	%r1494, %r1488, %r1490;
	setp.eq.s32 	%p398, %r1471, 9;
	selp.b32 	%r1495, %r1494, %r1489, %p398;
	add.s32 	%r1496, %r1494, %r1491;
	setp.eq.s32 	%p399, %r1471, 10;
	selp.b32 	%r1497, %r1496, %r1495, %p399;
	add.s32 	%r1498, %r1496, %r1492;
	setp.eq.s32 	%p400, %r1471, 11;
	selp.b32 	%r1499, %r1498, %r1497, %p400;
	add.s32 	%r1500, %r1498, %r1493;
	setp.eq.s32 	%p401, %r1471, 12;
	selp.b32 	%r1501, %r1500, %r1499, %p401;
	ld.shared.v4.u32 	{%r1502, %r1503, %r1504, %r1505}, [_ZN6thrust24THRUST_300001_SM_1000_NS8cuda_cub4core6detail5shmemE+48];
	add.s32 	%r1506, %r1500, %r1502;
	setp.eq.s32 	%p402, %r1471, 13;
	selp.b32 	%r1507, %r1506, %r1501, %p402;
	add.s32 	%r1508, %r1506, %r1503;
	setp.eq.s32 	%p403, %r1471, 14;
	selp.b32 	%r1509, %r1508, %r1507, %p403;
	add.s32 	%r1510, %r1508, %r1504;
	setp.eq.s32 	%p404, %r1471, 15;
	selp.b32 	%r1511, %r1510, %r1509, %p404;
	add.s32 	%r249, %r1510, %r1505;
	setp.gt.u32 	%p405, %r1883, 31;
	setp.lt.u32 	%p406, %r1883, 32;
	setp.eq.s32 	%p407, %r1432, 0;
	selp.b32 	%r1512, 0, %r1466, %p407;
	add.s32 	%r1863, %r1511, %r1512;
	selp.b32 	%r251, %r1466, %r1863, %p406;
	@%p405 bra 	$L__BB2_147;
	setp.ne.s32 	%p408, %r1883, 0;
	mul.wide.u32 	%rd103, %r1, 8;
	add.s64 	%rd14, %rd2, %rd103;
	@%p408 bra 	$L__BB2_125;
	st.shared.u32 	[_ZN6thrust24THRUST_300001_SM_1000_NS8cuda_cub4core6detail5shmemE+108], %r249;
	add.s64 	%rd104, %rd14, 256;
	mov.b32 	%r1513, 100;
	// begin inline asm
	st.relaxed.gpu.v2.u32 [%rd104], {%r1513, %r249};
	// end inline asm
$L__BB2_125:
	setp.gt.u32 	%p409, %r2, 499;
	@%p409 bra 	$L__BB2_127;
	membar.cta;
	bra.uni 	$L__BB2_128;
$L__BB2_127:
	mov.b32 	%r1515, 450;
	// begin inline asm
	nanosleep.u32 %r1515;
	// end inline asm
$L__BB2_128:
	mul.wide.u32 	%rd106, %r1883, 8;
	xor.b64  	%rd107, %rd106, -8;
	add.s64 	%rd108, %rd14, %rd107;
	add.s64 	%rd105, %rd108, 256;
	// begin inline asm
	ld.relaxed.gpu.v2.u32 {%r1861, %r1857}, [%rd105];
	// end inline asm
$L__BB2_129:
	setp.eq.s32 	%p410, %r1861, 99;
	mov.b32 	%r1518, -1;
	vote.sync.any.pred 	%p411, %p410, %r1518;
	not.pred 	%p412, %p411;
	@%p412 bra 	$L__BB2_134;
	setp.gt.u32 	%p437, %r2, 499;
	@%p437 bra 	$L__BB2_132;
	membar.cta;
	bra.uni 	$L__BB2_133;
$L__BB2_132:
	mov.b32 	%r1616, 350;
	// begin inline asm
	nanosleep.u32 %r1616;
	// end inline asm
$L__BB2_133:
	// begin inline asm
	ld.relaxed.gpu.v2.u32 {%r1861, %r1857}, [%rd105];
	// end inline asm
	bra.uni 	$L__BB2_129;
$L__BB2_134:
	setp.eq.s32 	%p413, %r1861, 101;
	mov.b32 	%r1545, -1;
	vote.sync.ballot.b32 	%r1546, %p413, %r1545;
	// begin inline asm
	mov.u32 %r1520, %lanemask_ge;
	// end inline asm
	and.b32  	%r1547, %r1546, %r1520;
	or.b32  	%r1548, %r1547, -2147483648;
	add.s32 	%r1549, %r1548, -1;
	not.b32 	%r1550, %r1548;
	and.b32  	%r1551, %r1550, %r1549;
	popc.b32 	%r1524, %r1551;
	mov.b32 	%r1523, 1;
	// begin inline asm
	shfl.sync.down.b32 %r1521, %r1857, %r1523, %r1524, %r1545;
	// end inline asm
	setp.lt.s32 	%p415, %r1432, %r1524;
	selp.b32 	%r1552, %r1521, 0, %p415;
	add.s32 	%r1527, %r1552, %r1857;
	mov.b32 	%r1528, 2;
	// begin inline asm
	shfl.sync.down.b32 %r1526, %r1527, %r1528, %r1524, %r1545;
	// end inline asm
	add.s32 	%r1553, %r1432, 2;
	setp.gt.s32 	%p416, %r1553, %r1524;
	selp.b32 	%r1554, 0, %r1526, %p416;
	add.s32 	%r1532, %r1527, %r1554;
	mov.b32 	%r1533, 4;
	// begin inline asm
	shfl.sync.down.b32 %r1531, %r1532, %r1533, %r1524, %r1545;
	// end inline asm
	add.s32 	%r1555, %r1432, 4;
	setp.gt.s32 	%p417, %r1555, %r1524;
	selp.b32 	%r1556, 0, %r1531, %p417;
	add.s32 	%r1537, %r1532, %r1556;
	mov.b32 	%r1538, 8;
	// begin inline asm
	shfl.sync.down.b32 %r1536, %r1537, %r1538, %r1524, %r1545;
	// end inline asm
	add.s32 	%r1557, %r1432, 8;
	setp.gt.s32 	%p418, %r1557, %r1524;
	selp.b32 	%r1558, 0, %r1536, %p418;
	add.s32 	%r1542, %r1537, %r1558;
	mov.b32 	%r1543, 16;
	// begin inline asm
	shfl.sync.down.b32 %r1541, %r1542, %r1543, %r1524, %r1545;
	// end inline asm
	add.s32 	%r1559, %r1432, 16;
	setp.gt.s32 	%p419, %r1559, %r1524;
	selp.b32 	%r1560, 0, %r1541, %p419;
	add.s32 	%r1859, %r1542, %r1560;
	not.b32 	%r1561, %r1883;
	add.s32 	%r1860, %r1, %r1561;
	add.s64 	%rd15, %rd2, 256;
$L__BB2_135:
	setp.ne.s32 	%p420, %r1861, 101;
	mov.b32 	%r1562, -1;
	vote.sync.all.pred 	%p421, %p420, %r1562;
	not.pred 	%p422, %p421;
	@%p422 bra 	$L__BB2_143;
	mul.wide.s32 	%rd111, %r1860, 8;
	add.s64 	%rd112, %rd15, %rd111;
	add.s64 	%rd110, %rd112, -256;
	// begin inline asm
	ld.relaxed.gpu.v2.u32 {%r1861, %r1862}, [%rd110];
	// end inline asm
$L__BB2_137:
	setp.eq.s32 	%p426, %r1861, 99;
	mov.b32 	%r1569, -1;
	vote.sync.any.pred 	%p427, %p426, %r1569;
	not.pred 	%p428, %p427;
	@%p428 bra 	$L__BB2_142;
	mov.u32 	%r1612, %nctaid.x;
	setp.gt.u32 	%p436, %r1612, 499;
	@%p436 bra 	$L__BB2_140;
	membar.cta;
	bra.uni 	$L__BB2_141;
$L__BB2_140:
	mov.b32 	%r1613, 350;
	// begin inline asm
	nanosleep.u32 %r1613;
	// end inline asm
$L__BB2_141:
	// begin inline asm
	ld.relaxed.gpu.v2.u32 {%r1861, %r1862}, [%rd110];
	// end inline asm
	bra.uni 	$L__BB2_137;
$L__BB2_142:
	setp.eq.s32 	%p429, %r1861, 101;
	mov.b32 	%r1595, -1;
	vote.sync.ballot.b32 	%r1596, %p429, %r1595;
	and.b32  	%r1597, %r1596, %r1520;
	or.b32  	%r1598, %r1597, -2147483648;
	add.s32 	%r1599, %r1598, -1;
	not.b32 	%r1600, %r1598;
	and.b32  	%r1601, %r1600, %r1599;
	popc.b32 	%r1574, %r1601;
	mov.b32 	%r1573, 1;
	// begin inline asm
	shfl.sync.down.b32 %r1571, %r1862, %r1573, %r1574, %r1595;
	// end inline asm
	setp.lt.s32 	%p431, %r1432, %r1574;
	selp.b32 	%r1602, %r1571, 0, %p431;
	add.s32 	%r1577, %r1602, %r1862;
	mov.b32 	%r1578, 2;
	// begin inline asm
	shfl.sync.down.b32 %r1576, %r1577, %r1578, %r1574, %r1595;
	// end inline asm
	add.s32 	%r1603, %r1432, 2;
	setp.gt.s32 	%p432, %r1603, %r1574;
	selp.b32 	%r1604, 0, %r1576, %p432;
	add.s32 	%r1582, %r1577, %r1604;
	mov.b32 	%r1583, 4;
	// begin inline asm
	shfl.sync.down.b32 %r1581, %r1582, %r1583, %r1574, %r1595;
	// end inline asm
	add.s32 	%r1605, %r1432, 4;
	setp.gt.s32 	%p433, %r1605, %r1574;
	selp.b32 	%r1606, 0, %r1581, %p433;
	add.s32 	%r1587, %r1582, %r1606;
	mov.b32 	%r1588, 8;
	// begin inline asm
	shfl.sync.down.b32 %r1586, %r1587, %r1588, %r1574, %r1595;
	// end inline asm
	add.s32 	%r1607, %r1432, 8;
	setp.gt.s32 	%p434, %r1607, %r1574;
	selp.b32 	%r1608, 0, %r1586, %p434;
	add.s32 	%r1592, %r1587, %r1608;
	mov.b32 	%r1593, 16;
	// begin inline asm
	shfl.sync.down.b32 %r1591, %r1592, %r1593, %r1574, %r1595;
	// end inline asm
	add.s32 	%r1609, %r1432, 16;
	setp.gt.s32 	%p435, %r1609, %r1574;
	selp.b32 	%r1610, 0, %r1591, %p435;
	add.s32 	%r1611, %r1610, %r1859;
	add.s32 	%r1859, %r1611, %r1592;
	add.s32 	%r1860, %r1860, -32;
	bra.uni 	$L__BB2_135;
$L__BB2_143:
	setp.ne.s32 	%p423, %r1883, 0;
	@%p423 bra 	$L__BB2_145;
	add.s32 	%r1565, %r1859, %r249;
	add.s64 	%rd109, %rd14, 256;
	mov.b32 	%r1564, 101;
	// begin inline asm
	st.relaxed.gpu.v2.u32 [%rd109], {%r1564, %r1565};
	// end inline asm
	st.shared.u32 	[_ZN6thrust24THRUST_300001_SM_1000_NS8cuda_cub4core6detail5shmemE+100], %r1859;
	st.shared.u32 	[_ZN6thrust24THRUST_300001_SM_1000_NS8cuda_cub4core6detail5shmemE+104], %r1565;
$L__BB2_145:
	setp.ne.s32 	%p424, %r1432, 0;
	mov.u32 	%r1863, %r251;
	@%p424 bra 	$L__BB2_147;
	st.shared.u32 	[_ZN6thrust24THRUST_300001_SM_1000_NS8cuda_cub4core6detail5shmemE+80], %r1859;
	mov.u32 	%r1863, %r1859;
$L__BB2_147:
	setp.eq.s32 	%p425, %r1883, 0;
	bar.sync 	0;
	@%p425 bra 	$L__BB2_149;
	ld.shared.u32 	%r1566, [_ZN6thrust24THRUST_300001_SM_1000_NS8cuda_cub4core6detail5shmemE+80];
	add.s32 	%r1863, %r1566, %r1863;
$L__BB2_149:
	ld.shared.u32 	%r1865, [_ZN6thrust24THRUST_300001_SM_1000_NS8cuda_cub4core6detail5shmemE+108];
	ld.shared.u32 	%r1867, [_ZN6thrust24THRUST_300001_SM_1000_NS8cuda_cub4core6detail5shmemE+100];
$L__BB2_150:
	bar.sync 	0;
	sub.s32 	%r1869, %r1863, %r1867;
	not.pred 	%p456, %p7;
	@%p456 bra 	$L__BB2_152;
	add.s32 	%r285, %r1869, 1;
	shl.b32 	%r1704, %r1869, 3;
	mov.u32 	%r1705, _ZN6thrust24THRUST_300001_SM_1000_NS8cuda_cub4core6detail5shmemE;
	add.s32 	%r1706, %r1705, %r1704;
	st.shared.v2.u32 	[%r1706+2048], {%r147, %r146};
	mov.u32 	%r1869, %r285;
$L__BB2_152:
	not.pred 	%p457, %p14;
	@%p457 bra 	$L__BB2_154;
	add.s32 	%r287, %r1869, 1;
	shl.b32 	%r1707, %r1869, 3;
	mov.u32 	%r1708, _ZN6thrust24THRUST_300001_SM_1000_NS8cuda_cub4core6detail5shmemE;
	add.s32 	%r1709, %r1708, %r1707;
	st.shared.v2.u32 	[%r1709+2048], {%r1811, %r1812};
	mov.u32 	%r1869, %r287;
$L__BB2_154:
	not.pred 	%p458, %p21;
	@%p458 bra 	$L__BB2_156;
	add.s32 	%r289, %r1869, 1;
	shl.b32 	%r1710, %r1869, 3;
	mov.u32 	%r1711, _ZN6thrust24THRUST_300001_SM_1000_NS8cuda_cub4core6detail5shmemE;
	add.s32 	%r1712, %r1711, %r1710;
	st.shared.v2.u32 	[%r1712+2048], {%r1816, %r1817};
	mov.u32 	%r1869, %r289;
$L__BB2_156:
	not.pred 	%p459, %p28;
	@%p459 bra 	$L__BB2_158;
	add.s32 	%r291, %r1869, 1;
	shl.b32 	%r1713, %r1869, 3;
	mov.u32 	%r1714, _ZN6thrust24THRUST_300001_SM_1000_NS8cuda_cub4core6detail5shmemE;
	add.s32 	%r1715, %r1714, %r1713;
	st.shared.v2.u32 	[%r1715+2048], {%r1821, %r1822};
	mov.u32 	%r1869, %r291;
$L__BB2_158:
	not.pred 	%p460, %p35;
	@%p460 bra 	$L__BB2_160;
	add.s32 	%r293, %r1869, 1;
	shl.b32 	%r1716, %r1869, 3;
	mov.u32 	%r1717, _ZN6thrust24THRUST_300001_SM_1000_NS8cuda_cub4core6detail5shmemE;
	add.s32 	%r1718, %r1717, %r1716;
	st.shared.v2.u32 	[%r1718+2048], {%r1826, %r1827};
	mov.u32 	%r1869, %r293;
$L__BB2_160:
	not.pred 	%p461, %p42;
	@%p461 bra 	$L__BB2_162;
	add.s32 	%r295, %r1869, 1;
	shl.b32 	%r1719, %r1869, 3;
	mov.u32 	%r1720, _ZN6thrust24THRUST_300001_SM_1000_NS8cuda_cub4core6detail5shmemE;
	add.s32 	%r1721, %r1720, %r1719;
	st.shared.v2.u32 	[%r1721+2048], {%r1831, %r1832};
	mov.u32 	%r1869, %r295;
$L__BB2_162:
	and.b32  	%r1722, %r218, 64;
	setp.eq.s32 	%p462, %r1722, 0;
	@%p462 bra 	$L__BB2_164;
	add.s32 	%r297, %r1869, 1;
	shl.b32 	%r1723, %r1869, 3;
	mov.u32 	%r1724, _ZN6thrust24THRUST_300001_SM_1000_NS8cuda_cub4core6detail5shmemE;
	add.s32 	%r1725, %r1724, %r1723;
	st.shared.v2.u32 	[%r1725+2048], {%r1836, %r1837};
	mov.u32 	%r1869, %r297;
$L__BB2_164:
	and.b32  	%r1726, %r218, 128;
	setp.eq.s32 	%p463, %r1726, 0;
	@%p463 bra 	$L__BB2_166;
	add.s32 	%r299, %r1869, 1;
	shl.b32 	%r1727, %r1869, 3;
	mov.u32 	%r1728, _ZN6thrust24THRUST_300001_SM_1000_NS8cuda_cub4core6detail5shmemE;
	add.s32 	%r1729, %r1728, %r1727;
	st.shared.v2.u32 	[%r1729+2048], {%r1841, %r1842};
	mov.u32 	%r1869, %r299;
$L__BB2_166:
	and.b32  	%r1730, %r239, 256;
	setp.eq.s32 	%p464, %r1730, 0;
	@%p464 bra 	$L__BB2_168;
	add.s32 	%r301, %r1869, 1;
	shl.b32 	%r1731, %r1869, 3;
	mov.u32 	%r1732, _ZN6thrust24THRUST_300001_SM_1000_NS8cuda_cub4core6detail5shmemE;
	add.s32 	%r1733, %r1732, %r1731;
	st.shared.v2.u32 	[%r1733+2048], {%r1846, %r1847};
	mov.u32 	%r1869, %r301;
$L__BB2_168:
	and.b32  	%r1734, %r239, 512;
	setp.eq.s32 	%p465, %r1734, 0;
	@%p465 bra 	$L__BB2_170;
	shl.b32 	%r1735, %r1869, 3;
	mov.u32 	%r1736, _ZN6thrust24THRUST_300001_SM_1000_NS8cuda_cub4core6detail5shmemE;
	add.s32 	%r1737, %r1736, %r1735;
	st.shared.v2.u32 	[%r1737+2048], {%r1851, %r1852};
$L__BB2_170:
	bar.sync 	0;
	setp.ge.s32 	%p466, %r1883, %r1865;
	@%p466 bra 	$L__BB2_363;
	cvta.to.global.u64 	%rd16, %rd34;
	cvta.to.global.u64 	%rd17, %rd35;
	not.b32 	%r1738, %r1883;
	add.s32 	%r303, %r1865, %r1738;
	and.b32  	%r1739, %r303, 1536;
	setp.eq.s32 	%p467, %r1739, 1536;
	@%p467 bra 	$L__BB2_174;
	shr.u32 	%r1740, %r303, 9;
	add.s32 	%r1741, %r1740, 1;
	and.b32  	%r1742, %r1741, 3;
	add.s32 	%r1879, %r1883, %r1867;
	shl.b32 	%r1743, %r1883, 3;
	mov.u32 	%r1744, _ZN6thrust24THRUST_300001_SM_1000_NS8cuda_cub4core6detail5shmemE;
	add.s32 	%r1745, %r1743, %r1744;
	add.s32 	%r1878, %r1745, 2048;
	neg.s32 	%r1877, %r1742;
	shl.b32 	%r1746, %r1741, 9;
	and.b32  	%r1747, %r1746, 1536;
	add.s32 	%r1883, %r1883, %r1747;
$L__BB2_173:
	.pragma "nounroll";
	mul.wide.s32 	%rd121, %r1879, 4;
	add.s64 	%rd122, %rd17, %rd121;
	add.s64 	%rd123, %rd16, %rd121;
	ld.shared.v2.u32 	{%r1748, %r1749}, [%r1878];
	st.global.u32 	[%rd123], %r1748;
	st.global.u32 	[%rd122], %r1749;
	add.s32 	%r1879, %r1879, 512;
	add.s32 	%r1878, %r1878, 4096;
	add.s32 	%r1877, %r1877, 1;
	setp.ne.s32 	%p468, %r1877, 0;
	@%p468 bra 	$L__BB2_173;
$L__BB2_174:
	setp.lt.u32 	%p469, %r303, 1536;
	@%p469 bra 	$L__BB2_363;
	add.s64 	%rd18, %rd16, 4096;
	add.s32 	%r1882, %r1867, %r1883;
	add.s64 	%rd19, %rd17, 4096;
	shl.b32 	%r1750, %r1883, 3;
	mov.u32 	%r1751, _ZN6thrust24THRUST_300001_SM_1000_NS8cuda_cub4core6detail5shmemE;
	add.s32 	%r1752, %r1750, %r1751;
	add.s32 	%r1881, %r1752, 10240;
$L__BB2_176:
	mul.wide.s32 	%rd124, %r1882, 4;
	add.s64 	%rd125, %rd18, %rd124;
	add.s64 	%rd126, %rd19, %rd124;
	ld.shared.v2.u32 	{%r1753, %r1754}, [%r1881+-8192];
	st.global.u32 	[%rd125+-4096], %r1753;
	st.global.u32 	[%rd126+-4096], %r1754;
	ld.shared.v2.u32 	{%r1755, %r1756}, [%r1881+-4096];
	st.global.u32 	[%rd125+-2048], %r1755;
	st.global.u32 	[%rd126+-2048], %r1756;
	ld.shared.v2.u32 	{%r1757, %r1758}, [%r1881];
	st.global.u32 	[%rd125], %r1757;
	st.global.u32 	[%rd126], %r1758;
	ld.shared.v2.u32 	{%r1759, %r1760}, [%r1881+4096];
	st.global.u32 	[%rd125+2048], %r1759;
	st.global.u32 	[%rd126+2048], %r1760;
	add.s32 	%r1883, %r1883, 2048;
	add.s32 	%r1882, %r1882, 2048;
	add.s32 	%r1881, %r1881, 16384;
	setp.lt.s32 	%p470, %r1883, %r1865;
	@%p470 bra 	$L__BB2_176;
	bra.uni 	$L__BB2_363;
$L__BB2_177:
	mul.wide.u32 	%rd40, %r1, 8;
	add.s64 	%rd41, %rd1, %rd40;
	ld.global.u32 	%r323, [%rd41];
	ld.global.u32 	%r653, [%rd41+4];
	ld.global.u32 	%r654, [%rd41+8];
	ld.global.u32 	%r655, [%rd41+12];
	sub.s32 	%r324, %r654, %r323;
	sub.s32 	%r656, %r655, %r653;
	cvt.s64.s32 	%rd42, %r323;
	cvt.s64.s32 	%rd20, %r653;
	mov.u32 	%r326, %tid.x;
	add.s32 	%r327, %r656, %r324;
	setp.ge.s32 	%p128, %r326, %r327;
	cvt.u64.u32 	%rd21, %r326;
	add.s64 	%rd43, %rd21, %rd42;
	shl.b64 	%rd44, %rd43, 2;
	add.s64 	%rd22, %rd3, %rd44;
	add.s64 	%rd23, %rd4, %rd44;
	mov.b32 	%r1884, 0;
	mov.u32 	%r1885, %r1884;
	@%p128 bra 	$L__BB2_181;
	setp.ge.s32 	%p129, %r326, %r324;
	@%p129 bra 	$L__BB2_180;
	ld.global.u32 	%r1885, [%rd22];
	ld.global.u32 	%r1884, [%rd23];
	bra.uni 	$L__BB2_181;
$L__BB2_180:
	sub.s32 	%r657, %r326, %r324;
	cvt.s64.s32 	%rd45, %r657;
	add.s64 	%rd46, %rd45, %rd20;
	shl.b64 	%rd47, %rd46, 2;
	add.s64 	%rd48, %rd5, %rd47;
	add.s64 	%rd49, %rd6, %rd47;
	ld.global.u32 	%r1885, [%rd48];
	ld.global.u32 	%r1884, [%rd49];
$L__BB2_181:
	add.s32 	%r334, %r326, 512;
	setp.ge.s32 	%p130, %r334, %r327;
	cvt.s64.s32 	%rd50, %r324;
	sub.s64 	%rd51, %rd21, %rd50;
	add.s64 	%rd52, %rd51, %rd20;
	shl.b64 	%rd53, %rd52, 2;
	add.s64 	%rd24, %rd6, %rd53;
	add.s64 	%rd25, %rd5, %rd53;
	mov.b32 	%r1886, 0;
	mov.u32 	%r1887, %r1886;
	@%p130 bra 	$L__BB2_185;
	setp.lt.s32 	%p131, %r334, %r324;
	@%p131 bra 	$L__BB2_184;
	ld.global.u32 	%r1887, [%rd25+2048];
	ld.global.u32 	%r1886, [%rd24+2048];
	bra.uni 	$L__BB2_185;
$L__BB2_184:
	ld.global.u32 	%r1887, [%rd22+2048];
	ld.global.u32 	%r1886, [%rd23+2048];
$L__BB2_185:
	or.b32  	%r341, %r326, 1024;
	setp.ge.s32 	%p132, %r341, %r327;
	mov.b32 	%r1888, 0;
	mov.u32 	%r1889, %r1888;
	@%p132 bra 	$L__BB2_189;
	setp.lt.s32 	%p133, %r341, %r324;
	@%p133 bra 	$L__BB2_188;
	ld.global.u32 	%r1889, [%rd25+4096];
	ld.global.u32 	%r1888, [%rd24+4096];
	bra.uni 	$L__BB2_189;
$L__BB2_188:
	ld.global.u32 	%r1889, [%rd22+4096];
	ld.global.u32 	%r1888, [%rd23+4096];
$L__BB2_189:
	add.s32 	%r348, %r326, 1536;
	setp.ge.s32 	%p134, %r348, %r327;
	mov.b32 	%r1890, 0;
	mov.u32 	%r1891, %r1890;
	@%p134 bra 	$L__BB2_193;
	setp.lt.s32 	%p135, %r348, %r324;
	@%p135 bra 	$L__BB2_192;
	ld.global.u32 	%r1891, [%rd25+6144];
	ld.global.u32 	%r1890, [%rd24+6144];
	bra.uni 	$L__BB2_193;
$L__BB2_192:
	ld.global.u32 	%r1891, [%rd22+6144];
	ld.global.u32 	%r1890, [%rd23+6144];
$L__BB2_193:
	or.b32  	%r355, %r326, 2048;
	setp.ge.s32 	%p136, %r355, %r327;
	mov.b32 	%r1892, 0;
	mov.u32 	%r1893, %r1892;
	@%p136 bra 	$L__BB2_197;
	setp.lt.s32 	%p137, %r355, %r324;
	@%p137 bra 	$L__BB2_196;
	ld.global.u32 	%r1893, [%rd25+8192];
	ld.global.u32 	%r1892, [%rd24+8192];
	bra.uni 	$L__BB2_197;
$L__BB2_196:
	ld.global.u32 	%r1893, [%rd22+8192];
	ld.global.u32 	%r1892, [%rd23+8192];
$L__BB2_197:
	add.s32 	%r362, %r326, 2560;
	setp.ge.s32 	%p138, %r362, %r327;
	mov.b32 	%r1894, 0;
	mov.u32 	%r1895, %r1894;
	@%p138 bra 	$L__BB2_201;
	setp.lt.s32 	%p139, %r362, %r324;
	@%p139 bra 	$L__BB2_200;
	ld.global.u32 	%r1895, [%rd25+10240];
	ld.global.u32 	%r1894, [%rd24+10240];
	bra.uni 	$L__BB2_201;
$L__BB2_200:
	ld.global.u32 	%r1895, [%rd22+10240];
	ld.global.u32 	%r1894, [%rd23+10240];
$L__BB2_201:
	or.b32  	%r369, %r326, 3072;
	setp.ge.s32 	%p140, %r369, %r327;
	mov.b32 	%r1896, 0;
	mov.u32 	%r1897, %r1896;
	@%p140 bra 	$L__BB2_205;
	setp.lt.s32 	%p141, %r369, %r324;
	@%p141 bra 	$L__BB2_204;
	ld.global.u32 	%r1897, [%rd25+12288];
	ld.global.u32 	%r1896, [%rd24+12288];
	bra.uni 	$L__BB2_205;
$L__BB2_204:
	ld.global.u32 	%r1897, [%rd22+12288];
	ld.global.u32 	%r1896, [%rd23+12288];
$L__BB2_205:
	add.s32 	%r376, %r326, 3584;
	setp.ge.s32 	%p142, %r376, %r327;
	mov.b32 	%r1898, 0;
	mov.u32 	%r1899, %r1898;
	@%p142 bra 	$L__BB2_209;
	setp.lt.s32 	%p143, %r376, %r324;
	@%p143 bra 	$L__BB2_208;
	ld.global.u32 	%r1899, [%rd25+14336];
	ld.global.u32 	%r1898, [%rd24+14336];
	bra.uni 	$L__BB2_209;
$L__BB2_208:
	ld.global.u32 	%r1899, [%rd22+14336];
	ld.global.u32 	%r1898, [%rd23+14336];
$L__BB2_209:
	or.b32  	%r383, %r326, 4096;
	setp.ge.s32 	%p144, %r383, %r327;
	mov.b32 	%r1900, 0;
	mov.u32 	%r1901, %r1900;
	@%p144 bra 	$L__BB2_213;
	setp.lt.s32 	%p145, %r383, %r324;
	@%p145 bra 	$L__BB2_212;
	ld.global.u32 	%r1901, [%rd25+16384];
	ld.global.u32 	%r1900, [%rd24+16384];
	bra.uni 	$L__BB2_213;
$L__BB2_212:
	cvta.to.global.u64 	%rd54, %rd32;
	cvt.u64.u32 	%rd55, %r326;
	cvt.s64.s32 	%rd56, %r323;
	add.s64 	%rd57, %rd55, %rd56;
	shl.b64 	%rd58, %rd57, 2;
	add.s64 	%rd59, %rd54, %rd58;
	ld.global.u32 	%r1901, [%rd59+16384];
	ld.global.u32 	%r1900, [%rd23+16384];
$L__BB2_213:
	add.s32 	%r390, %r326, 4608;
	setp.ge.s32 	%p146, %r390, %r327;
	mov.b32 	%r1902, 0;
	mov.u32 	%r1903, %r1902;
	@%p146 bra 	$L__BB2_217;
	setp.lt.s32 	%p147, %r390, %r324;
	@%p147 bra 	$L__BB2_216;
	ld.global.u32 	%r1903, [%rd25+18432];
	ld.global.u32 	%r1902, [%rd24+18432];
	bra.uni 	$L__BB2_217;
$L__BB2_216:
	cvta.to.global.u64 	%rd60, %rd32;
	cvt.u64.u32 	%rd61, %r326;
	cvt.s64.s32 	%rd62, %r323;
	add.s64 	%rd63, %rd61, %rd62;
	shl.b64 	%rd64, %rd63, 2;
	add.s64 	%rd65, %rd60, %rd64;
	ld.global.u32 	%r1903, [%rd65+18432];
	ld.global.u32 	%r1902, [%rd23+18432];
$L__BB2_217:
	mov.u32 	%r667, _ZN6thrust24THRUST_300001_SM_1000_NS8cuda_cub4core6detail5shmemE;
	add.s32 	%r668, %r667, 2048;
	shl.b32 	%r670, %r326, 3;
	add.s32 	%r671, %r668, %r670;
	st.shared.v2.u32 	[%r671], {%r1885, %r1884};
	st.shared.v2.u32 	[%r671+4096], {%r1887, %r1886};
	st.shared.v2.u32 	[%r671+8192], {%r1889, %r1888};
	st.shared.v2.u32 	[%r671+12288], {%r1891, %r1890};
	st.shared.v2.u32 	[%r671+16384], {%r1893, %r1892};
	st.shared.v2.u32 	[%r671+20480], {%r1895, %r1894};
	st.shared.v2.u32 	[%r671+24576], {%r1897, %r1896};
	st.shared.v2.u32 	[%r671+28672], {%r1899, %r1898};
	st.shared.v2.u32 	[%r671+32768], {%r1901, %r1900};
	st.shared.v2.u32 	[%r671+36864], {%r1903, %r1902};
	bar.sync 	0;
	mul.lo.s32 	%r672, %r326, 10;
	min.s32 	%r397, %r327, %r672;
	shl.b32 	%r673, %r324, 3;
	add.s32 	%r398, %r668, %r673;
	sub.s32 	%r674, %r397, %r656;
	max.s32 	%r1906, %r674, 0;
	min.s32 	%r1905, %r324, %r397;
	setp.ge.s32 	%p148, %r1906, %r1905;
	@%p148 bra 	$L__BB2_219;
$L__BB2_218:
	add.s32 	%r675, %r1906, %r1905;
	shr.s32 	%r676, %r675, 1;
	shl.b32 	%r677, %r676, 3;
	add.s32 	%r679, %r667, %r677;
	ld.shared.u32 	%r680, [%r679+2048];
	not.b32 	%r681, %r676;
	add.s32 	%r682, %r397, %r681;
	shl.b32 	%r683, %r682, 3;
	add.s32 	%r684, %r398, %r683;
	ld.shared.u32 	%r685, [%r684];
	setp.lt.s32 	%p149, %r685, %r680;
	add.s32 	%r686, %r676, 1;
	selp.b32 	%r1906, %r1906, %r686, %p149;
	selp.b32 	%r1905, %r676, %r1905, %p149;
	setp.lt.s32 	%p150, %r1906, %r1905;
	@%p150 bra 	$L__BB2_218;
$L__BB2_219:
	sub.s32 	%r406, %r397, %r1906;
	setp.ge.s32 	%p151, %r406, %r656;
	mov.b32 	%r1933, 0;
	@%p151 bra 	$L__BB2_244;
	shl.b32 	%r690, %r406, 3;
	add.s32 	%r407, %r398, %r690;
	ld.shared.u32 	%r408, [%r407];
	setp.lt.s32 	%p152, %r1906, 1;
	mov.b32 	%r1910, 0;
	mov.u32 	%r1909, %r1906;
	@%p152 bra 	$L__BB2_222;
	mul.lo.s32 	%r691, %r1906, 511;
	shr.s32 	%r692, %r691, 9;
	shl.b32 	%r693, %r692, 3;
	add.s32 	%r695, %r667, %r693;
	ld.shared.u32 	%r696, [%r695+2048];
	setp.lt.s32 	%p153, %r696, %r408;
	add.s32 	%r697, %r692, 1;
	selp.b32 	%r1909, %r1906, %r692, %p153;
	selp.b32 	%r1910, %r697, 0, %p153;
$L__BB2_222:
	setp.ge.s32 	%p154, %r1910, %r1909;
	@%p154 bra 	$L__BB2_224;
	mad.lo.s32 	%r698, %r1909, 127, %r1910;
	shr.s32 	%r699, %r698, 7;
	shl.b32 	%r700, %r699, 3;
	add.s32 	%r702, %r667, %r700;
	ld.shared.u32 	%r703, [%r702+2048];
	setp.lt.s32 	%p155, %r703, %r408;
	add.s32 	%r704, %r699, 1;
	selp.b32 	%r1909, %r1909, %r699, %p155;
	selp.b32 	%r1910, %r704, %r1910, %p155;
$L__BB2_224:
	setp.ge.s32 	%p156, %r1910, %r1909;
	@%p156 bra 	$L__BB2_226;
	mad.lo.s32 	%r705, %r1909, 31, %r1910;
	shr.s32 	%r706, %r705, 5;
	shl.b32 	%r707, %r706, 3;
	add.s32 	%r709, %r667, %r707;
	ld.shared.u32 	%r710, [%r709+2048];
	setp.lt.s32 	%p157, %r710, %r408;
	add.s32 	%r711, %r706, 1;
	selp.b32 	%r1909, %r1909, %r706, %p157;
	selp.b32 	%r1910, %r711, %r1910, %p157;
$L__BB2_226:
	setp.ge.s32 	%p158, %r1910, %r1909;
	@%p158 bra 	$L__BB2_228;
	mad.lo.s32 	%r712, %r1909, 15, %r1910;
	shr.s32 	%r713, %r712, 4;
	shl.b32 	%r714, %r713, 3;
	add.s32 	%r716, %r667, %r714;
	ld.shared.u32 	%r717, [%r716+2048];
	setp.lt.s32 	%p159, %r717, %r408;
	add.s32 	%r718, %r713, 1;
	selp.b32 	%r1909, %r1909, %r713, %p159;
	selp.b32 	%r1910, %r718, %r1910, %p159;
$L__BB2_228:
	setp.ge.s32 	%p160, %r1910, %r1909;
	@%p160 bra 	$L__BB2_230;
$L__BB2_229:
	add.s32 	%r720, %r1910, %r1909;
	shr.s32 	%r721, %r720, 1;
	shl.b32 	%r722, %r721, 3;
	add.s32 	%r724, %r667, %r722;
	ld.shared.u32 	%r725, [%r724+2048];
	setp.lt.s32 	%p161, %r725, %r408;
	add.s32 	%r726, %r721, 1;
	selp.b32 	%r1909, %r1909, %r721, %p161;
	selp.b32 	%r1910, %r726, %r1910, %p161;
	setp.lt.s32 	%p162, %r1910, %r1909;
	@%p162 bra 	$L__BB2_229;
$L__BB2_230:
	setp.lt.s32 	%p163, %r406, 1;
	mov.b32 	%r1921, 0;
	mov.u32 	%r1920, %r406;
	@%p163 bra 	$L__BB2_232;
	mul.lo.s32 	%r729, %r406, 511;
	shr.s32 	%r730, %r729, 9;
	shl.b32 	%r731, %r730, 3;
	add.s32 	%r732, %r398, %r731;
	ld.shared.u32 	%r733, [%r732];
	setp.lt.s32 	%p164, %r733, %r408;
	add.s32 	%r734, %r730, 1;
	selp.b32 	%r1920, %r406, %r730, %p164;
	selp.b32 	%r1921, %r734, 0, %p164;
$L__BB2_232:
	setp.ge.s32 	%p165, %r1921, %r1920;
	@%p165 bra 	$L__BB2_234;
	mad.lo.s32 	%r736, %r1920, 127, %r1921;
	shr.s32 	%r737, %r736, 7;
	shl.b32 	%r738, %r737, 3;
	add.s32 	%r739, %r398, %r738;
	ld.shared.u32 	%r740, [%r739];
	setp.lt.s32 	%p166, %r740, %r408;
	add.s32 	%r741, %r737, 1;
	selp.b32 	%r1920, %r1920, %r737, %p166;
	selp.b32 	%r1921, %r741, %r1921, %p166;
$L__BB2_234:
	setp.ge.s32 	%p167, %r1921, %r1920;
	@%p167 bra 	$L__BB2_236;
	mad.lo.s32 	%r742, %r1920, 31, %r1921;
	shr.s32 	%r743, %r742, 5;
	shl.b32 	%r744, %r743, 3;
	add.s32 	%r745, %r398, %r744;
	ld.shared.u32 	%r746, [%r745];
	setp.lt.s32 	%p168, %r746, %r408;
	add.s32 	%r747, %r743, 1;
	selp.b32 	%r1920, %r1920, %r743, %p168;
	selp.b32 	%r1921, %r747, %r1921, %p168;
$L__BB2_236:
	setp.ge.s32 	%p169, %r1921, %r1920;
	@%p169 bra 	$L__BB2_238;
	mad.lo.s32 	%r748, %r1920, 15, %r1921;
	shr.s32 	%r749, %r748, 4;
	shl.b32 	%r750, %r749, 3;
	add.s32 	%r751, %r398, %r750;
	ld.shared.u32 	%r752, [%r751];
	setp.lt.s32 	%p170, %r752, %r408;
	add.s32 	%r753, %r749, 1;
	selp.b32 	%r1920, %r1920, %r749, %p170;
	selp.b32 	%r1921, %r753, %r1921, %p170;
$L__BB2_238:
	setp.ge.s32 	%p171, %r1921, %r1920;
	@%p171 bra 	$L__BB2_240;
$L__BB2_239:
	add.s32 	%r755, %r1921, %r1920;
	shr.s32 	%r756, %r755, 1;
	shl.b32 	%r757, %r756, 3;
	add.s32 	%r758, %r398, %r757;
	ld.shared.u32 	%r759, [%r758];
	setp.lt.s32 	%p172, %r759, %r408;
	add.s32 	%r760, %r756, 1;
	selp.b32 	%r1920, %r1920, %r756, %p172;
	selp.b32 	%r1921, %r760, %r1921, %p172;
	setp.lt.s32 	%p173, %r1921, %r1920;
	@%p173 bra 	$L__BB2_239;
$L__BB2_240:
	sub.s32 	%r763, %r1906, %r1910;
	sub.s32 	%r453, %r406, %r1921;
	add.s32 	%r454, %r453, %r763;
	shr.s32 	%r764, %r454, 1;
	max.s32 	%r455, %r764, %r453;
	add.s32 	%r766, %r1921, %r455;
	add.s32 	%r767, %r766, 1;
	min.s32 	%r768, %r767, %r656;
	sub.s32 	%r1930, %r768, %r406;
	setp.lt.s32 	%p174, %r1930, 1;
	mov.b32 	%r1931, 0;
	@%p174 bra 	$L__BB2_243;
	mov.b32 	%r1931, 0;
$L__BB2_242:
	add.s32 	%r770, %r1931, %r1930;
	shr.s32 	%r771, %r770, 1;
	shl.b32 	%r772, %r771, 3;
	add.s32 	%r773, %r407, %r772;
	ld.shared.u32 	%r774, [%r773];
	setp.lt.s32 	%p175, %r408, %r774;
	add.s32 	%r775, %r771, 1;
	selp.b32 	%r1930, %r771, %r1930, %p175;
	selp.b32 	%r1931, %r1931, %r775, %p175;
	setp.lt.s32 	%p176, %r1931, %r1930;
	@%p176 bra 	$L__BB2_242;
$L__BB2_243:
	add.s32 	%r776, %r453, %r1931;
	min.s32 	%r777, %r776, %r455;
	sub.s32 	%r778, %r454, %r777;
	add.s32 	%r779, %r777, 1;
	setp.eq.s32 	%p177, %r778, %r779;
	setp.lt.s32 	%p178, %r455, %r776;
	and.pred  	%p179, %p177, %p178;
	add.s32 	%r1906, %r778, %r1910;
	selp.u32 	%r1933, 1, 0, %p179;
$L__BB2_244:
	sub.s32 	%r780, %r397, %r1906;
	add.s32 	%r781, %r780, %r1933;
	setp.eq.s32 	%p180, %r326, 0;
	shl.b32 	%r782, %r324, 16;
	or.b32  	%r783, %r782, %r656;
	shl.b32 	%r784, %r1906, 16;
	or.b32  	%r785, %r781, %r784;
	selp.b32 	%r786, %r783, %r785, %p180;
	add.s32 	%r787, %r326, -1;
	selp.b32 	%r788, 511, %r787, %p180;
	shl.b32 	%r789, %r788, 2;
	add.s32 	%r791, %r667, %r789;
	st.shared.u32 	[%r791], %r786;
	bar.sync 	0;
	shl.b32 	%r792, %r326, 2;
	add.s32 	%r793, %r667, %r792;
	ld.shared.u32 	%r794, [%r793];
	shr.s32 	%r466, %r794, 16;
	and.b32  	%r795, %r794, 65535;
	add.s32 	%r1943, %r781, %r324;
	add.s32 	%r468, %r795, %r324;
	add.s32 	%r469, %r468, %r466;
	shl.b32 	%r796, %r781, 3;
	add.s32 	%r470, %r398, %r796;
	ld.shared.u32 	%r1942, [%r470];
	shl.b32 	%r797, %r1906, 3;
	add.s32 	%r798, %r667, %r797;
	add.s32 	%r472, %r798, 2048;
	ld.shared.v2.u32 	{%r476, %r475}, [%r798+2048];
	setp.ge.s32 	%p490, %r1906, %r466;
	setp.lt.s32 	%p181, %r1906, %r466;
	setp.ge.s32 	%p182, %r1943, %r468;
	and.pred  	%p491, %p182, %p181;
	or.pred  	%p183, %p490, %p182;
	@%p183 bra 	$L__BB2_246;
	setp.lt.s32 	%p491, %r476, %r1942;
	setp.lt.s32 	%p490, %r1942, %r476;
$L__BB2_246:
	add.s32 	%r799, %r1943, %r1906;
	setp.lt.s32 	%p184, %r799, %r469;
	and.pred  	%p70, %p184, %p491;
	mov.u32 	%r1934, %r476;
	mov.u32 	%r1935, %r475;
	@%p490 bra 	$L__BB2_248;
	add.s32 	%r1906, %r1906, 1;
	ld.shared.v2.u32 	{%r1934, %r1935}, [%r472+8];
$L__BB2_248:
	@%p491 bra 	$L__BB2_250;
	add.s32 	%r1943, %r1943, 1;
	ld.shared.u32 	%r1942, [%r470+8];
$L__BB2_250:
	setp.ge.s32 	%p492, %r1906, %r466;
	setp.lt.s32 	%p185, %r1906, %r466;
	setp.ge.s32 	%p186, %r1943, %r468;
	and.pred  	%p493, %p186, %p185;
	or.pred  	%p187, %p492, %p186;
	@%p187 bra 	$L__BB2_252;
	setp.lt.s32 	%p493, %r1934, %r1942;
	setp.lt.s32 	%p492, %r1942, %r1934;
$L__BB2_252:
	add.s32 	%r800, %r1943, %r1906;
	setp.lt.s32 	%p188, %r800, %r469;
	and.pred  	%p77, %p188, %p493;
	mov.u32 	%r1939, %r1934;
	mov.u32 	%r1940, %r1935;
	@%p492 bra 	$L__BB2_254;
	add.s32 	%r487, %r1906, 1;
	shl.b32 	%r801, %r1906, 3;
	add.s32 	%r803, %r667, %r801;
	ld.shared.v2.u32 	{%r1939, %r1940}, [%r803+2056];
	mov.u32 	%r1906, %r487;
$L__BB2_254:
	@%p493 bra 	$L__BB2_256;
	add.s32 	%r493, %r1943, 1;
	shl.b32 	%r804, %r1943, 3;
	add.s32 	%r806, %r667, %r804;
	ld.shared.u32 	%r1942, [%r806+2056];
	mov.u32 	%r1943, %r493;
$L__BB2_256:
	setp.ge.s32 	%p494, %r1906, %r466;
	setp.lt.s32 	%p189, %r1906, %r466;
	setp.ge.s32 	%p190, %r1943, %r468;
	and.pred  	%p495, %p190, %p189;
	or.pred  	%p191, %p494, %p190;
	@%p191 bra 	$L__BB2_258;
	setp.lt.s32 	%p495, %r1939, %r1942;
	setp.lt.s32 	%p494, %r1942, %r1939;
$L__BB2_258:
	add.s32 	%r807, %r1943, %r1906;
	setp.lt.s32 	%p192, %r807, %r469;
	and.pred  	%p84, %p192, %p495;
	mov.u32 	%r1944, %r1939;
	mov.u32 	%r1945, %r1940;
	@%p494 bra 	$L__BB2_260;
	add.s32 	%r497, %r1906, 1;
	shl.b32 	%r808, %r1906, 3;
	add.s32 	%r810, %r667, %r808;
	ld.shared.v2.u32 	{%r1944, %r1945}, [%r810+2056];
	mov.u32 	%r1906, %r497;
$L__BB2_260:
	@%p495 bra 	$L__BB2_262;
	add.s32 	%r503, %r1943, 1;
	shl.b32 	%r811, %r1943, 3;
	add.s32 	%r813, %r667, %r811;
	ld.shared.u32 	%r1942, [%r813+2056];
	mov.u32 	%r1943, %r503;
$L__BB2_262:
	setp.ge.s32 	%p496, %r1906, %r466;
	setp.lt.s32 	%p193, %r1906, %r466;
	setp.ge.s32 	%p194, %r1943, %r468;
	and.pred  	%p497, %p194, %p193;
	or.pred  	%p195, %p496, %p194;
	@%p195 bra 	$L__BB2_264;
	setp.lt.s32 	%p497, %r1944, %r1942;
	setp.lt.s32 	%p496, %r1942, %r1944;
$L__BB2_264:
	add.s32 	%r814, %r1943, %r1906;
	setp.lt.s32 	%p196, %r814, %r469;
	and.pred  	%p91, %p196, %p497;
	mov.u32 	%r1949, %r1944;
	mov.u32 	%r1950, %r1945;
	@%p496 bra 	$L__BB2_266;
	add.s32 	%r507, %r1906, 1;
	shl.b32 	%r815, %r1906, 3;
	add.s32 	%r817, %r667, %r815;
	ld.shared.v2.u32 	{%r1949, %r1950}, [%r817+2056];
	mov.u32 	%r1906, %r507;
$L__BB2_266:
	@%p497 bra 	$L__BB2_268;
	add.s32 	%r513, %r1943, 1;
	shl.b32 	%r818, %r1943, 3;
	add.s32 	%r820, %r667, %r818;
	ld.shared.u32 	%r1942, [%r820+2056];
	mov.u32 	%r1943, %r513;
$L__BB2_268:
	setp.ge.s32 	%p498, %r1906, %r466;
	setp.lt.s32 	%p197, %r1906, %r466;
	setp.ge.s32 	%p198, %r1943, %r468;
	and.pred  	%p499, %p198, %p197;
	or.pred  	%p199, %p498, %p198;
	@%p199 bra 	$L__BB2_270;
	setp.lt.s32 	%p499, %r1949, %r1942;
	setp.lt.s32 	%p498, %r1942, %r1949;
$L__BB2_270:
	add.s32 	%r821, %r1943, %r1906;
	setp.lt.s32 	%p200, %r821, %r469;
	and.pred  	%p98, %p200, %p499;
	mov.u32 	%r1954, %r1949;
	mov.u32 	%r1955, %r1950;
	@%p498 bra 	$L__BB2_272;
	add.s32 	%r517, %r1906, 1;
	shl.b32 	%r822, %r1906, 3;
	mov.u32 	%r823, _ZN6thrust24THRUST_300001_SM_1000_NS8cuda_cub4core6detail5shmemE;
	add.s32 	%r824, %r823, %r822;
	ld.shared.v2.u32 	{%r1954, %r1955}, [%r824+2056];
	mov.u32 	%r1906, %r517;
$L__BB2_272:
	@%p499 bra 	$L__BB2_274;
	add.s32 	%r523, %r1943, 1;
	shl.b32 	%r825, %r1943, 3;
	mov.u32 	%r826, _ZN6thrust24THRUST_300001_SM_1000_NS8cuda_cub4core6detail5shmemE;
	add.s32 	%r827, %r826, %r825;
	ld.shared.u32 	%r1942, [%r827+2056];
	mov.u32 	%r1943, %r523;
$L__BB2_274:
	setp.ge.s32 	%p500, %r1906, %r466;
	setp.lt.s32 	%p201, %r1906, %r466;
	setp.ge.s32 	%p202, %r1943, %r468;
	and.pred  	%p501, %p202, %p201;
	or.pred  	%p203, %p500, %p202;
	@%p203 bra 	$L__BB2_276;
	setp.lt.s32 	%p501, %r1954, %r1942;
	setp.lt.s32 	%p500, %r1942, %r1954;
$L__BB2_276:
	add.s32 	%r828, %r1943, %r1906;
	setp.lt.s32 	%p204, %r828, %r469;
	and.pred  	%p105, %p204, %p501;
	mov.u32 	%r1959, %r1954;
	mov.u32 	%r1960, %r1955;
	@%p500 bra 	$L__BB2_278;
	add.s32 	%r527, %r1906, 1;
	shl.b32 	%r829, %r1906, 3;
	mov.u32 	%r830, _ZN6thrust24THRUST_300001_SM_1000_NS8cuda_cub4core6detail5shmemE;
	add.s32 	%r831, %r830, %r829;
	ld.shared.v2.u32 	{%r1959, %r1960}, [%r831+2056];
	mov.u32 	%r1906, %r527;
$L__BB2_278:
	@%p501 bra 	$L__BB2_280;
	add.s32 	%r533, %r1943, 1;
	shl.b32 	%r832, %r1943, 3;
	mov.u32 	%r833, _ZN6thrust24THRUST_300001_SM_1000_NS8cuda_cub4core6detail5shmemE;
	add.s32 	%r834, %r833, %r832;
	ld.shared.u32 	%r1942, [%r834+2056];
	mov.u32 	%r1943, %r533;
$L__BB2_280:
	setp.ge.s32 	%p502, %r1906, %r466;
	setp.lt.s32 	%p205, %r1906, %r466;
	setp.ge.s32 	%p206, %r1943, %r468;
	and.pred  	%p503, %p206, %p205;
	or.pred  	%p207, %p502, %p206;
	@%p207 bra 	$L__BB2_282;
	setp.lt.s32 	%p503, %r1959, %r1942;
	setp.lt.s32 	%p502, %r1942, %r1959;
$L__BB2_282:
	mov.u32 	%r1964, %r1959;
	mov.u32 	%r1965, %r1960;
	mov.u32 	%r1971, %r1906;
	@%p502 bra 	$L__BB2_284;
	add.s32 	%r1971, %r1906, 1;
	shl.b32 	%r835, %r1906, 3;
	mov.u32 	%r836, _ZN6thrust24THRUST_300001_SM_1000_NS8cuda_cub4core6detail5shmemE;
	add.s32 	%r837, %r836, %r835;
	ld.shared.v2.u32 	{%r1964, %r1965}, [%r837+2056];
$L__BB2_284:
	mov.u32 	%r1973, %r1943;
	@%p503 bra 	$L__BB2_286;
	add.s32 	%r1973, %r1943, 1;
	shl.b32 	%r838, %r1943, 3;
	mov.u32 	%r839, _ZN6thrust24THRUST_300001_SM_1000_NS8cuda_cub4core6detail5shmemE;
	add.s32 	%r840, %r839, %r838;
	ld.shared.u32 	%r1942, [%r840+2056];
$L__BB2_286:
	setp.ge.s32 	%p504, %r1971, %r466;
	setp.lt.s32 	%p208, %r1971, %r466;
	setp.ge.s32 	%p209, %r1973, %r468;
	and.pred  	%p505, %p209, %p208;
	or.pred  	%p210, %p504, %p209;
	@%p210 bra 	$L__BB2_288;
	setp.lt.s32 	%p505, %r1964, %r1942;
	setp.lt.s32 	%p504, %r1942, %r1964;
$L__BB2_288:
	add.s32 	%r841, %r1973, %r1971;
	setp.lt.s32 	%p211, %r841, %r469;
	selp.b32 	%r842, 128, 0, %p505;
	selp.b32 	%r843, %r842, 0, %p211;
	add.s32 	%r844, %r1943, %r1906;
	setp.lt.s32 	%p212, %r844, %r469;
	selp.b32 	%r845, 64, 0, %p503;
	selp.b32 	%r846, %r845, 0, %p212;
	or.b32  	%r847, %r846, %r843;
	selp.b32 	%r848, 16, 0, %p98;
	selp.b32 	%r849, 8, 0, %p91;
	selp.u32 	%r850, 1, 0, %p70;
	selp.b32 	%r851, 2, 0, %p77;
	or.b32  	%r852, %r851, %r850;
	selp.b32 	%r853, 4, 0, %p84;
	or.b32  	%r854, %r852, %r853;
	or.b32  	%r855, %r854, %r849;
	or.b32  	%r856, %r855, %r848;
	selp.b32 	%r857, 32, 0, %p105;
	or.b32  	%r858, %r856, %r857;
	or.b32  	%r547, %r847, %r858;
	mov.u32 	%r1969, %r1964;
	mov.u32 	%r1970, %r1965;
	@%p504 bra 	$L__BB2_290;
	add.s32 	%r548, %r1971, 1;
	shl.b32 	%r859, %r1971, 3;
	mov.u32 	%r860, _ZN6thrust24THRUST_300001_SM_1000_NS8cuda_cub4core6detail5shmemE;
	add.s32 	%r861, %r860, %r859;
	ld.shared.v2.u32 	{%r1969, %r1970}, [%r861+2056];
	mov.u32 	%r1971, %r548;
$L__BB2_290:
	@%p505 bra 	$L__BB2_292;
	add.s32 	%r554, %r1973, 1;
	shl.b32 	%r862, %r1973, 3;
	mov.u32 	%r863, _ZN6thrust24THRUST_300001_SM_1000_NS8cuda_cub4core6detail5shmemE;
	add.s32 	%r864, %r863, %r862;
	ld.shared.u32 	%r1942, [%r864+2056];
	mov.u32 	%r1973, %r554;
$L__BB2_292:
	setp.ge.s32 	%p506, %r1971, %r466;
	setp.lt.s32 	%p213, %r1971, %r466;
	setp.ge.s32 	%p214, %r1973, %r468;
	and.pred  	%p507, %p214, %p213;
	or.pred  	%p215, %p506, %p214;
	@%p215 bra 	$L__BB2_294;
	setp.lt.s32 	%p507, %r1969, %r1942;
	setp.lt.s32 	%p506, %r1942, %r1969;
$L__BB2_294:
	mov.u32 	%r1974, %r1969;
	mov.u32 	%r1975, %r1970;
	mov.u32 	%r1976, %r1971;
	@%p506 bra 	$L__BB2_296;
	add.s32 	%r1976, %r1971, 1;
	shl.b32 	%r865, %r1971, 3;
	mov.u32 	%r866, _ZN6thrust24THRUST_300001_SM_1000_NS8cuda_cub4core6detail5shmemE;
	add.s32 	%r867, %r866, %r865;
	ld.shared.v2.u32 	{%r1974, %r1975}, [%r867+2056];
$L__BB2_296:
	mov.u32 	%r1978, %r1973;
	@%p507 bra 	$L__BB2_298;
	add.s32 	%r1978, %r1973, 1;
	shl.b32 	%r868, %r1973, 3;
	mov.u32 	%r869, _ZN6thrust24THRUST_300001_SM_1000_NS8cuda_cub4core6detail5shmemE;
	add.s32 	%r870, %r869, %r868;
	ld.shared.u32 	%r1942, [%r870+2056];
$L__BB2_298:
	setp.ge.s32 	%p216, %r1976, %r466;
	setp.lt.s32 	%p217, %r1976, %r466;
	setp.ge.s32 	%p218, %r1978, %r468;
	and.pred  	%p508, %p218, %p217;
	or.pred  	%p219, %p216, %p218;
	@%p219 bra 	$L__BB2_300;
	setp.lt.s32 	%p508, %r1974, %r1942;
$L__BB2_300:
	add.s32 	%r871, %r1978, %r1976;
	setp.lt.s32 	%p220, %r871, %r469;
	selp.b32 	%r872, 512, 0, %p508;
	selp.b32 	%r873, %r872, 0, %p220;
	add.s32 	%r874, %r1973, %r1971;
	setp.lt.s32 	%p221, %r874, %r469;
	selp.b32 	%r875, 256, 0, %p507;
	selp.b32 	%r876, %r875, 0, %p221;
	or.b32  	%r877, %r876, %r873;
	or.b32  	%r568, %r877, %r547;
	bar.sync 	0;
	popc.b32 	%r569, %r568;
	setp.ne.s32 	%p222, %r1, 0;
	@%p222 bra 	$L__BB2_304;
	shr.u32 	%r570, %r326, 5;
	// begin inline asm
	mov.u32 %r1066, %laneid;
	// end inline asm
	mov.b32 	%r1069, 1;
	mov.b32 	%r1094, 0;
	mov.b32 	%r1096, -1;
	// begin inline asm
	{  .reg .s32 r0;  .reg .pred p;  shfl.sync.up.b32 r0|p, %r569, %r1069, %r1094, %r1096;  @p add.s32 r0, r0, %r569;  mov.s32 %r1067, r0;}
	// end inline asm
	mov.b32 	%r1075, 2;
	// begin inline asm
	{  .reg .s32 r0;  .reg .pred p;  shfl.sync.up.b32 r0|p, %r1067, %r1075, %r1094, %r1096;  @p add.s32 r0, r0, %r1067;  mov.s32 %r1073, r0;}
	// end inline asm
	mov.b32 	%r1081, 4;
	// begin inline asm
	{  .reg .s32 r0;  .reg .pred p;  shfl.sync.up.b32 r0|p, %r1073, %r1081, %r1094, %r1096;  @p add.s32 r0, r0, %r1073;  mov.s32 %r1079, r0;}
	// end inline asm
	mov.b32 	%r1087, 8;
	// begin inline asm
	{  .reg .s32 r0;  .reg .pred p;  shfl.sync.up.b32 r0|p, %r1079, %r1087, %r1094, %r1096;  @p add.s32 r0, r0, %r1079;  mov.s32 %r1085, r0;}
	// end inline asm
	mov.b32 	%r1093, 16;
	// begin inline asm
	{  .reg .s32 r0;  .reg .pred p;  shfl.sync.up.b32 r0|p, %r1085, %r1093, %r1094, %r1096;  @p add.s32 r0, r0, %r1085;  mov.s32 %r1091, r0;}
	// end inline asm
	setp.ne.s32 	%p271, %r1066, 31;
	@%p271 bra 	$L__BB2_303;
	shl.b32 	%r1097, %r570, 2;
	mov.u32 	%r1098, _ZN6thrust24THRUST_300001_SM_1000_NS8cuda_cub4core6detail5shmemE;
	add.s32 	%r1099, %r1098, %r1097;
	st.shared.u32 	[%r1099], %r1091;
$L__BB2_303:
	bar.sync 	0;
	ld.shared.v4.u32 	{%r1101, %r1102, %r1103, %r1104}, [_ZN6thrust24THRUST_300001_SM_1000_NS8cuda_cub4core6detail5shmemE];
	add.s32 	%r1105, %r1102, %r1101;
	setp.eq.s32 	%p272, %r570, 2;
	selp.b32 	%r1106, %r1105, %r1101, %p272;
	add.s32 	%r1107, %r1105, %r1103;
	setp.eq.s32 	%p273, %r570, 3;
	selp.b32 	%r1108, %r1107, %r1106, %p273;
	add.s32 	%r1109, %r1107, %r1104;
	setp.eq.s32 	%p274, %r570, 4;
	selp.b32 	%r1110, %r1109, %r1108, %p274;
	ld.shared.v4.u32 	{%r1111, %r1112, %r1113, %r1114}, [_ZN6thrust24THRUST_300001_SM_1000_NS8cuda_cub4core6detail5shmemE+16];
	add.s32 	%r1115, %r1109, %r1111;
	setp.eq.s32 	%p275, %r570, 5;
	selp.b32 	%r1116, %r1115, %r1110, %p275;
	add.s32 	%r1117, %r1115, %r1112;
	setp.eq.s32 	%p276, %r570, 6;
	selp.b32 	%r1118, %r1117, %r1116, %p276;
	add.s32 	%r1119, %r1117, %r1113;
	setp.eq.s32 	%p277, %r570, 7;
	selp.b32 	%r1120, %r1119, %r1118, %p277;
	add.s32 	%r1121, %r1119, %r1114;
	setp.eq.s32 	%p278, %r570, 8;
	selp.b32 	%r1122, %r1121, %r1120, %p278;
	ld.shared.v4.u32 	{%r1123, %r1124, %r1125, %r1126}, [_ZN6thrust24THRUST_300001_SM_1000_NS8cuda_cub4core6detail5shmemE+32];
	add.s32 	%r1127, %r1121, %r1123;
	setp.eq.s32 	%p279, %r570, 9;
	selp.b32 	%r1128, %r1127, %r1122, %p279;
	add.s32 	%r1129, %r1127, %r1124;
	setp.eq.s32 	%p280, %r570, 10;
	selp.b32 	%r1130, %r1129, %r1128, %p280;
	add.s32 	%r1131, %r1129, %r1125;
	setp.eq.s32 	%p281, %r570, 11;
	selp.b32 	%r1132, %r1131, %r1130, %p281;
	add.s32 	%r1133, %r1131, %r1126;
	setp.eq.s32 	%p282, %r570, 12;
	selp.b32 	%r1134, %r1133, %r1132, %p282;
	ld.shared.v4.u32 	{%r1135, %r1136, %r1137, %r1138}, [_ZN6thrust24THRUST_300001_SM_1000_NS8cuda_cub4core6detail5shmemE+48];
	add.s32 	%r1139, %r1133, %r1135;
	setp.eq.s32 	%p283, %r570, 13;
	selp.b32 	%r1140, %r1139, %r1134, %p283;
	add.s32 	%r1141, %r1139, %r1136;
	setp.eq.s32 	%p284, %r570, 14;
	selp.b32 	%r1142, %r1141, %r1140, %p284;
	add.s32 	%r1143, %r1141, %r1137;
	setp.eq.s32 	%p285, %r570, 15;
	selp.b32 	%r1144, %r1143, %r1142, %p285;
	add.s32 	%r1989, %r1143, %r1138;
	setp.lt.u32 	%p286, %r326, 32;
	selp.b32 	%r1145, 0, %r1144, %p286;
	setp.eq.s32 	%p287, %r1066, 0;
	sub.s32 	%r1146, %r1091, %r569;
	selp.b32 	%r1147, 0, %r1146, %p287;
	add.s32 	%r1986, %r1145, %r1147;
	mov.b32 	%r1990, 0;
	bra.uni 	$L__BB2_334;
$L__BB2_304:
	// begin inline asm
	mov.u32 %r878, %laneid;
	// end inline asm
	mov.b32 	%r881, 1;
	mov.b32 	%r906, 0;
	mov.b32 	%r908, -1;
	// begin inline asm
	{  .reg .s32 r0;  .reg .pred p;  shfl.sync.up.b32 r0|p, %r569, %r881, %r906, %r908;  @p add.s32 r0, r0, %r569;  mov.s32 %r879, r0;}
	// end inline asm
	mov.b32 	%r887, 2;
	// begin inline asm
	{  .reg .s32 r0;  .reg .pred p;  shfl.sync.up.b32 r0|p, %r879, %r887, %r906, %r908;  @p add.s32 r0, r0, %r879;  mov.s32 %r885, r0;}
	// end inline asm
	mov.b32 	%r893, 4;
	// begin inline asm
	{  .reg .s32 r0;  .reg .pred p;  shfl.sync.up.b32 r0|p, %r885, %r893, %r906, %r908;  @p add.s32 r0, r0, %r885;  mov.s32 %r891, r0;}
	// end inline asm
	mov.b32 	%r899, 8;
	// begin inline asm
	{  .reg .s32 r0;  .reg .pred p;  shfl.sync.up.b32 r0|p, %r891, %r899, %r906, %r908;  @p add.s32 r0, r0, %r891;  mov.s32 %r897, r0;}
	// end inline asm
	mov.b32 	%r905, 16;
	// begin inline asm
	{  .reg .s32 r0;  .reg .pred p;  shfl.sync.up.b32 r0|p, %r897, %r905, %r906, %r908;  @p add.s32 r0, r0, %r897;  mov.s32 %r903, r0;}
	// end inline asm
	setp.ne.s32 	%p223, %r878, 31;
	@%p223 bra 	$L__BB2_306;
	shr.u32 	%r909, %r326, 3;
	and.b32  	%r910, %r909, 124;
	mov.u32 	%r911, _ZN6thrust24THRUST_300001_SM_1000_NS8cuda_cub4core6detail5shmemE;
	add.s32 	%r912, %r911, %r910;
	st.shared.u32 	[%r912], %r903;
$L__BB2_306:
	sub.s32 	%r913, %r903, %r569;
	bar.sync 	0;
	ld.shared.v4.u32 	{%r914, %r915, %r916, %r917}, [_ZN6thrust24THRUST_300001_SM_1000_NS8cuda_cub4core6detail5shmemE];
	shr.u32 	%r918, %r326, 5;
	add.s32 	%r919, %r915, %r914;
	setp.eq.s32 	%p224, %r918, 2;
	selp.b32 	%r920, %r919, %r914, %p224;
	add.s32 	%r921, %r919, %r916;
	setp.eq.s32 	%p225, %r918, 3;
	selp.b32 	%r922, %r921, %r920, %p225;
	add.s32 	%r923, %r921, %r917;
	setp.eq.s32 	%p226, %r918, 4;
	selp.b32 	%r924, %r923, %r922, %p226;
	ld.shared.v4.u32 	{%r925, %r926, %r927, %r928}, [_ZN6thrust24THRUST_300001_SM_1000_NS8cuda_cub4core6detail5shmemE+16];
	add.s32 	%r929, %r923, %r925;
	setp.eq.s32 	%p227, %r918, 5;
	selp.b32 	%r930, %r929, %r924, %p227;
	add.s32 	%r931, %r929, %r926;
	setp.eq.s32 	%p228, %r918, 6;
	selp.b32 	%r932, %r931, %r930, %p228;
	add.s32 	%r933, %r931, %r927;
	setp.eq.s32 	%p229, %r918, 7;
	selp.b32 	%r934, %r933, %r932, %p229;
	add.s32 	%r935, %r933, %r928;
	setp.eq.s32 	%p230, %r918, 8;
	selp.b32 	%r936, %r935, %r934, %p230;
	ld.shared.v4.u32 	{%r937, %r938, %r939, %r940}, [_ZN6thrust24THRUST_300001_SM_1000_NS8cuda_cub4core6detail5shmemE+32];
	add.s32 	%r941, %r935, %r937;
	setp.eq.s32 	%p231, %r918, 9;
	selp.b32 	%r942, %r941, %r936, %p231;
	add.s32 	%r943, %r941, %r938;
	setp.eq.s32 	%p232, %r918, 10;
	selp.b32 	%r944, %r943, %r942, %p232;
	add.s32 	%r945, %r943, %r939;
	setp.eq.s32 	%p233, %r918, 11;
	selp.b32 	%r946, %r945, %r944, %p233;
	add.s32 	%r947, %r945, %r940;
	setp.eq.s32 	%p234, %r918, 12;
	selp.b32 	%r948, %r947, %r946, %p234;
	ld.shared.v4.u32 	{%r949, %r950, %r951, %r952}, [_ZN6thrust24THRUST_300001_SM_1000_NS8cuda_cub4core6detail5shmemE+48];
	add.s32 	%r953, %r947, %r949;
	setp.eq.s32 	%p235, %r918, 13;
	selp.b32 	%r954, %r953, %r948, %p235;
	add.s32 	%r955, %r953, %r950;
	setp.eq.s32 	%p236, %r918, 14;
	selp.b32 	%r956, %r955, %r954, %p236;
	add.s32 	%r957, %r955, %r951;
	setp.eq.s32 	%p237, %r918, 15;
	selp.b32 	%r958, %r957, %r956, %p237;
	add.s32 	%r577, %r957, %r952;
	setp.gt.u32 	%p238, %r326, 31;
	setp.lt.u32 	%p239, %r326, 32;
	setp.eq.s32 	%p240, %r878, 0;
	selp.b32 	%r959, 0, %r913, %p240;
	add.s32 	%r1986, %r958, %r959;
	selp.b32 	%r579, %r913, %r1986, %p239;
	@%p238 bra 	$L__BB2_331;
	setp.ne.s32 	%p241, %r326, 0;
	mul.wide.u32 	%rd66, %r1, 8;
	add.s64 	%rd26, %rd2, %rd66;
	@%p241 bra 	$L__BB2_309;
	st.shared.u32 	[_ZN6thrust24THRUST_300001_SM_1000_NS8cuda_cub4core6detail5shmemE+108], %r577;
	add.s64 	%rd67, %rd26, 256;
	mov.b32 	%r960, 100;
	// begin inline asm
	st.relaxed.gpu.v2.u32 [%rd67], {%r960, %r577};
	// end inline asm
$L__BB2_309:
	setp.gt.u32 	%p242, %r2, 499;
	@%p242 bra 	$L__BB2_311;
	membar.cta;
	bra.uni 	$L__BB2_312;
$L__BB2_311:
	mov.b32 	%r962, 450;
	// begin inline asm
	nanosleep.u32 %r962;
	// end inline asm
$L__BB2_312:
	mul.wide.u32 	%rd69, %r326, 8;
	xor.b64  	%rd70, %rd69, -8;
	add.s64 	%rd71, %rd26, %rd70;
	add.s64 	%rd68, %rd71, 256;
	// begin inline asm
	ld.relaxed.gpu.v2.u32 {%r1984, %r1980}, [%rd68];
	// end inline asm
$L__BB2_313:
	setp.eq.s32 	%p243, %r1984, 99;
	mov.b32 	%r965, -1;
	vote.sync.any.pred 	%p244, %p243, %r965;
	not.pred 	%p245, %p244;
	@%p245 bra 	$L__BB2_318;
	setp.gt.u32 	%p270, %r2, 499;
	@%p270 bra 	$L__BB2_316;
	membar.cta;
	bra.uni 	$L__BB2_317;
$L__BB2_316:
	mov.b32 	%r1063, 350;
	// begin inline asm
	nanosleep.u32 %r1063;
	// end inline asm
$L__BB2_317:
	// begin inline asm
	ld.relaxed.gpu.v2.u32 {%r1984, %r1980}, [%rd68];
	// end inline asm
	bra.uni 	$L__BB2_313;
$L__BB2_318:
	setp.eq.s32 	%p246, %r1984, 101;
	mov.b32 	%r992, -1;
	vote.sync.ballot.b32 	%r993, %p246, %r992;
	// begin inline asm
	mov.u32 %r967, %lanemask_ge;
	// end inline asm
	and.b32  	%r994, %r993, %r967;
	or.b32  	%r995, %r994, -2147483648;
	add.s32 	%r996, %r995, -1;
	not.b32 	%r997, %r995;
	and.b32  	%r998, %r997, %r996;
	popc.b32 	%r971, %r998;
	mov.b32 	%r970, 1;
	// begin inline asm
	shfl.sync.down.b32 %r968, %r1980, %r970, %r971, %r992;
	// end inline asm
	setp.lt.s32 	%p248, %r878, %r971;
	selp.b32 	%r999, %r968, 0, %p248;
	add.s32 	%r974, %r999, %r1980;
	mov.b32 	%r975, 2;
	// begin inline asm
	shfl.sync.down.b32 %r973, %r974, %r975, %r971, %r992;
	// end inline asm
	add.s32 	%r1000, %r878, 2;
	setp.gt.s32 	%p249, %r1000, %r971;
	selp.b32 	%r1001, 0, %r973, %p249;
	add.s32 	%r979, %r974, %r1001;
	mov.b32 	%r980, 4;
	// begin inline asm
	shfl.sync.down.b32 %r978, %r979, %r980, %r971, %r992;
	// end inline asm
	add.s32 	%r1002, %r878, 4;
	setp.gt.s32 	%p250, %r1002, %r971;
	selp.b32 	%r1003, 0, %r978, %p250;
	add.s32 	%r984, %r979, %r1003;
	mov.b32 	%r985, 8;
	// begin inline asm
	shfl.sync.down.b32 %r983, %r984, %r985, %r971, %r992;
	// end inline asm
	add.s32 	%r1004, %r878, 8;
	setp.gt.s32 	%p251, %r1004, %r971;
	selp.b32 	%r1005, 0, %r983, %p251;
	add.s32 	%r989, %r984, %r1005;
	mov.b32 	%r990, 16;
	// begin inline asm
	shfl.sync.down.b32 %r988, %r989, %r990, %r971, %r992;
	// end inline asm
	add.s32 	%r1006, %r878, 16;
	setp.gt.s32 	%p252, %r1006, %r971;
	selp.b32 	%r1007, 0, %r988, %p252;
	add.s32 	%r1981, %r989, %r1007;
	not.b32 	%r1008, %r326;
	add.s32 	%r1983, %r1, %r1008;
	add.s64 	%rd27, %rd2, 256;
$L__BB2_319:
	setp.ne.s32 	%p253, %r1984, 101;
	mov.b32 	%r1009, -1;
	vote.sync.all.pred 	%p254, %p253, %r1009;
	not.pred 	%p255, %p254;
	@%p255 bra 	$L__BB2_327;
	mul.wide.s32 	%rd74, %r1983, 8;
	add.s64 	%rd75, %rd27, %rd74;
	add.s64 	%rd73, %rd75, -256;
	// begin inline asm
	ld.relaxed.gpu.v2.u32 {%r1984, %r1985}, [%rd73];
	// end inline asm
$L__BB2_321:
	setp.eq.s32 	%p259, %r1984, 99;
	mov.b32 	%r1016, -1;
	vote.sync.any.pred 	%p260, %p259, %r1016;
	not.pred 	%p261, %p260;
	@%p261 bra 	$L__BB2_326;
	mov.u32 	%r1059, %nctaid.x;
	setp.gt.u32 	%p269, %r1059, 499;
	@%p269 bra 	$L__BB2_324;
	membar.cta;
	bra.uni 	$L__BB2_325;
$L__BB2_324:
	mov.b32 	%r1060, 350;
	// begin inline asm
	nanosleep.u32 %r1060;
	// end inline asm
$L__BB2_325:
	// begin inline asm
	ld.relaxed.gpu.v2.u32 {%r1984, %r1985}, [%rd73];
	// end inline asm
	bra.uni 	$L__BB2_321;
$L__BB2_326:
	setp.eq.s32 	%p262, %r1984, 101;
	mov.b32 	%r1042, -1;
	vote.sync.ballot.b32 	%r1043, %p262, %r1042;
	and.b32  	%r1044, %r1043, %r967;
	or.b32  	%r1045, %r1044, -2147483648;
	add.s32 	%r1046, %r1045, -1;
	not.b32 	%r1047, %r1045;
	and.b32  	%r1048, %r1047, %r1046;
	popc.b32 	%r1021, %r1048;
	mov.b32 	%r1020, 1;
	// begin inline asm
	shfl.sync.down.b32 %r1018, %r1985, %r1020, %r1021, %r1042;
	// end inline asm
	setp.lt.s32 	%p264, %r878, %r1021;
	selp.b32 	%r1049, %r1018, 0, %p264;
	add.s32 	%r1024, %r1049, %r1985;
	mov.b32 	%r1025, 2;
	// begin inline asm
	shfl.sync.down.b32 %r1023, %r1024, %r1025, %r1021, %r1042;
	// end inline asm
	add.s32 	%r1050, %r878, 2;
	setp.gt.s32 	%p265, %r1050, %r1021;
	selp.b32 	%r1051, 0, %r1023, %p265;
	add.s32 	%r1029, %r1024, %r1051;
	mov.b32 	%r1030, 4;
	// begin inline asm
	shfl.sync.down.b32 %r1028, %r1029, %r1030, %r1021, %r1042;
	// end inline asm
	add.s32 	%r1052, %r878, 4;
	setp.gt.s32 	%p266, %r1052, %r1021;
	selp.b32 	%r1053, 0, %r1028, %p266;
	add.s32 	%r1034, %r1029, %r1053;
	mov.b32 	%r1035, 8;
	// begin inline asm
	shfl.sync.down.b32 %r1033, %r1034, %r1035, %r1021, %r1042;
	// end inline asm
	add.s32 	%r1054, %r878, 8;
	setp.gt.s32 	%p267, %r1054, %r1021;
	selp.b32 	%r1055, 0, %r1033, %p267;
	add.s32 	%r1039, %r1034, %r1055;
	mov.b32 	%r1040, 16;
	// begin inline asm
	shfl.sync.down.b32 %r1038, %r1039, %r1040, %r1021, %r1042;
	// end inline asm
	add.s32 	%r1056, %r878, 16;
	setp.gt.s32 	%p268, %r1056, %r1021;
	selp.b32 	%r1057, 0, %r1038, %p268;
	add.s32 	%r1058, %r1057, %r1981;
	add.s32 	%r1981, %r1058, %r1039;
	add.s32 	%r1983, %r1983, -32;
	bra.uni 	$L__BB2_319;
$L__BB2_327:
	setp.ne.s32 	%p256, %r326, 0;
	@%p256 bra 	$L__BB2_329;
	add.s32 	%r1012, %r1981, %r577;
	add.s64 	%rd72, %rd26, 256;
	mov.b32 	%r1011, 101;
	// begin inline asm
	st.relaxed.gpu.v2.u32 [%rd72], {%r1011, %r1012};
	// end inline asm
	st.shared.u32 	[_ZN6thrust24THRUST_300001_SM_1000_NS8cuda_cub4core6detail5shmemE+100], %r1981;
	st.shared.u32 	[_ZN6thrust24THRUST_300001_SM_1000_NS8cuda_cub4core6detail5shmemE+104], %r1012;
$L__BB2_329:
	setp.ne.s32 	%p257, %r878, 0;
	mov.u32 	%r1986, %r579;
	@%p257 bra 	$L__BB2_331;
	st.shared.u32 	[_ZN6thrust24THRUST_300001_SM_1000_NS8cuda_cub4core6detail5shmemE+80], %r1981;
	mov.u32 	%r1986, %r1981;
$L__BB2_331:
	setp.eq.s32 	%p258, %r326, 0;
	bar.sync 	0;
	@%p258 bra 	$L__BB2_333;
	ld.shared.u32 	%r1013, [_ZN6thrust24THRUST_300001_SM_1000_NS8cuda_cub4core6detail5shmemE+80];
	add.s32 	%r1986, %r1013, %r1986;
$L__BB2_333:
	ld.shared.u32 	%r1989, [_ZN6thrust24THRUST_300001_SM_1000_NS8cuda_cub4core6detail5shmemE+108];
	ld.shared.u32 	%r1990, [_ZN6thrust24THRUST_300001_SM_1000_NS8cuda_cub4core6detail5shmemE+100];
$L__BB2_334:
	bar.sync 	0;
	sub.s32 	%r1992, %r1986, %r1990;
	not.pred 	%p288, %p70;
	@%p288 bra 	$L__BB2_336;
	add.s32 	%r613, %r1992, 1;
	shl.b32 	%r1148, %r1992, 3;
	mov.u32 	%r1149, _ZN6thrust24THRUST_300001_SM_1000_NS8cuda_cub4core6detail5shmemE;
	add.s32 	%r1150, %r1149, %r1148;
	st.shared.v2.u32 	[%r1150+2048], {%r476, %r475};
	mov.u32 	%r1992, %r613;
$L__BB2_336:
	not.pred 	%p289, %p77;
	@%p289 bra 	$L__BB2_338;
	add.s32 	%r615, %r1992, 1;
	shl.b32 	%r1151, %r1992, 3;
	mov.u32 	%r1152, _ZN6thrust24THRUST_300001_SM_1000_NS8cuda_cub4core6detail5shmemE;
	add.s32 	%r1153, %r1152, %r1151;
	st.shared.v2.u32 	[%r1153+2048], {%r1934, %r1935};
	mov.u32 	%r1992, %r615;
$L__BB2_338:
	not.pred 	%p290, %p84;
	@%p290 bra 	$L__BB2_340;
	add.s32 	%r617, %r1992, 1;
	shl.b32 	%r1154, %r1992, 3;
	mov.u32 	%r1155, _ZN6thrust24THRUST_300001_SM_1000_NS8cuda_cub4core6detail5shmemE;
	add.s32 	%r1156, %r1155, %r1154;
	st.shared.v2.u32 	[%r1156+2048], {%r1939, %r1940};
	mov.u32 	%r1992, %r617;
$L__BB2_340:
	not.pred 	%p291, %p91;
	@%p291 bra 	$L__BB2_342;
	add.s32 	%r619, %r1992, 1;
	shl.b32 	%r1157, %r1992, 3;
	mov.u32 	%r1158, _ZN6thrust24THRUST_300001_SM_1000_NS8cuda_cub4core6detail5shmemE;
	add.s32 	%r1159, %r1158, %r1157;
	st.shared.v2.u32 	[%r1159+2048], {%r1944, %r1945};
	mov.u32 	%r1992, %r619;
$L__BB2_342:
	not.pred 	%p292, %p98;
	@%p292 bra 	$L__BB2_344;
	add.s32 	%r621, %r1992, 1;
	shl.b32 	%r1160, %r1992, 3;
	mov.u32 	%r1161, _ZN6thrust24THRUST_300001_SM_1000_NS8cuda_cub4core6detail5shmemE;
	add.s32 	%r1162, %r1161, %r1160;
	st.shared.v2.u32 	[%r1162+2048], {%r1949, %r1950};
	mov.u32 	%r1992, %r621;
$L__BB2_344:
	not.pred 	%p293, %p105;
	@%p293 bra 	$L__BB2_346;
	add.s32 	%r623, %r1992, 1;
	shl.b32 	%r1163, %r1992, 3;
	mov.u32 	%r1164, _ZN6thrust24THRUST_300001_SM_1000_NS8cuda_cub4core6detail5shmemE;
	add.s32 	%r1165, %r1164, %r1163;
	st.shared.v2.u32 	[%r1165+2048], {%r1954, %r1955};
	mov.u32 	%r1992, %r623;
$L__BB2_346:
	and.b32  	%r1166, %r547, 64;
	setp.eq.s32 	%p294, %r1166, 0;
	@%p294 bra 	$L__BB2_348;
	add.s32 	%r625, %r1992, 1;
	shl.b32 	%r1167, %r1992, 3;
	mov.u32 	%r1168, _ZN6thrust24THRUST_300001_SM_1000_NS8cuda_cub4core6detail5shmemE;
	add.s32 	%r1169, %r1168, %r1167;
	st.shared.v2.u32 	[%r1169+2048], {%r1959, %r1960};
	mov.u32 	%r1992, %r625;
$L__BB2_348:
	and.b32  	%r1170, %r547, 128;
	setp.eq.s32 	%p295, %r1170, 0;
	@%p295 bra 	$L__BB2_350;
	add.s32 	%r627, %r1992, 1;
	shl.b32 	%r1171, %r1992, 3;
	mov.u32 	%r1172, _ZN6thrust24THRUST_300001_SM_1000_NS8cuda_cub4core6detail5shmemE;
	add.s32 	%r1173, %r1172, %r1171;
	st.shared.v2.u32 	[%r1173+2048], {%r1964, %r1965};
	mov.u32 	%r1992, %r627;
$L__BB2_350:
	and.b32  	%r1174, %r568, 256;
	setp.eq.s32 	%p296, %r1174, 0;
	@%p296 bra 	$L__BB2_352;
	add.s32 	%r629, %r1992, 1;
	shl.b32 	%r1175, %r1992, 3;
	mov.u32 	%r1176, _ZN6thrust24THRUST_300001_SM_1000_NS8cuda_cub4core6detail5shmemE;
	add.s32 	%r1177, %r1176, %r1175;
	st.shared.v2.u32 	[%r1177+2048], {%r1969, %r1970};
	mov.u32 	%r1992, %r629;
$L__BB2_352:
	and.b32  	%r1178, %r568, 512;
	setp.eq.s32 	%p297, %r1178, 0;
	@%p297 bra 	$L__BB2_354;
	shl.b32 	%r1179, %r1992, 3;
	mov.u32 	%r1180, _ZN6thrust24THRUST_300001_SM_1000_NS8cuda_cub4core6detail5shmemE;
	add.s32 	%r1181, %r1180, %r1179;
	st.shared.v2.u32 	[%r1181+2048], {%r1974, %r1975};
$L__BB2_354:
	bar.sync 	0;
	setp.ge.s32 	%p298, %r326, %r1989;
	@%p298 bra 	$L__BB2_361;
	cvta.to.global.u64 	%rd28, %rd34;
	cvta.to.global.u64 	%rd29, %rd35;
	not.b32 	%r1182, %r326;
	add.s32 	%r631, %r1989, %r1182;
	and.b32  	%r1183, %r631, 1536;
	setp.eq.s32 	%p299, %r1183, 1536;
	mov.u32 	%r2006, %r326;
	@%p299 bra 	$L__BB2_358;
	shr.u32 	%r1184, %r631, 9;
	add.s32 	%r1185, %r1184, 1;
	and.b32  	%r1186, %r1185, 3;
	add.s32 	%r2002, %r326, %r1990;
	shl.b32 	%r1187, %r326, 3;
	mov.u32 	%r1188, _ZN6thrust24THRUST_300001_SM_1000_NS8cuda_cub4core6detail5shmemE;
	add.s32 	%r1189, %r1187, %r1188;
	add.s32 	%r2001, %r1189, 2048;
	neg.s32 	%r2000, %r1186;
	shl.b32 	%r1190, %r1185, 9;
	and.b32  	%r1191, %r1190, 1536;
	add.s32 	%r2006, %r326, %r1191;
$L__BB2_357:
	.pragma "nounroll";
	mul.wide.s32 	%rd83, %r2002, 4;
	add.s64 	%rd84, %rd29, %rd83;
	add.s64 	%rd85, %rd28, %rd83;
	ld.shared.v2.u32 	{%r1192, %r1193}, [%r2001];
	st.global.u32 	[%rd85], %r1192;
	st.global.u32 	[%rd84], %r1193;
	add.s32 	%r2002, %r2002, 512;
	add.s32 	%r2001, %r2001, 4096;
	add.s32 	%r2000, %r2000, 1;
	setp.ne.s32 	%p300, %r2000, 0;
	@%p300 bra 	$L__BB2_357;
$L__BB2_358:
	setp.lt.u32 	%p301, %r631, 1536;
	@%p301 bra 	$L__BB2_361;
	add.s64 	%rd30, %rd28, 4096;
	add.s32 	%r2005, %r2006, %r1990;
	add.s64 	%rd31, %rd29, 4096;
	shl.b32 	%r1194, %r2006, 3;
	mov.u32 	%r1195, _ZN6thrust24THRUST_300001_SM_1000_NS8cuda_cub4core6detail5shmemE;
	add.s32 	%r1196, %r1194, %r1195;
	add.s32 	%r2004, %r1196, 10240;
$L__BB2_360:
	mul.wide.s32 	%rd86, %r2005, 4;
	add.s64 	%rd87, %rd30, %rd86;
	add.s64 	%rd88, %rd31, %rd86;
	ld.shared.v2.u32 	{%r1197, %r1198}, [%r2004+-8192];
	st.global.u32 	[%rd87+-4096], %r1197;
	st.global.u32 	[%rd88+-4096], %r1198;
	ld.shared.v2.u32 	{%r1199, %r1200}, [%r2004+-4096];
	st.global.u32 	[%rd87+-2048], %r1199;
	st.global.u32 	[%rd88+-2048], %r1200;
	ld.shared.v2.u32 	{%r1201, %r1202}, [%r2004];
	st.global.u32 	[%rd87], %r1201;
	st.global.u32 	[%rd88], %r1202;
	ld.shared.v2.u32 	{%r1203, %r1204}, [%r2004+4096];
	st.global.u32 	[%rd87+2048], %r1203;
	st.global.u32 	[%rd88+2048], %r1204;
	add.s32 	%r2006, %r2006, 2048;
	add.s32 	%r2005, %r2005, 2048;
	add.s32 	%r2004, %r2004, 16384;
	setp.lt.s32 	%p302, %r2006, %r1989;
	@%p302 bra 	$L__BB2_360;
$L__BB2_361:
	setp.ne.s32 	%p303, %r326, 0;
	@%p303 bra 	$L__BB2_363;
	ld.param.u64 	%rd127, [_ZN6thrust24THRUST_300001_SM_1000_NS8cuda_cub4core6detail13_kernel_agentINS1_16__set_operations10SetOpAgentINS0_12zip_iteratorIN4cuda3std3__45tupleIJNS0_6detail15normal_iteratorINS0_10device_ptrIiEEEESG_EEEEESI_PNSB_IJiiEEESK_SI_SK_i15ValueComparatorNS5_21serial_set_differenceENSA_17integral_constantIbLb0EEEEEJSI_SI_SK_SK_iiSI_SK_SL_SM_PNSA_4pairIiiEEPmN3cub18CUB_300001_SM_100013ScanTileStateIiLb1EEEEEEvDpT0__param_11];
	add.s32 	%r1205, %r1990, %r1989;
	cvt.s64.s32 	%rd89, %r1205;
	cvta.to.global.u64 	%rd90, %rd127;
	st.global.u64 	[%rd90], %rd89;
$L__BB2_363:
	ret;

}
	// .globl	_ZN6thrust24THRUST_300001_SM_1000_NS8cuda_cub4core6detail13_kernel_agentINS1_16__set_operations9InitAgentIN3cub18CUB_300001_SM_100013ScanTileStateIlLb1EEElEEJSA_lEEEvDpT0_
.visible .entry _ZN6thrust24THRUST_300001_SM_1000_NS8cuda_cub4core6detail13_kernel_agentINS1_16__set_operations9InitAgentIN3cub18CUB_300001_SM_100013ScanTileStateIlLb1EEElEEJSA_lEEEvDpT0_(
	.param .align 8 .b8 _ZN6thrust24THRUST_300001_SM_1000_NS8cuda_cub4core6detail13_kernel_agentINS1_16__set_operations9InitAgentIN3cub18CUB_300001_SM_100013ScanTileStateIlLb1EEElEEJSA_lEEEvDpT0__param_0[8],
	.param .u64 _ZN6thrust24THRUST_300001_SM_1000_NS8cuda_cub4core6detail13_kernel_agentINS1_16__set_operations9InitAgentIN3cub18CUB_300001_SM_100013ScanTileStateIlLb1EEElEEJSA_lEEEvDpT0__param_1
)
.maxntid 128
{
	.reg .pred 	%p<5>;
	.reg .b32 	%r<7>;
	.reg .b64 	%rd<10>;

	ld.param.u64 	%rd2, [_ZN6thrust24THRUST_300001_SM_1000_NS8cuda_cub4core6detail13_kernel_agentINS1_16__set_operations9InitAgentIN3cub18CUB_300001_SM_100013ScanTileStateIlLb1EEElEEJSA_lEEEvDpT0__param_0];
	ld.param.u32 	%r4, [_ZN6thrust24THRUST_300001_SM_1000_NS8cuda_cub4core6detail13_kernel_agentINS1_16__set_operations9InitAgentIN3cub18CUB_300001_SM_100013ScanTileStateIlLb1EEElEEJSA_lEEEvDpT0__param_1];
	cvta.to.global.u64 	%rd1, %rd2;
	mov.u32 	%r1, %ctaid.x;
	mov.u32 	%r5, %ntid.x;
	mov.u32 	%r2, %tid.x;
	mad.lo.s32 	%r3, %r1, %r5, %r2;
	setp.ge.s32 	%p1, %r3, %r4;
	@%p1 bra 	$L__BB3_2;
	mul.wide.s32 	%rd3, %r3, 16;
	add.s64 	%rd4, %rd1, %rd3;
	mov.b64 	%rd5, 0;
	mov.b64 	%rd6, 99;
	st.global.v2.u64 	[%rd4+512], {%rd6, %rd5};
$L__BB3_2:
	setp.ne.s32 	%p2, %r1, 0;
	setp.gt.u32 	%p3, %r2, 31;
	or.pred  	%p4, %p2, %p3;
	@%p4 bra 	$L__BB3_4;
	mul.wide.u32 	%rd7, %r2, 16;
	add.s64 	%rd8, %rd1, %rd7;
	mov.b64 	%rd9, 0;
	st.global.v2.u64 	[%rd8], {%rd9, %rd9};
$L__BB3_4:
	ret;

}
	// .globl	_ZN6thrust24THRUST_300001_SM_1000_NS8cuda_cub4core6detail13_kernel_agentINS1_16__set_operations14PartitionAgentINS0_12zip_iteratorIN4cuda3std3__45tupleIJNS0_6detail15normal_iteratorINS0_10device_ptrIiEEEESG_EEEEESI_l15ValueComparatorEEJSI_SI_lllPNSA_4pairIllEESJ_iEEEvDpT0_
.visible .entry _ZN6thrust24THRUST_300001_SM_1000_NS8cuda_cub4core6detail13_kernel_agentINS1_16__set_operations14PartitionAgentINS0_12zip_iteratorIN4cuda3std3__45tupleIJNS0_6detail15normal_iteratorINS0_10device_ptrIiEEEESG_EEEEESI_l15ValueComparatorEEJSI_SI_lllPNSA_4pairIllEESJ_iEEEvDpT0_(
	.param .align 8 .b8 _ZN6thrust24THRUST_300001_SM_1000_NS8cuda_cub4core6detail13_kernel_agentINS1_16__set_operations14PartitionAgentINS0_12zip_iteratorIN4cuda3std3__45tupleIJNS0_6detail15normal_iteratorINS0_10device_ptrIiEEEESG_EEEEESI_l15ValueComparatorEEJSI_SI_lllPNSA_4pairIllEESJ_iEEEvDpT0__param_0[16],
	.param .align 8 .b8 _ZN6thrust24THRUST_300001_SM_1000_NS8cuda_cub4core6detail13_kernel_agentINS1_16__set_operations14PartitionAgentINS0_12zip_iteratorIN4cuda3std3__45tupleIJNS0_6detail15normal_iteratorINS0_10device_ptrIiEEEESG_EEEEESI_l15ValueComparatorEEJSI_SI_lllPNSA_4pairIllEESJ_iEEEvDpT0__param_1[16],
	.param .u64 _ZN6thrust24THRUST_300001_SM_1000_NS8cuda_cub4core6detail13_kernel_agentINS1_16__set_operations14PartitionAgentINS0_12zip_iteratorIN4cuda3std3__45tupleIJNS0_6detail15normal_iteratorINS0_10device_ptrIiEEEESG_EEEEESI_l15ValueComparatorEEJSI_SI_lllPNSA_4pairIllEESJ_iEEEvDpT0__param_2,
	.param .u64 _ZN6thrust24THRUST_300001_SM_1000_NS8cuda_cub4core6detail13_kernel_agentINS1_16__set_operations14PartitionAgentINS0_12zip_iteratorIN4cuda3std3__45tupleIJNS0_6detail15normal_iteratorINS0_10device_ptrIiEEEESG_EEEEESI_l15ValueComparatorEEJSI_SI_lllPNSA_4pairIllEESJ_iEEEvDpT0__param_3,
	.param .u64 _ZN6thrust24THRUST_300001_SM_1000_NS8cuda_cub4core6detail13_kernel_agentINS1_16__set_operations14PartitionAgentINS0_12zip_iteratorIN4cuda3std3__45tupleIJNS0_6detail15normal_iteratorINS0_10device_ptrIiEEEESG_EEEEESI_l15ValueComparatorEEJSI_SI_lllPNSA_4pairIllEESJ_iEEEvDpT0__param_4,
	.param .u64 .ptr .align 1 _ZN6thrust24THRUST_300001_SM_1000_NS8cuda_cub4core6detail13_kernel_agentINS1_16__set_operations14PartitionAgentINS0_12zip_iteratorIN4cuda3std3__45tupleIJNS0_6detail15normal_iteratorINS0_10device_ptrIiEEEESG_EEEEESI_l15ValueComparatorEEJSI_SI_lllPNSA_4pairIllEESJ_iEEEvDpT0__param_5,
	.param .align 1 .b8 _ZN6thrust24THRUST_300001_SM_1000_NS8cuda_cub4core6detail13_kernel_agentINS1_16__set_operations14PartitionAgentINS0_12zip_iteratorIN4cuda3std3__45tupleIJNS0_6detail15normal_iteratorINS0_10device_ptrIiEEEESG_EEEEESI_l15ValueComparatorEEJSI_SI_lllPNSA_4pairIllEESJ_iEEEvDpT0__param_6[1],
	.param .u32 _ZN6thrust24THRUST_300001_SM_1000_NS8cuda_cub4core6detail13_kernel_agentINS1_16__set_operations14PartitionAgentINS0_12zip_iteratorIN4cuda3std3__45tupleIJNS0_6detail15normal_iteratorINS0_10device_ptrIiEEEESG_EEEEESI_l15ValueComparatorEEJSI_SI_lllPNSA_4pairIllEESJ_iEEEvDpT0__param_7
)
.maxntid 256
{
	.reg .pred 	%p<34>;
	.reg .b32 	%r<20>;
	.reg .b64 	%rd<191>;

	ld.param.u64 	%rd69, [_ZN6thrust24THRUST_300001_SM_1000_NS8cuda_cub4core6detail13_kernel_agentINS1_16__set_operations14PartitionAgentINS0_12zip_iteratorIN4cuda3std3__45tupleIJNS0_6detail15normal_iteratorINS0_10device_ptrIiEEEESG_EEEEESI_l15ValueComparatorEEJSI_SI_lllPNSA_4pairIllEESJ_iEEEvDpT0__param_1];
	ld.param.u64 	%rd67, [_ZN6thrust24THRUST_300001_SM_1000_NS8cuda_cub4core6detail13_kernel_agentINS1_16__set_operations14PartitionAgentINS0_12zip_iteratorIN4cuda3std3__45tupleIJNS0_6detail15normal_iteratorINS0_10device_ptrIiEEEESG_EEEEESI_l15ValueComparatorEEJSI_SI_lllPNSA_4pairIllEESJ_iEEEvDpT0__param_0];
	ld.param.u64 	%rd71, [_ZN6thrust24THRUST_300001_SM_1000_NS8cuda_cub4core6detail13_kernel_agentINS1_16__set_operations14PartitionAgentINS0_12zip_iteratorIN4cuda3std3__45tupleIJNS0_6detail15normal_iteratorINS0_10device_ptrIiEEEESG_EEEEESI_l15ValueComparatorEEJSI_SI_lllPNSA_4pairIllEESJ_iEEEvDpT0__param_2];
	ld.param.u64 	%rd72, [_ZN6thrust24THRUST_300001_SM_1000_NS8cuda_cub4core6detail13_kernel_agentINS1_16__set_operations14PartitionAgentINS0_12zip_iteratorIN4cuda3std3__45tupleIJNS0_6detail15normal_iteratorINS0_10device_ptrIiEEEESG_EEEEESI_l15ValueComparatorEEJSI_SI_lllPNSA_4pairIllEESJ_iEEEvDpT0__param_3];
	ld.param.u64 	%rd74, [_ZN6thrust24THRUST_300001_SM_1000_NS8cuda_cub4core6detail13_kernel_agentINS1_16__set_operations14PartitionAgentINS0_12zip_iteratorIN4cuda3std3__45tupleIJNS0_6detail15normal_iteratorINS0_10device_ptrIiEEEESG_EEEEESI_l15ValueComparatorEEJSI_SI_lllPNSA_4pairIllEESJ_iEEEvDpT0__param_4];
	ld.param.u64 	%rd73, [_ZN6thrust24THRUST_300001_SM_1000_NS8cuda_cub4core6detail13_kernel_agentINS1_16__set_operations14PartitionAgentINS0_12zip_iteratorIN4cuda3std3__45tupleIJNS0_6detail15normal_iteratorINS0_10device_ptrIiEEEESG_EEEEESI_l15ValueComparatorEEJSI_SI_lllPNSA_4pairIllEESJ_iEEEvDpT0__param_5];
	ld.param.u32 	%r2, [_ZN6thrust24THRUST_300001_SM_1000_NS8cuda_cub4core6detail13_kernel_agentINS1_16__set_operations14PartitionAgentINS0_12zip_iteratorIN4cuda3std3__45tupleIJNS0_6detail15normal_iteratorINS0_10device_ptrIiEEEESG_EEEEESI_l15ValueComparatorEEJSI_SI_lllPNSA_4pairIllEESJ_iEEEvDpT0__param_7];
	mov.u32 	%r3, %ntid.x;
	mov.u32 	%r4, %ctaid.x;
	mov.u32 	%r5, %tid.x;
	mad.lo.s32 	%r6, %r3, %r4, %r5;
	cvt.u64.u32 	%rd1, %r6;
	setp.le.s64 	%p1, %rd74, %rd1;
	@%p1 bra 	$L__BB4_28;
	cvt.s64.s32 	%rd75, %r2;
	mul.lo.s64 	%rd76, %rd75, %rd1;
	add.s64 	%rd77, %rd72, %rd71;
	min.s64 	%rd2, %rd77, %rd76;
	cvta.to.global.u64 	%rd3, %rd69;
	cvta.to.global.u64 	%rd4, %rd67;
	sub.s64 	%rd78, %rd2, %rd72;
	max.s64 	%rd165, %rd78, 0;
	min.s64 	%rd163, %rd71, %rd2;
	setp.ge.s64 	%p2, %rd165, %rd163;
	@%p2 bra 	$L__BB4_3;
$L__BB4_2:
	add.s64 	%rd79, %rd163, %rd165;
	shr.u64 	%rd80, %rd79, 1;
	shl.b64 	%rd81, %rd80, 2;
	add.s64 	%rd82, %rd4, %rd81;
	ld.global.u32 	%r7, [%rd82];
	not.b64 	%rd83, %rd80;
	add.s64 	%rd84, %rd2, %rd83;
	shl.b64 	%rd85, %rd84, 2;
	add.s64 	%rd86, %rd3, %rd85;
	ld.global.u32 	%r8, [%rd86];
	setp.lt.s32 	%p3, %r8, %r7;
	add.s64 	%rd87, %rd80, 1;
	selp.b64 	%rd165, %rd165, %rd87, %p3;
	selp.b64 	%rd163, %rd80, %rd163, %p3;
	setp.lt.s64 	%p4, %rd165, %rd163;
	@%p4 bra 	$L__BB4_2;
$L__BB4_3:
	sub.s64 	%rd12, %rd2, %rd165;
	setp.ge.s64 	%p5, %rd12, %rd72;
	mov.b64 	%rd190, 0;
	@%p5 bra 	$L__BB4_27;
	shl.b64 	%rd90, %rd12, 2;
	add.s64 	%rd13, %rd3, %rd90;
	ld.global.u32 	%r1, [%rd13];
	setp.lt.s64 	%p6, %rd165, 1;
	mov.b64 	%rd168, 0;
	mov.u64 	%rd174, %rd168;
	@%p6 bra 	$L__BB4_11;
	mul.lo.s64 	%rd91, %rd165, 511;
	shr.u64 	%rd92, %rd91, 9;
	shl.b64 	%rd93, %rd92, 2;
	add.s64 	%rd94, %rd4, %rd93;
	ld.global.u32 	%r9, [%rd94];
	setp.lt.s32 	%p7, %r9, %r1;
	add.s64 	%rd95, %rd92, 1;
	selp.b64 	%rd168, %rd165, %rd92, %p7;
	selp.b64 	%rd174, %rd95, 0, %p7;
	setp.ge.u64 	%p8, %rd174, %rd168;
	@%p8 bra 	$L__BB4_7;
	mad.lo.s64 	%rd96, %rd168, 127, %rd174;
	shr.u64 	%rd97, %rd96, 7;
	shl.b64 	%rd98, %rd97, 2;
	add.s64 	%rd99, %rd4, %rd98;
	ld.global.u32 	%r10, [%rd99];
	setp.lt.s32 	%p9, %r10, %r1;
	add.s64 	%rd100, %rd97, 1;
	selp.b64 	%rd168, %rd168, %rd97, %p9;
	selp.b64 	%rd174, %rd100, %rd174, %p9;
$L__BB4_7:
	setp.ge.u64 	%p10, %rd174, %rd168;
	@%p10 bra 	$L__BB4_9;
	mad.lo.s64 	%rd101, %rd168, 31, %rd174;
	shr.u64 	%rd102, %rd101, 5;
	shl.b64 	%rd103, %rd102, 2;
	add.s64 	%rd104, %rd4, %rd103;
	ld.global.u32 	%r11, [%rd104];
	setp.lt.s32 	%p11, %r11, %r1;
	add.s64 	%rd105, %rd102, 1;
	selp.b64 	%rd168, %rd168, %rd102, %p11;
	selp.b64 	%rd174, %rd105, %rd174, %p11;
$L__BB4_9:
	setp.ge.u64 	%p12, %rd174, %rd168;
	@%p12 bra 	$L__BB4_11;
	mad.lo.s64 	%rd106, %rd168, 15, %rd174;
	shr.u64 	%rd107, %rd106, 4;
	shl.b64 	%rd108, %rd107, 2;
	add.s64 	%rd109, %rd4, %rd108;
	ld.global.u32 	%r12, [%rd109];
	setp.lt.s32 	%p13, %r12, %r1;
	add.s64 	%rd110, %rd107, 1;
	selp.b64 	%rd168, %rd168, %rd107, %p13;
	selp.b64 	%rd174, %rd110, %rd174, %p13;
$L__BB4_11:
	setp.ge.u64 	%p14, %rd174, %rd168;
	@%p14 bra 	$L__BB4_13;
$L__BB4_12:
	add.s64 	%rd111, %rd174, %rd168;
	shr.s64 	%rd112, %rd111, 1;
	shl.b64 	%rd113, %rd112, 2;
	add.s64 	%rd114, %rd4, %rd113;
	ld.global.u32 	%r13, [%rd114];
	setp.lt.s32 	%p15, %r13, %r1;
	add.s64 	%rd115, %rd112, 1;
	selp.b64 	%rd168, %rd168, %rd112, %p15;
	selp.b64 	%rd174, %rd115, %rd174, %p15;
	setp.lt.s64 	%p16, %rd174, %rd168;
	@%p16 bra 	$L__BB4_12;
$L__BB4_13:
	setp.lt.s64 	%p17, %rd12, 1;
	mov.b64 	%rd178, 0;
	mov.u64 	%rd177, %rd12;
	@%p17 bra 	$L__BB4_15;
	mul.lo.s64 	%rd117, %rd12, 511;
	shr.u64 	%rd118, %rd117, 9;
	shl.b64 	%rd119, %rd118, 2;
	add.s64 	%rd120, %rd3, %rd119;
	ld.global.u32 	%r14, [%rd120];
	setp.lt.s32 	%p18, %r14, %r1;
	add.s64 	%rd121, %rd118, 1;
	selp.b64 	%rd177, %rd12, %rd118, %p18;
	selp.b64 	%rd178, %rd121, 0, %p18;
$L__BB4_15:
	setp.ge.s64 	%p19, %rd178, %rd177;
	@%p19 bra 	$L__BB4_17;
	mad.lo.s64 	%rd122, %rd177, 127, %rd178;
	shr.u64 	%rd123, %rd122, 7;
	shl.b64 	%rd124, %rd123, 2;
	add.s64 	%rd125, %rd3, %rd124;
	ld.global.u32 	%r15, [%rd125];
	setp.lt.s32 	%p20, %r15, %r1;
	add.s64 	%rd126, %rd123, 1;
	selp.b64 	%rd177, %rd177, %rd123, %p20;
	selp.b64 	%rd178, %rd126, %rd178, %p20;
$L__BB4_17:
	setp.ge.s64 	%p21, %rd178, %rd177;
	@%p21 bra 	$L__BB4_19;
	mad.lo.s64 	%rd127, %rd177, 31, %rd178;
	shr.u64 	%rd128, %rd127, 5;
	shl.b64 	%rd129, %rd128, 2;
	add.s64 	%rd130, %rd3, %rd129;
	ld.global.u32 	%r16, [%rd130];
	setp.lt.s32 	%p22, %r16, %r1;
	add.s64 	%rd131, %rd128, 1;
	selp.b64 	%rd177, %rd177, %rd128, %p22;
	selp.b64 	%rd178, %rd131, %rd178, %p22;
$L__BB4_19:
	setp.ge.s64 	%p23, %rd178, %rd177;
	@%p23 bra 	$L__BB4_21;
	mad.lo.s64 	%rd132, %rd177, 15, %rd178;
	shr.u64 	%rd133, %rd132, 4;
	shl.b64 	%rd134, %rd133, 2;
	add.s64 	%rd135, %rd3, %rd134;
	ld.global.u32 	%r17, [%rd135];
	setp.lt.s32 	%p24, %r17, %r1;
	add.s64 	%rd136, %rd133, 1;
	selp.b64 	%rd177, %rd177, %rd133, %p24;
	selp.b64 	%rd178, %rd136, %rd178, %p24;
$L__BB4_21:
	setp.ge.s64 	%p25, %rd178, %rd177;
	@%p25 bra 	$L__BB4_23;
$L__BB4_22:
	add.s64 	%rd137, %rd178, %rd177;
	shr.s64 	%rd138, %rd137, 1;
	shl.b64 	%rd139, %rd138, 2;
	add.s64 	%rd140, %rd3, %rd139;
	ld.global.u32 	%r18, [%rd140];
	setp.lt.s32 	%p26, %r18, %r1;
	add.s64 	%rd141, %rd138, 1;
	selp.b64 	%rd177, %rd177, %rd138, %p26;
	selp.b64 	%rd178, %rd141, %rd178, %p26;
	setp.lt.s64 	%p27, %rd178, %rd177;
	@%p27 bra 	$L__BB4_22;
$L__BB4_23:
	sub.s64 	%rd143, %rd165, %rd174;
	sub.s64 	%rd54, %rd12, %rd178;
	add.s64 	%rd55, %rd54, %rd143;
	shr.s64 	%rd144, %rd55, 1;
	max.s64 	%rd56, %rd144, %rd54;
	add.s64 	%rd145, %rd178, %rd56;
	add.s64 	%rd146, %rd145, 1;
	min.s64 	%rd147, %rd146, %rd72;
	sub.s64 	%rd187, %rd147, %rd12;
	setp.lt.s64 	%p28, %rd187, 1;
	mov.b64 	%rd188, 0;
	@%p28 bra 	$L__BB4_26;
	mov.b64 	%rd188, 0;
$L__BB4_25:
	add.s64 	%rd149, %rd188, %rd187;
	shr.u64 	%rd150, %rd149, 1;
	shl.b64 	%rd151, %rd150, 2;
	add.s64 	%rd152, %rd13, %rd151;
	ld.global.u32 	%r19, [%rd152];
	setp.lt.s32 	%p29, %r1, %r19;
	add.s64 	%rd153, %rd150, 1;
	selp.b64 	%rd187, %rd150, %rd187, %p29;
	selp.b64 	%rd188, %rd188, %rd153, %p29;
	setp.lt.s64 	%p30, %rd188, %rd187;
	@%p30 bra 	$L__BB4_25;
$L__BB4_26:
	add.s64 	%rd154, %rd54, %rd188;
	min.s64 	%rd155, %rd154, %rd56;
	sub.s64 	%rd156, %rd55, %rd155;
	add.s64 	%rd157, %rd155, 1;
	setp.eq.s64 	%p31, %rd156, %rd157;
	setp.lt.s64 	%p32, %rd56, %rd154;
	and.pred  	%p33, %p31, %p32;
	add.s64 	%rd165, %rd156, %rd174;
	selp.u64 	%rd190, 1, 0, %p33;
$L__BB4_27:
	sub.s64 	%rd158, %rd2, %rd165;
	add.s64 	%rd159, %rd158, %rd190;
	cvta.to.global.u64 	%rd160, %rd73;
	shl.b64 	%rd161, %rd1, 4;
	add.s64 	%rd162, %rd160, %rd161;
	st.global.u64 	[%rd162], %rd165;
	st.global.u64 	[%rd162+8], %rd159;
$L__BB4_28:
	ret;

}
	// .globl	_ZN6thrust24THRUST_300001_SM_1000_NS8cuda_cub4core6detail13_kernel_agentINS1_16__set_operations10SetOpAgentINS0_12zip_iteratorIN4cuda3std3__45tupleIJNS0_6detail15normal_iteratorINS0_10device_ptrIiEEEESG_EEEEESI_PNSB_IJiiEEESK_SI_SK_l15ValueComparatorNS5_21serial_set_differenceENSA_17integral_constantIbLb0EEEEEJSI_SI_SK_SK_llSI_SK_SL_SM_PNSA_4pairIllEEPmN3cub18CUB_300001_SM_100013ScanTileStateIlLb1EEEEEEvDpT0_
.visible .entry _ZN6thrust24THRUST_300001_SM_1000_NS8cuda_cub4core6detail13_kernel_agentINS1_16__set_operations10SetOpAgentINS0_12zip_iteratorIN4cuda3std3__45tupleIJNS0_6detail15normal_iteratorINS0_10device_ptrIiEEEESG_EEEEESI_PNSB_IJiiEEESK_SI_SK_l15ValueComparatorNS5_21serial_set_differenceENSA_17integral_constantIbLb0EEEEEJSI_SI_SK_SK_llSI_SK_SL_SM_PNSA_4pairIllEEPmN3cub18CUB_300001_SM_100013ScanTileStateIlLb1EEEEEEvDpT0_(
	.param .align 8 .b8 _ZN6thrust24THRUST_300001_SM_1000_NS8cuda_cub4core6detail13_kernel_agentINS1_16__set_operations10SetOpAgentINS0_12zip_iteratorIN4cuda3std3__45tupleIJNS0_6detail15normal_iteratorINS0_10device_ptrIiEEEESG_EEEEESI_PNSB_IJiiEEESK_SI_SK_l15ValueComparatorNS5_21serial_set_differenceENSA_17integral_constantIbLb0EEEEEJSI_SI_SK_SK_llSI_SK_SL_SM_PNSA_4pairIllEEPmN3cub18CUB_300001_SM_100013ScanTileStateIlLb1EEEEEEvDpT0__param_0[16],
	.param .align 8 .b8 _ZN6thrust24THRUST_300001_SM_1000_NS8cuda_cub4core6detail13_kernel_agentINS1_16__set_operations10SetOpAgentINS0_12zip_iteratorIN4cuda3std3__45tupleIJNS0_6detail15normal_iteratorINS0_10device_ptrIiEEEESG_EEEEESI_PNSB_IJiiEEESK_SI_SK_l15ValueComparatorNS5_21serial_set_differenceENSA_17integral_constantIbLb0EEEEEJSI_SI_SK_SK_llSI_SK_SL_SM_PNSA_4pairIllEEPmN3cub18CUB_300001_SM_100013ScanTileStateIlLb1EEEEEEvDpT0__param_1[16],
	.param .u64 .ptr .align 1 _ZN6thrust24THRUST_300001_SM_1000_NS8cuda_cub4core6detail13_kernel_agentINS1_16__set_operations10SetOpAgentINS0_12zip_iteratorIN4cuda3std3__45tupleIJNS0_6detail15normal_iteratorINS0_10device_ptrIiEEEESG_EEEEESI_PNSB_IJiiEEESK_SI_SK_l15ValueComparatorNS5_21serial_set_differenceENSA_17integral_constantIbLb0EEEEEJSI_SI_SK_SK_llSI_SK_SL_SM_PNSA_4pairIllEEPmN3cub18CUB_300001_SM_100013ScanTileStateIlLb1EEEEEEvDpT0__param_2,
	.param .u64 .ptr .align 1 _ZN6thrust24THRUST_300001_SM_1000_NS8cuda_cub4core6detail13_kernel_agentINS1_16__set_operations10SetOpAgentINS0_12zip_iteratorIN4cuda3std3__45tupleIJNS0_6detail15normal_iteratorINS0_10device_ptrIiEEEESG_EEEEESI_PNSB_IJiiEEESK_SI_SK_l15ValueComparatorNS5_21serial_set_differenceENSA_17integral_constantIbLb0EEEEEJSI_SI_SK_SK_llSI_SK_SL_SM_PNSA_4pairIllEEPmN3cub18CUB_300001_SM_100013ScanTileStateIlLb1EEEEEEvDpT0__param_3,
	.param .u64 _ZN6thrust24THRUST_300001_SM_1000_NS8cuda_cub4core6detail13_kernel_agentINS1_16__set_operations10SetOpAgentINS0_12zip_iteratorIN4cuda3std3__45tupleIJNS0_6detail15normal_iteratorINS0_10device_ptrIiEEEESG_EEEEESI_PNSB_IJiiEEESK_SI_SK_l15ValueComparatorNS5_21serial_set_differenceENSA_17integral_constantIbLb0EEEEEJSI_SI_SK_SK_llSI_SK_SL_SM_PNSA_4pairIllEEPmN3cub18CUB_300001_SM_100013ScanTileStateIlLb1EEEEEEvDpT0__param_4,
	.param .u64 _ZN6thrust24THRUST_300001_SM_1000_NS8cuda_cub4core6detail13_kernel_agentINS1_16__set_operations10SetOpAgentINS0_12zip_iteratorIN4cuda3std3__45tupleIJNS0_6detail15normal_iteratorINS0_10device_ptrIiEEEESG_EEEEESI_PNSB_IJiiEEESK_SI_SK_l15ValueComparatorNS5_21serial_set_differenceENSA_17integral_constantIbLb0EEEEEJSI_SI_SK_SK_llSI_SK_SL_SM_PNSA_4pairIllEEPmN3cub18CUB_300001_SM_100013ScanTileStateIlLb1EEEEEEvDpT0__param_5,
	.param .align 8 .b8 _ZN6thrust24THRUST_300001_SM_1000_NS8cuda_cub4core6detail13_kernel_agentINS1_16__set_operations10SetOpAgentINS0_12zip_iteratorIN4cuda3std3__45tupleIJNS0_6detail15normal_iteratorINS0_10device_ptrIiEEEESG_EEEEESI_PNSB_IJiiEEESK_SI_SK_l15ValueComparatorNS5_21serial_set_differenceENSA_17integral_constantIbLb0EEEEEJSI_SI_SK_SK_llSI_SK_SL_SM_PNSA_4pairIllEEPmN3cub18CUB_300001_SM_100013ScanTileStateIlLb1EEEEEEvDpT0__param_6[16],
	.param .u64 .ptr .align 1 _ZN6thrust24THRUST_300001_SM_1000_NS8cuda_cub4core6detail13_kernel_agentINS1_16__set_operations10SetOpAgentINS0_12zip_iteratorIN4cuda3std3__45tupleIJNS0_6detail15normal_iteratorINS0_10device_ptrIiEEEESG_EEEEESI_PNSB_IJiiEEESK_SI_SK_l15ValueComparatorNS5_21serial_set_differenceENSA_17integral_constantIbLb0EEEEEJSI_SI_SK_SK_llSI_SK_SL_SM_PNSA_4pairIllEEPmN3cub18CUB_300001_SM_100013ScanTileStateIlLb1EEEEEEvDpT0__param_7,
	.param .align 1 .b8 _ZN6thrust24THRUST_300001_SM_1000_NS8cuda_cub4core6detail13_kernel_agentINS1_16__set_operations10SetOpAgentINS0_12zip_iteratorIN4cuda3std3__45tupleIJNS0_6detail15normal_iteratorINS0_10device_ptrIiEEEESG_EEEEESI_PNSB_IJiiEEESK_SI_SK_l15ValueComparatorNS5_21serial_set_differenceENSA_17integral_constantIbLb0EEEEEJSI_SI_SK_SK_llSI_SK_SL_SM_PNSA_4pairIllEEPmN3cub18CUB_300001_SM_100013ScanTileStateIlLb1EEEEEEvDpT0__param_8[1],
	.param .align 1 .b8 _ZN6thrust24THRUST_300001_SM_1000_NS8cuda_cub4core6detail13_kernel_agentINS1_16__set_operations10SetOpAgentINS0_12zip_iteratorIN4cuda3std3__45tupleIJNS0_6detail15normal_iteratorINS0_10device_ptrIiEEEESG_EEEEESI_PNSB_IJiiEEESK_SI_SK_l15ValueComparatorNS5_21serial_set_differenceENSA_17integral_constantIbLb0EEEEEJSI_SI_SK_SK_llSI_SK_SL_SM_PNSA_4pairIllEEPmN3cub18CUB_300001_SM_100013ScanTileStateIlLb1EEEEEEvDpT0__param_9[1],
	.param .u64 .ptr .align 1 _ZN6thrust24THRUST_300001_SM_1000_NS8cuda_cub4core6detail13_kernel_agentINS1_16__set_operations10SetOpAgentINS0_12zip_iteratorIN4cuda3std3__45tupleIJNS0_6detail15normal_iteratorINS0_10device_ptrIiEEEESG_EEEEESI_PNSB_IJiiEEESK_SI_SK_l15ValueComparatorNS5_21serial_set_differenceENSA_17integral_constantIbLb0EEEEEJSI_SI_SK_SK_llSI_SK_SL_SM_PNSA_4pairIllEEPmN3cub18CUB_300001_SM_100013ScanTileStateIlLb1EEEEEEvDpT0__param_10,
	.param .u64 .ptr .align 1 _ZN6thrust24THRUST_300001_SM_1000_NS8cuda_cub4core6detail13_kernel_agentINS1_16__set_operations10SetOpAgentINS0_12zip_iteratorIN4cuda3std3__45tupleIJNS0_6detail15normal_iteratorINS0_10device_ptrIiEEEESG_EEEEESI_PNSB_IJiiEEESK_SI_SK_l15ValueComparatorNS5_21serial_set_differenceENSA_17integral_constantIbLb0EEEEEJSI_SI_SK_SK_llSI_SK_SL_SM_PNSA_4pairIllEEPmN3cub18CUB_300001_SM_100013ScanTileStateIlLb1EEEEEEvDpT0__param_11,
	.param .align 8 .b8 _ZN6thrust24THRUST_300001_SM_1000_NS8cuda_cub4core6detail13_kernel_agentINS1_16__set_operations10SetOpAgentINS0_12zip_iteratorIN4cuda3std3__45tupleIJNS0_6detail15normal_iteratorINS0_10device_ptrIiEEEESG_EEEEESI_PNSB_IJiiEEESK_SI_SK_l15ValueComparatorNS5_21serial_set_differenceENSA_17integral_constantIbLb0EEEEEJSI_SI_SK_SK_llSI_SK_SL_SM_PNSA_4pairIllEEPmN3cub18CUB_300001_SM_100013ScanTileStateIlLb1EEEEEEvDpT0__param_12[8]
)
.maxntid 512
{
	.reg .pred 	%p<529>;
	.reg .b32 	%r<1863>;
	.reg .b64 	%rd<581>;

	ld.param.u64 	%rd123, [_ZN6thrust24THRUST_300001_SM_1000_NS8cuda_cub4core6detail13_kernel_agentINS1_16__set_operations10SetOpAgentINS0_12zip_iteratorIN4cuda3std3__45tupleIJNS0_6detail15normal_iteratorINS0_10device_ptrIiEEEESG_EEEEESI_PNSB_IJiiEEESK_SI_SK_l15ValueComparatorNS5_21serial_set_differenceENSA_17integral_constantIbLb0EEEEEJSI_SI_SK_SK_llSI_SK_SL_SM_PNSA_4pairIllEEPmN3cub18CUB_300001_SM_100013ScanTileStateIlLb1EEEEEEvDpT0__param_6+8];
	ld.param.u64 	%rd122, [_ZN6thrust24THRUST_300001_SM_1000_NS8cuda_cub4core6detail13_kernel_agentINS1_16__set_operations10SetOpAgentINS0_12zip_iteratorIN4cuda3std3__45tupleIJNS0_6detail15normal_iteratorINS0_10device_ptrIiEEEESG_EEEEESI_PNSB_IJiiEEESK_SI_SK_l15ValueComparatorNS5_21serial_set_differenceENSA_17integral_constantIbLb0EEEEEJSI_SI_SK_SK_llSI_SK_SL_SM_PNSA_4pairIllEEPmN3cub18CUB_300001_SM_100013ScanTileStateIlLb1EEEEEEvDpT0__param_6];
	ld.param.u64 	%rd2, [_ZN6thrust24THRUST_300001_SM_1000_NS8cuda_cub4core6detail13_kernel_agentINS1_16__set_operations10SetOpAgentINS0_12zip_iteratorIN4cuda3std3__45tupleIJNS0_6detail15normal_iteratorINS0_10device_ptrIiEEEESG_EEEEESI_PNSB_IJiiEEESK_SI_SK_l15ValueComparatorNS5_21serial_set_differenceENSA_17integral_constantIbLb0EEEEEJSI_SI_SK_SK_llSI_SK_SL_SM_PNSA_4pairIllEEPmN3cub18CUB_300001_SM_100013ScanTileStateIlLb1EEEEEEvDpT0__param_12];
	ld.param.u64 	%rd125, [_ZN6thrust24THRUST_300001_SM_1000_NS8cuda_cub4core6detail13_kernel_agentINS1_16__set_operations10SetOpAgentINS0_12zip_iteratorIN4cuda3std3__45tupleIJNS0_6detail15normal_iteratorINS0_10device_ptrIiEEEESG_EEEEESI_PNSB_IJiiEEESK_SI_SK_l15ValueComparatorNS5_21serial_set_differenceENSA_17integral_constantIbLb0EEEEEJSI_SI_SK_SK_llSI_SK_SL_SM_PNSA_4pairIllEEPmN3cub18CUB_300001_SM_100013ScanTileStateIlLb1EEEEEEvDpT0__param_1+8];
	ld.param.u64 	%rd126, [_ZN6thrust24THRUST_300001_SM_1000_NS8cuda_cub4core6detail13_kernel_agentINS1_16__set_operations10SetOpAgentINS0_12zip_iteratorIN4cuda3std3__45tupleIJNS0_6detail15normal_iteratorINS0_10device_ptrIiEEEESG_EEEEESI_PNSB_IJiiEEESK_SI_SK_l15ValueComparatorNS5_21serial_set_differenceENSA_17integral_constantIbLb0EEEEEJSI_SI_SK_SK_llSI_SK_SL_SM_PNSA_4pairIllEEPmN3cub18CUB_300001_SM_100013ScanTileStateIlLb1EEEEEEvDpT0__param_1];
	ld.param.u64 	%rd127, [_ZN6thrust24THRUST_300001_SM_1000_NS8cuda_cub4core6detail13_kernel_agentINS1_16__set_operations10SetOpAgentINS0_12zip_iteratorIN4cuda3std3__45tupleIJNS0_6detail15normal_iteratorINS0_10device_ptrIiEEEESG_EEEEESI_PNSB_IJiiEEESK_SI_SK_l15ValueComparatorNS5_21serial_set_differenceENSA_17integral_constantIbLb0EEEEEJSI_SI_SK_SK_llSI_SK_SL_SM_PNSA_4pairIllEEPmN3cub18CUB_300001_SM_100013ScanTileStateIlLb1EEEEEEvDpT0__param_0+8];
	ld.param.u64 	%rd128, [_ZN6thrust24THRUST_300001_SM_1000_NS8cuda_cub4core6detail13_kernel_agentINS1_16__set_operations10SetOpAgentINS0_12zip_iteratorIN4cuda3std3__45tupleIJNS0_6detail15normal_iteratorINS0_10device_ptrIiEEEESG_EEEEESI_PNSB_IJiiEEESK_SI_SK_l15ValueComparatorNS5_21serial_set_differenceENSA_17integral_constantIbLb0EEEEEJSI_SI_SK_SK_llSI_SK_SL_SM_PNSA_4pairIllEEPmN3cub18CUB_300001_SM_100013ScanTileStateIlLb1EEEEEEvDpT0__param_0];
	ld.param.u64 	%rd129, [_ZN6thrust24THRUST_300001_SM_1000_NS8cuda_cub4core6detail13_kernel_agentINS1_16__set_operations10SetOpAgentINS0_12zip_iteratorIN4cuda3std3__45tupleIJNS0_6detail15normal_iteratorINS0_10device_ptrIiEEEESG_EEEEESI_PNSB_IJiiEEESK_SI_SK_l15ValueComparatorNS5_21serial_set_differenceENSA_17integral_constantIbLb0EEEEEJSI_SI_SK_SK_llSI_SK_SL_SM_PNSA_4pairIllEEPmN3cub18CUB_300001_SM_100013ScanTileStateIlLb1EEEEEEvDpT0__param_10];
	cvta.to.global.u64 	%rd1, %rd129;
	cvta.to.global.u64 	%rd3, %rd128;
	cvta.to.global.u64 	%rd4, %rd127;
	cvta.to.global.u64 	%rd5, %rd126;
	cvta.to.global.u64 	%rd6, %rd125;
	mov.u32 	%r1, %ctaid.x;
	mov.u32 	%r570, %nctaid.x;
	add.s32 	%r571, %r570, -1;
	setp.ge.u32 	%p127, %r1, %r571;
	@%p127 bra 	$L__BB5_177;
	mul.wide.u32 	%rd337, %r1, 16;
	add.s64 	%rd338, %rd1, %rd337;
	ld.global.u64 	%rd339, [%rd338];
	ld.global.u64 	%rd340, [%rd338+8];
	ld.global.u64 	%rd341, [%rd338+16];
	ld.global.u64 	%rd342, [%rd338+24];
	sub.s64 	%rd7, %rd341, %rd339;
	cvt.u32.u64 	%r2, %rd7;
	sub.s64 	%rd343, %rd342, %rd340;
	cvt.u32.u64 	%r3, %rd343;
	shl.b64 	%rd345, %rd340, 2;
	add.s64 	%rd8, %rd5, %rd345;
	add.s64 	%rd9, %rd6, %rd345;
	mov.u32 	%r4, %tid.x;
	setp.ge.s32 	%p314, %r4, %r2;
	cvt.u64.u32 	%rd10, %r4;
	add.s64 	%rd346, %rd339, %rd10;
	shl.b64 	%rd347, %rd346, 2;
	add.s64 	%rd11, %rd3, %rd347;
	add.s64 	%rd12, %rd4, %rd347;
	@%p314 bra 	$L__BB5_3;
	ld.global.u32 	%r1644, [%rd11];
	ld.global.u32 	%r1643, [%rd12];
	bra.uni 	$L__BB5_4;
$L__BB5_3:
	sub.s32 	%r1109, %r4, %r2;
	mul.wide.s32 	%rd348, %r1109, 4;
	add.s64 	%rd349, %rd8, %rd348;
	add.s64 	%rd350, %rd9, %rd348;
	ld.global.u32 	%r1644, [%rd349];
	ld.global.u32 	%r1643, [%rd350];
$L__BB5_4:
	add.s32 	%r1110, %r4, 512;
	setp.lt.s32 	%p315, %r1110, %r2;
	cvt.s64.s32 	%rd351, %rd7;
	sub.s64 	%rd352, %rd10, %rd351;
	shl.b64 	%rd353, %rd352, 2;
	add.s64 	%rd13, %rd8, %rd353;
	add.s64 	%rd14, %rd9, %rd353;
	@%p315 bra 	$L__BB5_6;
	ld.global.u32 	%r1646, [%rd13+2048];
	ld.global.u32 	%r1645, [%rd14+2048];
	bra.uni 	$L__BB5_7;
$L__BB5_6:
	ld.global.u32 	%r1646, [%rd11+2048];
	ld.global.u32 	%r1645, [%rd12+2048];
$L__BB5_7:
	or.b32  	%r1111, %r4, 1024;
	setp.lt.s32 	%p316, %r1111, %r2;
	@%p316 bra 	$L__BB5_9;
	ld.global.u32 	%r1648, [%rd13+4096];
	ld.global.u32 	%r1647, [%rd14+4096];
	bra.uni 	$L__BB5_10;
$L__BB5_9:
	ld.global.u32 	%r1648, [%rd11+4096];
	ld.global.u32 	%r1647, [%rd12+4096];
$L__BB5_10:
	add.s32 	%r1112, %r4, 1536;
	setp.lt.s32 	%p317, %r1112, %r2;
	@%p317 bra 	$L__BB5_12;
	ld.global.u32 	%r1650, [%rd13+6144];
	ld.global.u32 	%r1649, [%rd14+6144];
	bra.uni 	$L__BB5_13;
$L__BB5_12:
	ld.global.u32 	%r1650, [%rd11+6144];
	ld.global.u32 	%r1649, [%rd12+6144];
$L__BB5_13:
	or.b32  	%r1113, %r4, 2048;
	setp.lt.s32 	%p318, %r1113, %r2;
	@%p318 bra 	$L__BB5_15;
	ld.global.u32 	%r1652, [%rd13+8192];
	ld.global.u32 	%r1651, [%rd14+8192];
	bra.uni 	$L__BB5_16;
$L__BB5_15:
	ld.global.u32 	%r1652, [%rd11+8192];
	ld.global.u32 	%r1651, [%rd12+8192];
$L__BB5_16:
	add.s32 	%r1114, %r4, 2560;
	setp.lt.s32 	%p319, %r1114, %r2;
	@%p319 bra 	$L__BB5_18;
	ld.global.u32 	%r1654, [%rd13+10240];
	ld.global.u32 	%r1653, [%rd14+10240];
	bra.uni 	$L__BB5_19;
$L__BB5_18:
	ld.global.u32 	%r1654, [%rd11+10240];
	ld.global.u32 	%r1653, [%rd12+10240];
$L__BB5_19:
	or.b32  	%r1115, %r4, 3072;
	setp.lt.s32 	%p320, %r1115, %r2;
	@%p320 bra 	$L__BB5_21;
	ld.global.u32 	%r1656, [%rd13+12288];
	ld.global.u32 	%r1655, [%rd14+12288];
	bra.uni 	$L__BB5_22;
$L__BB5_21:
	ld.global.u32 	%r1656, [%rd11+12288];
	ld.global.u32 	%r1655, [%rd12+12288];
$L__BB5_22:
	add.s32 	%r1116, %r4, 3584;
	setp.lt.s32 	%p321, %r1116, %r2;
	@%p321 bra 	$L__BB5_24;
	ld.global.u32 	%r1658, [%rd13+14336];
	ld.global.u32 	%r1657, [%rd14+14336];
	bra.uni 	$L__BB5_25;
$L__BB5_24:
	ld.global.u32 	%r1658, [%rd11+14336];
	ld.global.u32 	%r1657, [%rd12+14336];
$L__BB5_25:
	or.b32  	%r1117, %r4, 4096;
	setp.lt.s32 	%p322, %r1117, %r2;
	@%p322 bra 	$L__BB5_27;
	ld.global.u32 	%r1660, [%rd13+16384];
	ld.global.u32 	%r1659, [%rd14+16384];
	bra.uni 	$L__BB5_28;
$L__BB5_27:
	ld.global.u32 	%r1660, [%rd11+16384];
	ld.global.u32 	%r1659, [%rd12+16384];
$L__BB5_28:
	add.s32 	%r59, %r4, 4608;
	add.s32 	%r60, %r3, %r2;
	setp.ge.s32 	%p323, %r59, %r60;
	mov.b32 	%r1661, 0;
	mov.u32 	%r1662, %r1661;
	@%p323 bra 	$L__BB5_32;
	setp.ge.s32 	%p324, %r59, %r2;
	@%p324 bra 	$L__BB5_31;
	ld.global.u32 	%r1662, [%rd11+18432];
	ld.global.u32 	%r1661, [%rd12+18432];
	bra.uni 	$L__BB5_32;
$L__BB5_31:
	ld.global.u32 	%r1662, [%rd13+18432];
	ld.global.u32 	%r1661, [%rd14+18432];
$L__BB5_32:
	mov.u32 	%r1119, _ZN6thrust24THRUST_300001_SM_1000_NS8cuda_cub4core6detail5shmemE;
	add.s32 	%r1120, %r1119, 2048;
	shl.b32 	%r1122, %r4, 3;
	add.s32 	%r1123, %r1120, %r1122;
	st.shared.v2.u32 	[%r1123], {%r1644, %r1643};
	st.shared.v2.u32 	[%r1123+4096], {%r1646, %r1645};
	st.shared.v2.u32 	[%r1123+8192], {%r1648, %r1647};
	st.shared.v2.u32 	[%r1123+12288], {%r1650, %r1649};
	st.shared.v2.u32 	[%r1123+16384], {%r1652, %r1651};
	st.shared.v2.u32 	[%r1123+20480], {%r1654, %r1653};
	st.shared.v2.u32 	[%r1123+24576], {%r1656, %r1655};
	st.shared.v2.u32 	[%r1123+28672], {%r1658, %r1657};
	st.shared.v2.u32 	[%r1123+32768], {%r1660, %r1659};
	st.shared.v2.u32 	[%r1123+36864], {%r1662, %r1661};
	bar.sync 	0;
	mul.lo.s32 	%r1124, %r4, 10;
	min.s32 	%r67, %r60, %r1124;
	shl.b32 	%r1125, %r2, 3;
	add.s32 	%r68, %r1120, %r1125;
	sub.s32 	%r1126, %r67, %r3;
	max.s32 	%r1665, %r1126, 0;
	min.s32 	%r1664, %r67, %r2;
	setp.ge.s32 	%p325, %r1665, %r1664;
	@%p325 bra 	$L__BB5_34;
$L__BB5_33:
	add.s32 	%r1127, %r1665, %r1664;
	shr.s32 	%r1128, %r1127, 1;
	shl.b32 	%r1129, %r1128, 3;
	add.s32 	%r1131, %r1119, %r1129;
	ld.shared.u32 	%r1132, [%r1131+2048];
	not.b32 	%r1133, %r1128;
	add.s32 	%r1134, %r67, %r1133;
	shl.b32 	%r1135, %r1134, 3;
	add.s32 	%r1136, %r68, %r1135;
	ld.shared.u32 	%r1137, [%r1136];
	setp.lt.s32 	%p326, %r1137, %r1132;
	add.s32 	%r1138, %r1128, 1;
	selp.b32 	%r1665, %r1665, %r1138, %p326;
	selp.b32 	%r1664, %r1128, %r1664, %p326;
	setp.lt.s32 	%p327, %r1665, %r1664;
	@%p327 bra 	$L__BB5_33;
$L__BB5_34:
	sub.s32 	%r76, %r67, %r1665;
	setp.ge.s32 	%p328, %r76, %r3;
	mov.b32 	%r1692, 0;
	@%p328 bra 	$L__BB5_59;
	shl.b32 	%r1142, %r76, 3;
	add.s32 	%r77, %r68, %r1142;
	ld.shared.u32 	%r78, [%r77];
	setp.lt.s32 	%p329, %r1665, 1;
	mov.b32 	%r1669, 0;
	mov.u32 	%r1668, %r1665;
	@%p329 bra 	$L__BB5_37;
	mul.lo.s32 	%r1143, %r1665, 511;
	shr.s32 	%r1144, %r1143, 9;
	shl.b32 	%r1145, %r1144, 3;
	add.s32 	%r1147, %r1119, %r1145;
	ld.shared.u32 	%r1148, [%r1147+2048];
	setp.lt.s32 	%p330, %r1148, %r78;
	add.s32 	%r1149, %r1144, 1;
	selp.b32 	%r1668, %r1665, %r1144, %p330;
	selp.b32 	%r1669, %r1149, 0, %p330;
$L__BB5_37:
	setp.ge.s32 	%p331, %r1669, %r1668;
	@%p331 bra 	$L__BB5_39;
	mad.lo.s32 	%r1150, %r1668, 127, %r1669;
	shr.s32 	%r1151, %r1150, 7;
	shl.b32 	%r1152, %r1151, 3;
	add.s32 	%r1154, %r1119, %r1152;
	ld.shared.u32 	%r1155, [%r1154+2048];
	setp.lt.s32 	%p332, %r1155, %r78;
	add.s32 	%r1156, %r1151, 1;
	selp.b32 	%r1668, %r1668, %r1151, %p332;
	selp.b32 	%r1669, %r1156, %r1669, %p332;
$L__BB5_39:
	setp.ge.s32 	%p333, %r1669, %r1668;
	@%p333 bra 	$L__BB5_41;
	mad.lo.s32 	%r1157, %r1668, 31, %r1669;
	shr.s32 	%r1158, %r1157, 5;
	shl.b32 	%r1159, %r1158, 3;
	add.s32 	%r1161, %r1119, %r1159;
	ld.shared.u32 	%r1162, [%r1161+2048];
	setp.lt.s32 	%p334, %r1162, %r78;
	add.s32 	%r1163, %r1158, 1;
	selp.b32 	%r1668, %r1668, %r1158, %p334;
	selp.b32 	%r1669, %r1163, %r1669, %p334;
$L__BB5_41:
	setp.ge.s32 	%p335, %r1669, %r1668;
	@%p335 bra 	$L__BB5_43;
	mad.lo.s32 	%r1164, %r1668, 15, %r1669;
	shr.s32 	%r1165, %r1164, 4;
	shl.b32 	%r1166, %r1165, 3;
	add.s32 	%r1168, %r1119, %r1166;
	ld.shared.u32 	%r1169, [%r1168+2048];
	setp.lt.s32 	%p336, %r1169, %r78;
	add.s32 	%r1170, %r1165, 1;
	selp.b32 	%r1668, %r1668, %r1165, %p336;
	selp.b32 	%r1669, %r1170, %r1669, %p336;
$L__BB5_43:
	setp.ge.s32 	%p337, %r1669, %r1668;
	@%p337 bra 	$L__BB5_45;
$L__BB5_44:
	add.s32 	%r1172, %r1669, %r1668;
	shr.s32 	%r1173, %r1172, 1;
	shl.b32 	%r1174, %r1173, 3;
	add.s32 	%r1176, %r1119, %r1174;
	ld.shared.u32 	%r1177, [%r1176+2048];
	setp.lt.s32 	%p338, %r1177, %r78;
	add.s32 	%r1178, %r1173, 1;
	selp.b32 	%r1668, %r1668, %r1173, %p338;
	selp.b32 	%r1669, %r1178, %r1669, %p338;
	setp.lt.s32 	%p339, %r1669, %r1668;
	@%p339 bra 	$L__BB5_44;
$L__BB5_45:
	setp.lt.s32 	%p340, %r76, 1;
	mov.b32 	%r1680, 0;
	mov.u32 	%r1679, %r76;
	@%p340 bra 	$L__BB5_47;
	mul.lo.s32 	%r1181, %r76, 511;
	shr.s32 	%r1182, %r1181, 9;
	shl.b32 	%r1183, %r1182, 3;
	add.s32 	%r1184, %r68, %r1183;
	ld.shared.u32 	%r1185, [%r1184];
	setp.lt.s32 	%p341, %r1185, %r78;
	add.s32 	%r1186, %r1182, 1;
	selp.b32 	%r1679, %r76, %r1182, %p341;
	selp.b32 	%r1680, %r1186, 0, %p341;
$L__BB5_47:
	setp.ge.s32 	%p342, %r1680, %r1679;
	@%p342 bra 	$L__BB5_49;
	mad.lo.s32 	%r1188, %r1679, 127, %r1680;
	shr.s32 	%r1189, %r1188, 7;
	shl.b32 	%r1190, %r1189, 3;
	add.s32 	%r1191, %r68, %r1190;
	ld.shared.u32 	%r1192, [%r1191];
	setp.lt.s32 	%p343, %r1192, %r78;
	add.s32 	%r1193, %r1189, 1;
	selp.b32 	%r1679, %r1679, %r1189, %p343;
	selp.b32 	%r1680, %r1193, %r1680, %p343;
$L__BB5_49:
	setp.ge.s32 	%p344, %r1680, %r1679;
	@%p344 bra 	$L__BB5_51;
	mad.lo.s32 	%r1194, %r1679, 31, %r1680;
	shr.s32 	%r1195, %r1194, 5;
	shl.b32 	%r1196, %r1195, 3;
	add.s32 	%r1197, %r68, %r1196;
	ld.shared.u32 	%r1198, [%r1197];
	setp.lt.s32 	%p345, %r1198, %r78;
	add.s32 	%r1199, %r1195, 1;
	selp.b32 	%r1679, %r1679, %r1195, %p345;
	selp.b32 	%r1680, %r1199, %r1680, %p345;
$L__BB5_51:
	setp.ge.s32 	%p346, %r1680, %r1679;
	@%p346 bra 	$L__BB5_53;
	mad.lo.s32 	%r1200, %r1679, 15, %r1680;
	shr.s32 	%r1201, %r1200, 4;
	shl.b32 	%r1202, %r1201, 3;
	add.s32 	%r1203, %r68, %r1202;
	ld.shared.u32 	%r1204, [%r1203];
	setp.lt.s32 	%p347, %r1204, %r78;
	add.s32 	%r1205, %r1201, 1;
	selp.b32 	%r1679, %r1679, %r1201, %p347;
	selp.b32 	%r1680, %r1205, %r1680, %p347;
$L__BB5_53:
	setp.ge.s32 	%p348, %r1680, %r1679;
	@%p348 bra 	$L__BB5_55;
$L__BB5_54:
	add.s32 	%r1207, %r1680, %r1679;
	shr.s32 	%r1208, %r1207, 1;
	shl.b32 	%r1209, %r1208, 3;
	add.s32 	%r1210, %r68, %r1209;
	ld.shared.u32 	%r1211, [%r1210];
	setp.lt.s32 	%p349, %r1211, %r78;
	add.s32 	%r1212, %r1208, 1;
	selp.b32 	%r1679, %r1679, %r1208, %p349;
	selp.b32 	%r1680, %r1212, %r1680, %p349;
	setp.lt.s32 	%p350, %r1680, %r1679;
	@%p350 bra 	$L__BB5_54;
$L__BB5_55:
	sub.s32 	%r1215, %r1665, %r1669;
	sub.s32 	%r123, %r76, %r1680;
	add.s32 	%r124, %r123, %r1215;
	shr.s32 	%r1216, %r124, 1;
	max.s32 	%r125, %r1216, %r123;
	add.s32 	%r1218, %r1680, %r125;
	add.s32 	%r1219, %r1218, 1;
	min.s32 	%r1220, %r1219, %r3;
	sub.s32 	%r1689, %r1220, %r76;
	setp.lt.s32 	%p351, %r1689, 1;
	mov.b32 	%r1690, 0;
	@%p351 bra 	$L__BB5_58;
	mov.b32 	%r1690, 0;
$L__BB5_57:
	add.s32 	%r1222, %r1690, %r1689;
	shr.s32 	%r1223, %r1222, 1;
	shl.b32 	%r1224, %r1223, 3;
	add.s32 	%r1225, %r77, %r1224;
	ld.shared.u32 	%r1226, [%r1225];
	setp.lt.s32 	%p352, %r78, %r1226;
	add.s32 	%r1227, %r1223, 1;
	selp.b32 	%r1689, %r1223, %r1689, %p352;
	selp.b32 	%r1690, %r1690, %r1227, %p352;
	setp.lt.s32 	%p353, %r1690, %r1689;
	@%p353 bra 	$L__BB5_57;
$L__BB5_58:
	add.s32 	%r1228, %r123, %r1690;
	min.s32 	%r1229, %r1228, %r125;
	sub.s32 	%r1230, %r124, %r1229;
	add.s32 	%r1231, %r1229, 1;
	setp.eq.s32 	%p354, %r1230, %r1231;
	setp.lt.s32 	%p355, %r125, %r1228;
	and.pred  	%p356, %p354, %p355;
	add.s32 	%r1665, %r1230, %r1669;
	selp.u32 	%r1692, 1, 0, %p356;
$L__BB5_59:
	sub.s32 	%r1232, %r67, %r1665;
	add.s32 	%r1233, %r1232, %r1692;
	setp.eq.s32 	%p357, %r4, 0;
	shl.b32 	%r1234, %r2, 16;
	or.b32  	%r1235, %r1234, %r3;
	shl.b32 	%r1236, %r1665, 16;
	or.b32  	%r1237, %r1233, %r1236;
	selp.b32 	%r1238, %r1235, %r1237, %p357;
	add.s32 	%r1239, %r4, -1;
	selp.b32 	%r1240, 511, %r1239, %p357;
	shl.b32 	%r1241, %r1240, 2;
	add.s32 	%r1243, %r1119, %r1241;
	st.shared.u32 	[%r1243], %r1238;
	bar.sync 	0;
	shl.b32 	%r1244, %r4, 2;
	add.s32 	%r1245, %r1119, %r1244;
	ld.shared.u32 	%r1246, [%r1245];
	shr.s32 	%r136, %r1246, 16;
	and.b32  	%r1247, %r1246, 65535;
	add.s32 	%r1702, %r1233, %r2;
	add.s32 	%r138, %r1247, %r2;
	add.s32 	%r139, %r138, %r136;
	shl.b32 	%r1248, %r1702, 3;
	add.s32 	%r140, %r1120, %r1248;
	ld.shared.u32 	%r1701, [%r140];
	shl.b32 	%r1250, %r1665, 3;
	add.s32 	%r142, %r1120, %r1250;
	ld.shared.v2.u32 	{%r146, %r145}, [%r142];
	setp.ge.s32 	%p491, %r1665, %r136;
	setp.lt.s32 	%p358, %r1665, %r136;
	setp.ge.s32 	%p359, %r1702, %r138;
	and.pred  	%p492, %p359, %p358;
	or.pred  	%p360, %p491, %p359;
	@%p360 bra 	$L__BB5_61;
	setp.lt.s32 	%p492, %r146, %r1701;
	setp.lt.s32 	%p491, %r1701, %r146;
$L__BB5_61:
	add.s32 	%r1251, %r1702, %r1665;
	setp.lt.s32 	%p361, %r1251, %r139;
	and.pred  	%p7, %p361, %p492;
	mov.u32 	%r1693, %r146;
	mov.u32 	%r1694, %r145;
	@%p491 bra 	$L__BB5_63;
	add.s32 	%r1665, %r1665, 1;
	ld.shared.v2.u32 	{%r1693, %r1694}, [%r142+8];
$L__BB5_63:
	@%p492 bra 	$L__BB5_65;
	add.s32 	%r1702, %r1702, 1;
	ld.shared.u32 	%r1701, [%r140+8];
$L__BB5_65:
	setp.ge.s32 	%p493, %r1665, %r136;
	setp.lt.s32 	%p362, %r1665, %r136;
	setp.ge.s32 	%p363, %r1702, %r138;
	and.pred  	%p494, %p363, %p362;
	or.pred  	%p364, %p493, %p363;
	@%p364 bra 	$L__BB5_67;
	setp.lt.s32 	%p494, %r1693, %r1701;
	setp.lt.s32 	%p493, %r1701, %r1693;
$L__BB5_67:
	add.s32 	%r1252, %r1702, %r1665;
	setp.lt.s32 	%p365, %r1252, %r139;
	and.pred  	%p14, %p365, %p494;
	mov.u32 	%r1698, %r1693;
	mov.u32 	%r1699, %r1694;
	@%p493 bra 	$L__BB5_69;
	add.s32 	%r157, %r1665, 1;
	shl.b32 	%r1253, %r1665, 3;
	add.s32 	%r1255, %r1119, %r1253;
	ld.shared.v2.u32 	{%r1698, %r1699}, [%r1255+2056];
	mov.u32 	%r1665, %r157;
$L__BB5_69:
	@%p494 bra 	$L__BB5_71;
	add.s32 	%r163, %r1702, 1;
	shl.b32 	%r1256, %r1702, 3;
	add.s32 	%r1258, %r1119, %r1256;
	ld.shared.u32 	%r1701, [%r1258+2056];
	mov.u32 	%r1702, %r163;
$L__BB5_71:
	setp.ge.s32 	%p495, %r1665, %r136;
	setp.lt.s32 	%p366, %r1665, %r136;
	setp.ge.s32 	%p367, %r1702, %r138;
	and.pred  	%p496, %p367, %p366;
	or.pred  	%p368, %p495, %p367;
	@%p368 bra 	$L__BB5_73;
	setp.lt.s32 	%p496, %r1698, %r1701;
	setp.lt.s32 	%p495, %r1701, %r1698;
$L__BB5_73:
	add.s32 	%r1259, %r1702, %r1665;
	setp.lt.s32 	%p369, %r1259, %r139;
	and.pred  	%p21, %p369, %p496;
	mov.u32 	%r1703, %r1698;
	mov.u32 	%r1704, %r1699;
	@%p495 bra 	$L__BB5_75;
	add.s32 	%r167, %r1665, 1;
	shl.b32 	%r1260, %r1665, 3;
	add.s32 	%r1262, %r1119, %r1260;
	ld.shared.v2.u32 	{%r1703, %r1704}, [%r1262+2056];
	mov.u32 	%r1665, %r167;
$L__BB5_75:
	@%p496 bra 	$L__BB5_77;
	add.s32 	%r173, %r1702, 1;
	shl.b32 	%r1263, %r1702, 3;
	add.s32 	%r1265, %r1119, %r1263;
	ld.shared.u32 	%r1701, [%r1265+2056];
	mov.u32 	%r1702, %r173;
$L__BB5_77:
	setp.ge.s32 	%p497, %r1665, %r136;
	setp.lt.s32 	%p370, %r1665, %r136;
	setp.ge.s32 	%p371, %r1702, %r138;
	and.pred  	%p498, %p371, %p370;
	or.pred  	%p372, %p497, %p371;
	@%p372 bra 	$L__BB5_79;
	setp.lt.s32 	%p498, %r1703, %r1701;
	setp.lt.s32 	%p497, %r1701, %r1703;
$L__BB5_79:
	add.s32 	%r1266, %r1702, %r1665;
	setp.lt.s32 	%p373, %r1266, %r139;
	and.pred  	%p28, %p373, %p498;
	mov.u32 	%r1708, %r1703;
	mov.u32 	%r1709, %r1704;
	@%p497 bra 	$L__BB5_81;
	add.s32 	%r177, %r1665, 1;
	shl.b32 	%r1267, %r1665, 3;
	add.s32 	%r1269, %r1119, %r1267;
	ld.shared.v2.u32 	{%r1708, %r1709}, [%r1269+2056];
	mov.u32 	%r1665, %r177;
$L__BB5_81:
	@%p498 bra 	$L__BB5_83;
	add.s32 	%r183, %r1702, 1;
	shl.b32 	%r1270, %r1702, 3;
	add.s32 	%r1272, %r1119, %r1270;
	ld.shared.u32 	%r1701, [%r1272+2056];
	mov.u32 	%r1702, %r183;
$L__BB5_83:
	setp.ge.s32 	%p499, %r1665, %r136;
	setp.lt.s32 	%p374, %r1665, %r136;
	setp.ge.s32 	%p375, %r1702, %r138;
	and.pred  	%p500, %p375, %p374;
	or.pred  	%p376, %p499, %p375;
	@%p376 bra 	$L__BB5_85;
	setp.lt.s32 	%p500, %r1708, %r1701;
	setp.lt.s32 	%p499, %r1701, %r1708;
$L__BB5_85:
	add.s32 	%r1273, %r1702, %r1665;
	setp.lt.s32 	%p377, %r1273, %r139;
	and.pred  	%p35, %p377, %p500;
	mov.u32 	%r1713, %r1708;
	mov.u32 	%r1714, %r1709;
	@%p499 bra 	$L__BB5_87;
	add.s32 	%r187, %r1665, 1;
	shl.b32 	%r1274, %r1665, 3;
	mov.u32 	%r1275, _ZN6thrust24THRUST_300001_SM_1000_NS8cuda_cub4core6detail5shmemE;
	add.s32 	%r1276, %r1275, %r1274;
	ld.shared.v2.u32 	{%r1713, %r1714}, [%r1276+2056];
	mov.u32 	%r1665, %r187;
$L__BB5_87:
	@%p500 bra 	$L__BB5_89;
	add.s32 	%r193, %r1702, 1;
	shl.b32 	%r1277, %r1702, 3;
	mov.u32 	%r1278, _ZN6thrust24THRUST_300001_SM_1000_NS8cuda_cub4core6detail5shmemE;
	add.s32 	%r1279, %r1278, %r1277;
	ld.shared.u32 	%r1701, [%r1279+2056];
	mov.u32 	%r1702, %r193;
$L__BB5_89:
	setp.ge.s32 	%p501, %r1665, %r136;
	setp.lt.s32 	%p378, %r1665, %r136;
	setp.ge.s32 	%p379, %r1702, %r138;
	and.pred  	%p502, %p379, %p378;
	or.pred  	%p380, %p501, %p379;
	@%p380 bra 	$L__BB5_91;
	setp.lt.s32 	%p502, %r1713, %r1701;
	setp.lt.s32 	%p501, %r1701, %r1713;
$L__BB5_91:
	add.s32 	%r1280, %r1702, %r1665;
	setp.lt.s32 	%p381, %r1280, %r139;
	and.pred  	%p42, %p381, %p502;
	mov.u32 	%r1718, %r1713;
	mov.u32 	%r1719, %r1714;
	@%p501 bra 	$L__BB5_93;
	add.s32 	%r197, %r1665, 1;
	shl.b32 	%r1281, %r1665, 3;
	mov.u32 	%r1282, _ZN6thrust24THRUST_300001_SM_1000_NS8cuda_cub4core6detail5shmemE;
	add.s32 	%r1283, %r1282, %r1281;
	ld.shared.v2.u32 	{%r1718, %r1719}, [%r1283+2056];
	mov.u32 	%r1665, %r197;
$L__BB5_93:
	@%p502 bra 	$L__BB5_95;
	add.s32 	%r203, %r1702, 1;
	shl.b32 	%r1284, %r1702, 3;
	mov.u32 	%r1285, _ZN6thrust24THRUST_300001_SM_1000_NS8cuda_cub4core6detail5shmemE;
	add.s32 	%r1286, %r1285, %r1284;
	ld.shared.u32 	%r1701, [%r1286+2056];
	mov.u32 	%r1702, %r203;
$L__BB5_95:
	setp.ge.s32 	%p503, %r1665, %r136;
	setp.lt.s32 	%p382, %r1665, %r136;
	setp.ge.s32 	%p383, %r1702, %r138;
	and.pred  	%p504, %p383, %p382;
	or.pred  	%p384, %p503, %p383;
	@%p384 bra 	$L__BB5_97;
	setp.lt.s32 	%p504, %r1718, %r1701;
	setp.lt.s32 	%p503, %r1701, %r1718;
$L__BB5_97:
	mov.u32 	%r1723, %r1718;
	mov.u32 	%r1724, %r1719;
	mov.u32 	%r1730, %r1665;
	@%p503 bra 	$L__BB5_99;
	add.s32 	%r1730, %r1665, 1;
	shl.b32 	%r1287, %r1665, 3;
	mov.u32 	%r1288, _ZN6thrust24THRUST_300001_SM_1000_NS8cuda_cub4core6detail5shmemE;
	add.s32 	%r1289, %r1288, %r1287;
	ld.shared.v2.u32 	{%r1723, %r1724}, [%r1289+2056];
$L__BB5_99:
	mov.u32 	%r1732, %r1702;
	@%p504 bra 	$L__BB5_101;
	add.s32 	%r1732, %r1702, 1;
	shl.b32 	%r1290, %r1702, 3;
	mov.u32 	%r1291, _ZN6thrust24THRUST_300001_SM_1000_NS8cuda_cub4core6detail5shmemE;
	add.s32 	%r1292, %r1291, %r1290;
	ld.shared.u32 	%r1701, [%r1292+2056];
$L__BB5_101:
	setp.ge.s32 	%p505, %r1730, %r136;
	setp.lt.s32 	%p385, %r1730, %r136;
	setp.ge.s32 	%p386, %r1732, %r138;
	and.pred  	%p506, %p386, %p385;
	or.pred  	%p387, %p505, %p386;
	@%p387 bra 	$L__BB5_103;
	setp.lt.s32 	%p506, %r1723, %r1701;
	setp.lt.s32 	%p505, %r1701, %r1723;
$L__BB5_103:
	add.s32 	%r1293, %r1732, %r1730;
	setp.lt.s32 	%p388, %r1293, %r139;
	selp.b32 	%r1294, 128, 0, %p506;
	selp.b32 	%r1295, %r1294, 0, %p388;
	add.s32 	%r1296, %r1702, %r1665;
	setp.lt.s32 	%p389, %r1296, %r139;
	selp.b32 	%r1297, 64, 0, %p504;
	selp.b32 	%r1298, %r1297, 0, %p389;
	or.b32  	%r1299, %r1298, %r1295;
	selp.b32 	%r1300, 16, 0, %p35;
	selp.b32 	%r1301, 8, 0, %p28;
	selp.u32 	%r1302, 1, 0, %p7;
	selp.b32 	%r1303, 2, 0, %p14;
	or.b32  	%r1304, %r1303, %r1302;
	selp.b32 	%r1305, 4, 0, %p21;
	or.b32  	%r1306, %r1304, %r1305;
	or.b32  	%r1307, %r1306, %r1301;
	or.b32  	%r1308, %r1307, %r1300;
	selp.b32 	%r1309, 32, 0, %p42;
	or.b32  	%r1310, %r1308, %r1309;
	or.b32  	%r217, %r1299, %r1310;
	mov.u32 	%r1728, %r1723;
	mov.u32 	%r1729, %r1724;
	@%p505 bra 	$L__BB5_105;
	add.s32 	%r218, %r1730, 1;
	shl.b32 	%r1311, %r1730, 3;
	mov.u32 	%r1312, _ZN6thrust24THRUST_300001_SM_1000_NS8cuda_cub4core6detail5shmemE;
	add.s32 	%r1313, %r1312, %r1311;
	ld.shared.v2.u32 	{%r1728, %r1729}, [%r1313+2056];
	mov.u32 	%r1730, %r218;
$L__BB5_105:
	@%p506 bra 	$L__BB5_107;
	add.s32 	%r224, %r1732, 1;
	shl.b32 	%r1314, %r1732, 3;
	mov.u32 	%r1315, _ZN6thrust24THRUST_300001_SM_1000_NS8cuda_cub4core6detail5shmemE;
	add.s32 	%r1316, %r1315, %r1314;
	ld.shared.u32 	%r1701, [%r1316+2056];
	mov.u32 	%r1732, %r224;
$L__BB5_107:
	setp.ge.s32 	%p507, %r1730, %r136;
	setp.lt.s32 	%p390, %r1730, %r136;
	setp.ge.s32 	%p391, %r1732, %r138;
	and.pred  	%p508, %p391, %p390;
	or.pred  	%p392, %p507, %p391;
	@%p392 bra 	$L__BB5_109;
	setp.lt.s32 	%p508, %r1728, %r1701;
	setp.lt.s32 	%p507, %r1701, %r1728;
$L__BB5_109:
	mov.u32 	%r1733, %r1728;
	mov.u32 	%r1734, %r1729;
	mov.u32 	%r1735, %r1730;
	@%p507 bra 	$L__BB5_111;
	add.s32 	%r1735, %r1730, 1;
	shl.b32 	%r1317, %r1730, 3;
	mov.u32 	%r1318, _ZN6thrust24THRUST_300001_SM_1000_NS8cuda_cub4core6detail5shmemE;
	add.s32 	%r1319, %r1318, %r1317;
	ld.shared.v2.u32 	{%r1733, %r1734}, [%r1319+2056];
$L__BB5_111:
	mov.u32 	%r1737, %r1732;
	@%p508 bra 	$L__BB5_113;
	add.s32 	%r1737, %r1732, 1;
	shl.b32 	%r1320, %r1732, 3;
	mov.u32 	%r1321, _ZN6thrust24THRUST_300001_SM_1000_NS8cuda_cub4core6detail5shmemE;
	add.s32 	%r1322, %r1321, %r1320;
	ld.shared.u32 	%r1701, [%r1322+2056];
$L__BB5_113:
	setp.ge.s32 	%p393, %r1735, %r136;
	setp.lt.s32 	%p394, %r1735, %r136;
	setp.ge.s32 	%p395, %r1737, %r138;
	and.pred  	%p509, %p395, %p394;
	or.pred  	%p396, %p393, %p395;
	@%p396 bra 	$L__BB5_115;
	setp.lt.s32 	%p509, %r1733, %r1701;
$L__BB5_115:
	add.s32 	%r1323, %r1737, %r1735;
	setp.lt.s32 	%p397, %r1323, %r139;
	selp.b32 	%r1324, 512, 0, %p509;
	selp.b32 	%r1325, %r1324, 0, %p397;
	add.s32 	%r1326, %r1732, %r1730;
	setp.lt.s32 	%p398, %r1326, %r139;
	selp.b32 	%r1327, 256, 0, %p508;
	selp.b32 	%r1328, %r1327, 0, %p398;
	or.b32  	%r1329, %r1328, %r1325;
	or.b32  	%r238, %r1329, %r217;
	bar.sync 	0;
	popc.b32 	%r239, %r238;
	setp.ne.s32 	%p399, %r1, 0;
	@%p399 bra 	$L__BB5_120;
	// begin inline asm
	mov.u32 %r1527, %laneid;
	// end inline asm
	cvt.u64.u32 	%rd475, %r239;
	mov.b64 	{%r1529, %r1534}, %rd475;
	mov.b32 	%r1535, 1;
	mov.b32 	%r1576, 0;
	mov.b32 	%r1577, -1;
	// begin inline asm
	shfl.sync.up.b32 %r1528, %r1529, %r1535, %r1576, %r1577;
	// end inline asm
	// begin inline asm
	shfl.sync.up.b32 %r1533, %r1534, %r1535, %r1576, %r1577;
	// end inline asm
	mov.b64 	%rd476, {%r1528, %r1533};
	setp.lt.s32 	%p453, %r1527, 1;
	selp.b64 	%rd477, 0, %rd476, %p453;
	add.s64 	%rd478, %rd477, %rd475;
	mov.b64 	{%r1539, %r1544}, %rd478;
	mov.b32 	%r1545, 2;
	// begin inline asm
	shfl.sync.up.b32 %r1538, %r1539, %r1545, %r1576, %r1577;
	// end inline asm
	// begin inline asm
	shfl.sync.up.b32 %r1543, %r1544, %r1545, %r1576, %r1577;
	// end inline asm
	mov.b64 	%rd479, {%r1538, %r1543};
	setp.lt.s32 	%p454, %r1527, 2;
	selp.b64 	%rd480, 0, %rd479, %p454;
	add.s64 	%rd481, %rd480, %rd478;
	mov.b64 	{%r1549, %r1554}, %rd481;
	mov.b32 	%r1555, 4;
	// begin inline asm
	shfl.sync.up.b32 %r1548, %r1549, %r1555, %r1576, %r1577;
	// end inline asm
	// begin inline asm
	shfl.sync.up.b32 %r1553, %r1554, %r1555, %r1576, %r1577;
	// end inline asm
	mov.b64 	%rd482, {%r1548, %r1553};
	setp.lt.s32 	%p455, %r1527, 4;
	selp.b64 	%rd483, 0, %rd482, %p455;
	add.s64 	%rd484, %rd483, %rd481;
	mov.b64 	{%r1559, %r1564}, %rd484;
	mov.b32 	%r1565, 8;
	// begin inline asm
	shfl.sync.up.b32 %r1558, %r1559, %r1565, %r1576, %r1577;
	// end inline asm
	// begin inline asm
	shfl.sync.up.b32 %r1563, %r1564, %r1565, %r1576, %r1577;
	// end inline asm
	mov.b64 	%rd485, {%r1558, %r1563};
	setp.lt.s32 	%p456, %r1527, 8;
	selp.b64 	%rd486, 0, %rd485, %p456;
	add.s64 	%rd487, %rd486, %rd484;
	mov.b64 	{%r1569, %r1574}, %rd487;
	mov.b32 	%r1575, 16;
	// begin inline asm
	shfl.sync.up.b32 %r1568, %r1569, %r1575, %r1576, %r1577;
	// end inline asm
	// begin inline asm
	shfl.sync.up.b32 %r1573, %r1574, %r1575, %r1576, %r1577;
	// end inline asm
	mov.b64 	%rd488, {%r1568, %r1573};
	setp.lt.s32 	%p457, %r1527, 16;
	selp.b64 	%rd489, 0, %rd488, %p457;
	add.s64 	%rd15, %rd489, %rd487;
	setp.ne.s32 	%p458, %r1527, 31;
	@%p458 bra 	$L__BB5_118;
	shr.u32 	%r1578, %r4, 2;
	and.b32  	%r1579, %r1578, 248;
	mov.u32 	%r1580, _ZN6thrust24THRUST_300001_SM_1000_NS8cuda_cub4core6detail5shmemE;
	add.s32 	%r1581, %r1580, %r1579;
	st.shared.u64 	[%r1581], %rd15;
$L__BB5_118:
	mov.u32 	%r1582, %tid.x;
	setp.ne.s32 	%p459, %r1582, 0;
	bar.sync 	0;
	ld.shared.v2.u64 	{%rd491, %rd492}, [_ZN6thrust24THRUST_300001_SM_1000_NS8cuda_cub4core6detail5shmemE];
	shr.u32 	%r1583, %r1582, 5;
	add.s64 	%rd493, %rd492, %rd491;
	setp.eq.s32 	%p460, %r1583, 2;
	selp.b64 	%rd494, %rd493, %rd491, %p460;
	ld.shared.v2.u64 	{%rd495, %rd496}, [_ZN6thrust24THRUST_300001_SM_1000_NS8cuda_cub4core6detail5shmemE+16];
	add.s64 	%rd497, %rd493, %rd495;
	setp.eq.s32 	%p461, %r1583, 3;
	selp.b64 	%rd498, %rd497, %rd494, %p461;
	add.s64 	%rd499, %rd497, %rd496;
	setp.eq.s32 	%p462, %r1583, 4;
	selp.b64 	%rd500, %rd499, %rd498, %p462;
	ld.shared.v2.u64 	{%rd501, %rd502}, [_ZN6thrust24THRUST_300001_SM_1000_NS8cuda_cub4core6detail5shmemE+32];
	add.s64 	%rd503, %rd499, %rd501;
	setp.eq.s32 	%p463, %r1583, 5;
	selp.b64 	%rd504, %rd503, %rd500, %p463;
	add.s64 	%rd505, %rd503, %rd502;
	setp.eq.s32 	%p464, %r1583, 6;
	selp.b64 	%rd506, %rd505, %rd504, %p464;
	ld.shared.v2.u64 	{%rd507, %rd508}, [_ZN6thrust24THRUST_300001_SM_1000_NS8cuda_cub4core6detail5shmemE+48];
	add.s64 	%rd509, %rd505, %rd507;
	setp.eq.s32 	%p465, %r1583, 7;
	selp.b64 	%rd510, %rd509, %rd506, %p465;
	add.s64 	%rd511, %rd509, %rd508;
	setp.eq.s32 	%p466, %r1583, 8;
	selp.b64 	%rd512, %rd511, %rd510, %p466;
	ld.shared.v2.u64 	{%rd513, %rd514}, [_ZN6thrust24THRUST_300001_SM_1000_NS8cuda_cub4core6detail5shmemE+64];
	add.s64 	%rd515, %rd511, %rd513;
	setp.eq.s32 	%p467, %r1583, 9;
	selp.b64 	%rd516, %rd515, %rd512, %p467;
	add.s64 	%rd517, %rd515, %rd514;
	setp.eq.s32 	%p468, %r1583, 10;
	selp.b64 	%rd518, %rd517, %rd516, %p468;
	ld.shared.v2.u64 	{%rd519, %rd520}, [_ZN6thrust24THRUST_300001_SM_1000_NS8cuda_cub4core6detail5shmemE+80];
	add.s64 	%rd521, %rd517, %rd519;
	setp.eq.s32 	%p469, %r1583, 11;
	selp.b64 	%rd522, %rd521, %rd518, %p469;
	add.s64 	%rd523, %rd521, %rd520;
	setp.eq.s32 	%p470, %r1583, 12;
	selp.b64 	%rd524, %rd523, %rd522, %p470;
	ld.shared.v2.u64 	{%rd525, %rd526}, [_ZN6thrust24THRUST_300001_SM_1000_NS8cuda_cub4core6detail5shmemE+96];
	add.s64 	%rd527, %rd523, %rd525;
	setp.eq.s32 	%p471, %r1583, 13;
	selp.b64 	%rd528, %rd527, %rd524, %p471;
	add.s64 	%rd529, %rd527, %rd526;
	setp.eq.s32 	%p472, %r1583, 14;
	selp.b64 	%rd530, %rd529, %rd528, %p472;
	ld.shared.v2.u64 	{%rd531, %rd532}, [_ZN6thrust24THRUST_300001_SM_1000_NS8cuda_cub4core6detail5shmemE+112];
	add.s64 	%rd533, %rd529, %rd531;
	setp.eq.s32 	%p473, %r1583, 15;
	selp.b64 	%rd534, %rd533, %rd530, %p473;
	add.s64 	%rd559, %rd533, %rd532;
	setp.lt.u32 	%p474, %r1582, 32;
	selp.b64 	%rd535, 0, %rd534, %p474;
	setp.eq.s32 	%p475, %r1527, 0;
	cvt.u64.u32 	%rd536, %r239;
	sub.s64 	%rd537, %rd15, %rd536;
	selp.b64 	%rd538, 0, %rd537, %p475;
	add.s64 	%rd557, %rd535, %rd538;
	mov.b64 	%rd561, 0;
	@%p459 bra 	$L__BB5_150;
	add.s64 	%rd539, %rd2, 512;
	mov.b64 	%rd540, 101;
	// begin inline asm
	st.relaxed.gpu.v2.u64 [%rd539], {%rd540, %rd559};
	// end inline asm
	bra.uni 	$L__BB5_150;
$L__BB5_120:
	// begin inline asm
	mov.u32 %r1330, %laneid;
	// end inline asm
	cvt.u64.u32 	%rd354, %r239;
	mov.b64 	{%r1332, %r1337}, %rd354;
	mov.b32 	%r1338, 1;
	mov.b32 	%r1379, 0;
	mov.b32 	%r1380, -1;
	// begin inline asm
	shfl.sync.up.b32 %r1331, %r1332, %r1338, %r1379, %r1380;
	// end inline asm
	// begin inline asm
	shfl.sync.up.b32 %r1336, %r1337, %r1338, %r1379, %r1380;
	// end inline asm
	mov.b64 	%rd355, {%r1331, %r1336};
	setp.lt.s32 	%p400, %r1330, 1;
	selp.b64 	%rd356, 0, %rd355, %p400;
	add.s64 	%rd357, %rd356, %rd354;
	mov.b64 	{%r1342, %r1347}, %rd357;
	mov.b32 	%r1348, 2;
	// begin inline asm
	shfl.sync.up.b32 %r1341, %r1342, %r1348, %r1379, %r1380;
	// end inline asm
	// begin inline asm
	shfl.sync.up.b32 %r1346, %r1347, %r1348, %r1379, %r1380;
	// end inline asm
	mov.b64 	%rd358, {%r1341, %r1346};
	setp.lt.s32 	%p401, %r1330, 2;
	selp.b64 	%rd359, 0, %rd358, %p401;
	add.s64 	%rd360, %rd359, %rd357;
	mov.b64 	{%r1352, %r1357}, %rd360;
	mov.b32 	%r1358, 4;
	// begin inline asm
	shfl.sync.up.b32 %r1351, %r1352, %r1358, %r1379, %r1380;
	// end inline asm
	// begin inline asm
	shfl.sync.up.b32 %r1356, %r1357, %r1358, %r1379, %r1380;
	// end inline asm
	mov.b64 	%rd361, {%r1351, %r1356};
	setp.lt.s32 	%p402, %r1330, 4;
	selp.b64 	%rd362, 0, %rd361, %p402;
	add.s64 	%rd363, %rd362, %rd360;
	mov.b64 	{%r1362, %r1367}, %rd363;
	mov.b32 	%r1368, 8;
	// begin inline asm
	shfl.sync.up.b32 %r1361, %r1362, %r1368, %r1379, %r1380;
	// end inline asm
	// begin inline asm
	shfl.sync.up.b32 %r1366, %r1367, %r1368, %r1379, %r1380;
	// end inline asm
	mov.b64 	%rd364, {%r1361, %r1366};
	setp.lt.s32 	%p403, %r1330, 8;
	selp.b64 	%rd365, 0, %rd364, %p403;
	add.s64 	%rd366, %rd365, %rd363;
	mov.b64 	{%r1372, %r1377}, %rd366;
	mov.b32 	%r1378, 16;
	// begin inline asm
	shfl.sync.up.b32 %r1371, %r1372, %r1378, %r1379, %r1380;
	// end inline asm
	// begin inline asm
	shfl.sync.up.b32 %r1376, %r1377, %r1378, %r1379, %r1380;
	// end inline asm
	mov.b64 	%rd367, {%r1371, %r1376};
	setp.lt.s32 	%p404, %r1330, 16;
	selp.b64 	%rd368, 0, %rd367, %p404;
	add.s64 	%rd18, %rd368, %rd366;
	setp.ne.s32 	%p405, %r1330, 31;
	@%p405 bra 	$L__BB5_122;
	shr.u32 	%r1381, %r4, 2;
	and.b32  	%r1382, %r1381, 248;
	mov.u32 	%r1383, _ZN6thrust24THRUST_300001_SM_1000_NS8cuda_cub4core6detail5shmemE;
	add.s32 	%r1384, %r1383, %r1382;
	st.shared.u64 	[%r1384], %rd18;
$L__BB5_122:
	cvt.u64.u32 	%rd369, %r239;
	sub.s64 	%rd370, %rd18, %rd369;
	bar.sync 	0;
	ld.shared.v2.u64 	{%rd371, %rd372}, [_ZN6thrust24THRUST_300001_SM_1000_NS8cuda_cub4core6detail5shmemE];
	mov.u32 	%r242, %tid.x;
	shr.u32 	%r1385, %r242, 5;
	add.s64 	%rd373, %rd372, %rd371;
	setp.eq.s32 	%p406, %r1385, 2;
	selp.b64 	%rd374, %rd373, %rd371, %p406;
	ld.shared.v2.u64 	{%rd375, %rd376}, [_ZN6thrust24THRUST_300001_SM_1000_NS8cuda_cub4core6detail5shmemE+16];
	add.s64 	%rd377, %rd373, %rd375;
	setp.eq.s32 	%p407, %r1385, 3;
	selp.b64 	%rd378, %rd377, %rd374, %p407;
	add.s64 	%rd379, %rd377, %rd376;
	setp.eq.s32 	%p408, %r1385, 4;
	selp.b64 	%rd380, %rd379, %rd378, %p408;
	ld.shared.v2.u64 	{%rd381, %rd382}, [_ZN6thrust24THRUST_300001_SM_1000_NS8cuda_cub4core6detail5shmemE+32];
	add.s64 	%rd383, %rd379, %rd381;
	setp.eq.s32 	%p409, %r1385, 5;
	selp.b64 	%rd384, %rd383, %rd380, %p409;
	add.s64 	%rd385, %rd383, %rd382;
	setp.eq.s32 	%p410, %r1385, 6;
	selp.b64 	%rd386, %rd385, %rd384, %p410;
	ld.shared.v2.u64 	{%rd387, %rd388}, [_ZN6thrust24THRUST_300001_SM_1000_NS8cuda_cub4core6detail5shmemE+48];
	add.s64 	%rd389, %rd385, %rd387;
	setp.eq.s32 	%p411, %r1385, 7;
	selp.b64 	%rd390, %rd389, %rd386, %p411;
	add.s64 	%rd391, %rd389, %rd388;
	setp.eq.s32 	%p412, %r1385, 8;
	selp.b64 	%rd392, %rd391, %rd390, %p412;
	ld.shared.v2.u64 	{%rd393, %rd394}, [_ZN6thrust24THRUST_300001_SM_1000_NS8cuda_cub4core6detail5shmemE+64];
	add.s64 	%rd395, %rd391, %rd393;
	setp.eq.s32 	%p413, %r1385, 9;
	selp.b64 	%rd396, %rd395, %rd392, %p413;
	add.s64 	%rd397, %rd395, %rd394;
	setp.eq.s32 	%p414, %r1385, 10;
	selp.b64 	%rd398, %rd397, %rd396, %p414;
	ld.shared.v2.u64 	{%rd399, %rd400}, [_ZN6thrust24THRUST_300001_SM_1000_NS8cuda_cub4core6detail5shmemE+80];
	add.s64 	%rd401, %rd397, %rd399;
	setp.eq.s32 	%p415, %r1385, 11;
	selp.b64 	%rd402, %rd401, %rd398, %p415;
	add.s64 	%rd403, %rd401, %rd400;
	setp.eq.s32 	%p416, %r1385, 12;
	selp.b64 	%rd404, %rd403, %rd402, %p416;
	ld.shared.v2.u64 	{%rd405, %rd406}, [_ZN6thrust24THRUST_300001_SM_1000_NS8cuda_cub4core6detail5shmemE+96];
	add.s64 	%rd407, %rd403, %rd405;
	setp.eq.s32 	%p417, %r1385, 13;
	selp.b64 	%rd408, %rd407, %rd404, %p417;
	add.s64 	%rd409, %rd407, %rd406;
	setp.eq.s32 	%p418, %r1385, 14;
	selp.b64 	%rd410, %rd409, %rd408, %p418;
	ld.shared.v2.u64 	{%rd411, %rd412}, [_ZN6thrust24THRUST_300001_SM_1000_NS8cuda_cub4core6detail5shmemE+112];
	add.s64 	%rd413, %rd409, %rd411;
	setp.eq.s32 	%p419, %r1385, 15;
	selp.b64 	%rd414, %rd413, %rd410, %p419;
	add.s64 	%rd19, %rd413, %rd412;
	setp.gt.u32 	%p420, %r242, 31;
	setp.lt.u32 	%p421, %r242, 32;
	setp.eq.s32 	%p422, %r1330, 0;
	selp.b64 	%rd415, 0, %rd370, %p422;
	add.s64 	%rd557, %rd414, %rd415;
	selp.b64 	%rd21, %rd370, %rd557, %p421;
	@%p420 bra 	$L__BB5_147;
	setp.ne.s32 	%p423, %r242, 0;
	mov.u32 	%r1386, %ctaid.x;
	mul.wide.u32 	%rd416, %r1386, 16;
	add.s64 	%rd22, %rd2, %rd416;
	@%p423 bra 	$L__BB5_125;
	st.shared.u64 	[_ZN6thrust24THRUST_300001_SM_1000_NS8cuda_cub4core6detail5shmemE+184], %rd19;
	add.s64 	%rd417, %rd22, 512;
	mov.b64 	%rd418, 100;
	// begin inline asm
	st.relaxed.gpu.v2.u64 [%rd417], {%rd418, %rd19};
	// end inline asm
$L__BB5_125:
	mov.u32 	%r1387, %nctaid.x;
	setp.gt.u32 	%p424, %r1387, 499;
	@%p424 bra 	$L__BB5_127;
	membar.cta;
	bra.uni 	$L__BB5_128;
$L__BB5_127:
	mov.b32 	%r1388, 450;
	// begin inline asm
	nanosleep.u32 %r1388;
	// end inline asm
$L__BB5_128:
	mul.wide.u32 	%rd423, %r242, 16;
	xor.b64  	%rd424, %rd423, -16;
	add.s64 	%rd425, %rd22, %rd424;
	add.s64 	%rd422, %rd425, 512;
	// begin inline asm
	ld.relaxed.gpu.v2.u64 {%rd555, %rd552}, [%rd422];
	// end inline asm
	mov.u32 	%r1524, %nctaid.x;
$L__BB5_129:
	setp.eq.s64 	%p425, %rd555, 99;
	mov.b32 	%r1390, -1;
	vote.sync.any.pred 	%p426, %p425, %r1390;
	not.pred 	%p427, %p426;
	@%p427 bra 	$L__BB5_134;
	setp.gt.u32 	%p452, %r1524, 499;
	@%p452 bra 	$L__BB5_132;
	membar.cta;
	bra.uni 	$L__BB5_133;
$L__BB5_132:
	mov.b32 	%r1525, 350;
	// begin inline asm
	nanosleep.u32 %r1525;
	// end inline asm
$L__BB5_133:
	// begin inline asm
	ld.relaxed.gpu.v2.u64 {%rd555, %rd552}, [%rd422];
	// end inline asm
	bra.uni 	$L__BB5_129;
$L__BB5_134:
	setp.eq.s64 	%p428, %rd555, 101;
	mov.b32 	%r1442, -1;
	vote.sync.ballot.b32 	%r1443, %p428, %r1442;
	// begin inline asm
	mov.u32 %r1392, %lanemask_ge;
	// end inline asm
	and.b32  	%r1444, %r1443, %r1392;
	or.b32  	%r1445, %r1444, -2147483648;
	add.s32 	%r1446, %r1445, -1;
	not.b32 	%r1447, %r1445;
	and.b32  	%r1448, %r1447, %r1446;
	popc.b32 	%r1396, %r1448;
	mov.b64 	{%r1394, %r1399}, %rd552;
	mov.b32 	%r1400, 1;
	// begin inline asm
	shfl.sync.down.b32 %r1393, %r1394, %r1400, %r1396, %r1442;
	// end inline asm
	// begin inline asm
	shfl.sync.down.b32 %r1398, %r1399, %r1400, %r1396, %r1442;
	// end inline asm
	mov.b64 	%rd426, {%r1393, %r1398};
	setp.lt.s32 	%p430, %r1330, %r1396;
	selp.b64 	%rd427, %rd426, 0, %p430;
	add.s64 	%rd428, %rd427, %rd552;
	mov.b64 	{%r1404, %r1409}, %rd428;
	mov.b32 	%r1410, 2;
	// begin inline asm
	shfl.sync.down.b32 %r1403, %r1404, %r1410, %r1396, %r1442;
	// end inline asm
	// begin inline asm
	shfl.sync.down.b32 %r1408, %r1409, %r1410, %r1396, %r1442;
	// end inline asm
	mov.b64 	%rd429, {%r1403, %r1408};
	add.s32 	%r1449, %r1330, 2;
	setp.gt.s32 	%p431, %r1449, %r1396;
	selp.b64 	%rd430, 0, %rd429, %p431;
	add.s64 	%rd431, %rd430, %rd428;
	mov.b64 	{%r1414, %r1419}, %rd431;
	mov.b32 	%r1420, 4;
	// begin inline asm
	shfl.sync.down.b32 %r1413, %r1414, %r1420, %r1396, %r1442;
	// end inline asm
	// begin inline asm
	shfl.sync.down.b32 %r1418, %r1419, %r1420, %r1396, %r1442;
	// end inline asm
	mov.b64 	%rd432, {%r1413, %r1418};
	add.s32 	%r1450, %r1330, 4;
	setp.gt.s32 	%p432, %r1450, %r1396;
	selp.b64 	%rd433, 0, %rd432, %p432;
	add.s64 	%rd434, %rd433, %rd431;
	mov.b64 	{%r1424, %r1429}, %rd434;
	mov.b32 	%r1430, 8;
	// begin inline asm
	shfl.sync.down.b32 %r1423, %r1424, %r1430, %r1396, %r1442;
	// end inline asm
	// begin inline asm
	shfl.sync.down.b32 %r1428, %r1429, %r1430, %r1396, %r1442;
	// end inline asm
	mov.b64 	%rd435, {%r1423, %r1428};
	add.s32 	%r1451, %r1330, 8;
	setp.gt.s32 	%p433, %r1451, %r1396;
	selp.b64 	%rd436, 0, %rd435, %p433;
	add.s64 	%rd437, %rd436, %rd434;
	mov.b64 	{%r1434, %r1439}, %rd437;
	mov.b32 	%r1440, 16;
	// begin inline asm
	shfl.sync.down.b32 %r1433, %r1434, %r1440, %r1396, %r1442;
	// end inline asm
	// begin inline asm
	shfl.sync.down.b32 %r1438, %r1439, %r1440, %r1396, %r1442;
	// end inline asm
	mov.b64 	%rd438, {%r1433, %r1438};
	add.s32 	%r1452, %r1330, 16;
	setp.gt.s32 	%p434, %r1452, %r1396;
	selp.b64 	%rd439, 0, %rd438, %p434;
	add.s64 	%rd554, %rd439, %rd437;
	mov.u32 	%r1453, %tid.x;
	not.b32 	%r1454, %r1453;
	mov.u32 	%r1455, %ctaid.x;
	add.s32 	%r1738, %r1455, %r1454;
	add.s64 	%rd32, %rd2, 512;
$L__BB5_135:
	setp.ne.s64 	%p435, %rd555, 101;
	mov.b32 	%r1456, -1;
	vote.sync.all.pred 	%p436, %p435, %r1456;
	not.pred 	%p437, %p436;
	@%p437 bra 	$L__BB5_143;
	mul.wide.s32 	%rd447, %r1738, 16;
	add.s64 	%rd448, %rd32, %rd447;
	add.s64 	%rd446, %rd448, -512;
	// begin inline asm
	ld.relaxed.gpu.v2.u64 {%rd555, %rd556}, [%rd446];
	// end inline asm
$L__BB5_137:
	setp.eq.s64 	%p441, %rd555, 99;
	mov.b32 	%r1460, -1;
	vote.sync.any.pred 	%p442, %p441, %r1460;
	not.pred 	%p443, %p442;
	@%p443 bra 	$L__BB5_142;
	mov.u32 	%r1522, %nctaid.x;
	setp.gt.u32 	%p451, %r1522, 499;
	@%p451 bra 	$L__BB5_140;
	membar.cta;
	bra.uni 	$L__BB5_141;
$L__BB5_140:
	mov.b32 	%r1523, 350;
	// begin inline asm
	nanosleep.u32 %r1523;
	// end inline asm
$L__BB5_141:
	mul.wide.s32 	%rd467, %r1738, 16;
	add.s64 	%rd468, %rd32, %rd467;
	add.s64 	%rd466, %rd468, -512;
	// begin inline asm
	ld.relaxed.gpu.v2.u64 {%rd555, %rd556}, [%rd466];
	// end inline asm
	bra.uni 	$L__BB5_137;
$L__BB5_142:
	setp.eq.s64 	%p444, %rd555, 101;
	mov.b32 	%r1511, -1;
	vote.sync.ballot.b32 	%r1512, %p444, %r1511;
	and.b32  	%r1513, %r1512, %r1392;
	or.b32  	%r1514, %r1513, -2147483648;
	add.s32 	%r1515, %r1514, -1;
	not.b32 	%r1516, %r1514;
	and.b32  	%r1517, %r1516, %r1515;
	popc.b32 	%r1465, %r1517;
	mov.b64 	{%r1463, %r1468}, %rd556;
	mov.b32 	%r1469, 1;
	// begin inline asm
	shfl.sync.down.b32 %r1462, %r1463, %r1469, %r1465, %r1511;
	// end inline asm
	// begin inline asm
	shfl.sync.down.b32 %r1467, %r1468, %r1469, %r1465, %r1511;
	// end inline asm
	mov.b64 	%rd449, {%r1462, %r1467};
	setp.lt.s32 	%p446, %r1330, %r1465;
	selp.b64 	%rd450, %rd449, 0, %p446;
	add.s64 	%rd451, %rd450, %rd556;
	mov.b64 	{%r1473, %r1478}, %rd451;
	mov.b32 	%r1479, 2;
	// begin inline asm
	shfl.sync.down.b32 %r1472, %r1473, %r1479, %r1465, %r1511;
	// end inline asm
	// begin inline asm
	shfl.sync.down.b32 %r1477, %r1478, %r1479, %r1465, %r1511;
	// end inline asm
	mov.b64 	%rd452, {%r1472, %r1477};
	add.s32 	%r1518, %r1330, 2;
	setp.gt.s32 	%p447, %r1518, %r1465;
	selp.b64 	%rd453, 0, %rd452, %p447;
	add.s64 	%rd454, %rd451, %rd453;
	mov.b64 	{%r1483, %r1488}, %rd454;
	mov.b32 	%r1489, 4;
	// begin inline asm
	shfl.sync.down.b32 %r1482, %r1483, %r1489, %r1465, %r1511;
	// end inline asm
	// begin inline asm
	shfl.sync.down.b32 %r1487, %r1488, %r1489, %r1465, %r1511;
	// end inline asm
	mov.b64 	%rd455, {%r1482, %r1487};
	add.s32 	%r1519, %r1330, 4;
	setp.gt.s32 	%p448, %r1519, %r1465;
	selp.b64 	%rd456, 0, %rd455, %p448;
	add.s64 	%rd457, %rd456, %rd454;
	mov.b64 	{%r1493, %r1498}, %rd457;
	mov.b32 	%r1499, 8;
	// begin inline asm
	shfl.sync.down.b32 %r1492, %r1493, %r1499, %r1465, %r1511;
	// end inline asm
	// begin inline asm
	shfl.sync.down.b32 %r1497, %r1498, %r1499, %r1465, %r1511;
	// end inline asm
	mov.b64 	%rd458, {%r1492, %r1497};
	add.s32 	%r1520, %r1330, 8;
	setp.gt.s32 	%p449, %r1520, %r1465;
	selp.b64 	%rd459, 0, %rd458, %p449;
	add.s64 	%rd460, %rd459, %rd457;
	mov.b64 	{%r1503, %r1508}, %rd460;
	mov.b32 	%r1509, 16;
	// begin inline asm
	shfl.sync.down.b32 %r1502, %r1503, %r1509, %r1465, %r1511;
	// end inline asm
	// begin inline asm
	shfl.sync.down.b32 %r1507, %r1508, %r1509, %r1465, %r1511;
	// end inline asm
	mov.b64 	%rd461, {%r1502, %r1507};
	add.s32 	%r1521, %r1330, 16;
	setp.gt.s32 	%p450, %r1521, %r1465;
	selp.b64 	%rd462, 0, %rd461, %p450;
	add.s64 	%rd463, %rd460, %rd554;
	add.s64 	%rd554, %rd463, %rd462;
	add.s32 	%r1738, %r1738, -32;
	bra.uni 	$L__BB5_135;
$L__BB5_143:
	mov.u32 	%r1458, %tid.x;
	setp.ne.s32 	%p438, %r1458, 0;
	@%p438 bra 	$L__BB5_145;
	add.s64 	%rd442, %rd554, %rd19;
	add.s64 	%rd440, %rd22, 512;
	mov.b64 	%rd441, 101;
	// begin inline asm
	st.relaxed.gpu.v2.u64 [%rd440], {%rd441, %rd442};
	// end inline asm
	st.shared.u64 	[_ZN6thrust24THRUST_300001_SM_1000_NS8cuda_cub4core6detail5shmemE+168], %rd554;
	st.shared.u64 	[_ZN6thrust24THRUST_300001_SM_1000_NS8cuda_cub4core6detail5shmemE+176], %rd442;
$L__BB5_145:
	setp.ne.s32 	%p439, %r1330, 0;
	mov.u64 	%rd557, %rd21;
	@%p439 bra 	$L__BB5_147;
	st.shared.u64 	[_ZN6thrust24THRUST_300001_SM_1000_NS8cuda_cub4core6detail5shmemE+144], %rd554;
	mov.u64 	%rd557, %rd554;
$L__BB5_147:
	mov.u32 	%r1459, %tid.x;
	setp.eq.s32 	%p440, %r1459, 0;
	bar.sync 	0;
	@%p440 bra 	$L__BB5_149;
	ld.shared.u64 	%rd443, [_ZN6thrust24THRUST_300001_SM_1000_NS8cuda_cub4core6detail5shmemE+144];
	add.s64 	%rd557, %rd443, %rd557;
$L__BB5_149:
	ld.shared.u64 	%rd559, [_ZN6thrust24THRUST_300001_SM_1000_NS8cuda_cub4core6detail5shmemE+184];
	ld.shared.u64 	%rd561, [_ZN6thrust24THRUST_300001_SM_1000_NS8cuda_cub4core6detail5shmemE+168];
$L__BB5_150:
	bar.sync 	0;
	cvt.u32.u64 	%r247, %rd559;
	cvt.u32.u64 	%r1584, %rd561;
	cvt.u32.u64 	%r1585, %rd557;
	sub.s32 	%r1740, %r1585, %r1584;
	not.pred 	%p476, %p7;
	@%p476 bra 	$L__BB5_152;
	add.s32 	%r249, %r1740, 1;
	shl.b32 	%r1586, %r1740, 3;
	mov.u32 	%r1587, _ZN6thrust24THRUST_300001_SM_1000_NS8cuda_cub4core6detail5shmemE;
	add.s32 	%r1588, %r1587, %r1586;
	st.shared.v2.u32 	[%r1588+2048], {%r146, %r145};
	mov.u32 	%r1740, %r249;
$L__BB5_152:
	not.pred 	%p477, %p14;
	@%p477 bra 	$L__BB5_154;
	add.s32 	%r251, %r1740, 1;
	shl.b32 	%r1589, %r1740, 3;
	mov.u32 	%r1590, _ZN6thrust24THRUST_300001_SM_1000_NS8cuda_cub4core6detail5shmemE;
	add.s32 	%r1591, %r1590, %r1589;
	st.shared.v2.u32 	[%r1591+2048], {%r1693, %r1694};
	mov.u32 	%r1740, %r251;
$L__BB5_154:
	not.pred 	%p478, %p21;
	@%p478 bra 	$L__BB5_156;
	add.s32 	%r253, %r1740, 1;
	shl.b32 	%r1592, %r1740, 3;
	mov.u32 	%r1593, _ZN6thrust24THRUST_300001_SM_1000_NS8cuda_cub4core6detail5shmemE;
	add.s32 	%r1594, %r1593, %r1592;
	st.shared.v2.u32 	[%r1594+2048], {%r1698, %r1699};
	mov.u32 	%r1740, %r253;
$L__BB5_156:
	not.pred 	%p479, %p28;
	@%p479 bra 	$L__BB5_158;
	add.s32 	%r255, %r1740, 1;
	shl.b32 	%r1595, %r1740, 3;
	mov.u32 	%r1596, _ZN6thrust24THRUST_300001_SM_1000_NS8cuda_cub4core6detail5shmemE;
	add.s32 	%r1597, %r1596, %r1595;
	st.shared.v2.u32 	[%r1597+2048], {%r1703, %r1704};
	mov.u32 	%r1740, %r255;
$L__BB5_158:
	not.pred 	%p480, %p35;
	@%p480 bra 	$L__BB5_160;
	add.s32 	%r257, %r1740, 1;
	shl.b32 	%r1598, %r1740, 3;
	mov.u32 	%r1599, _ZN6thrust24THRUST_300001_SM_1000_NS8cuda_cub4core6detail5shmemE;
	add.s32 	%r1600, %r1599, %r1598;
	st.shared.v2.u32 	[%r1600+2048], {%r1708, %r1709};
	mov.u32 	%r1740, %r257;
$L__BB5_160:
	not.pred 	%p481, %p42;
	@%p481 bra 	$L__BB5_162;
	add.s32 	%r259, %r1740, 1;
	shl.b32 	%r1601, %r1740, 3;
	mov.u32 	%r1602, _ZN6thrust24THRUST_300001_SM_1000_NS8cuda_cub4core6detail5shmemE;
	add.s32 	%r1603, %r1602, %r1601;
	st.shared.v2.u32 	[%r1603+2048], {%r1713, %r1714};
	mov.u32 	%r1740, %r259;
$L__BB5_162:
	and.b32  	%r1604, %r217, 64;
	setp.eq.s32 	%p482, %r1604, 0;
	@%p482 bra 	$L__BB5_164;
	add.s32 	%r261, %r1740, 1;
	shl.b32 	%r1605, %r1740, 3;
	mov.u32 	%r1606, _ZN6thrust24THRUST_300001_SM_1000_NS8cuda_cub4core6detail5shmemE;
	add.s32 	%r1607, %r1606, %r1605;
	st.shared.v2.u32 	[%r1607+2048], {%r1718, %r1719};
	mov.u32 	%r1740, %r261;
$L__BB5_164:
	and.b32  	%r1608, %r217, 128;
	setp.eq.s32 	%p483, %r1608, 0;
	@%p483 bra 	$L__BB5_166;
	add.s32 	%r263, %r1740, 1;
	shl.b32 	%r1609, %r1740, 3;
	mov.u32 	%r1610, _ZN6thrust24THRUST_300001_SM_1000_NS8cuda_cub4core6detail5shmemE;
	add.s32 	%r1611, %r1610, %r1609;
	st.shared.v2.u32 	[%r1611+2048], {%r1723, %r1724};
	mov.u32 	%r1740, %r263;
$L__BB5_166:
	and.b32  	%r1612, %r238, 256;
	setp.eq.s32 	%p484, %r1612, 0;
	@%p484 bra 	$L__BB5_168;
	add.s32 	%r265, %r1740, 1;
	shl.b32 	%r1613, %r1740, 3;
	mov.u32 	%r1614, _ZN6thrust24THRUST_300001_SM_1000_NS8cuda_cub4core6detail5shmemE;
	add.s32 	%r1615, %r1614, %r1613;
	st.shared.v2.u32 	[%r1615+2048], {%r1728, %r1729};
	mov.u32 	%r1740, %r265;
$L__BB5_168:
	and.b32  	%r1616, %r238, 512;
	setp.eq.s32 	%p485, %r1616, 0;
	@%p485 bra 	$L__BB5_170;
	shl.b32 	%r1617, %r1740, 3;
	mov.u32 	%r1618, _ZN6thrust24THRUST_300001_SM_1000_NS8cuda_cub4core6detail5shmemE;
	add.s32 	%r1619, %r1618, %r1617;
	st.shared.v2.u32 	[%r1619+2048], {%r1733, %r1734};
$L__BB5_170:
	bar.sync 	0;
	mov.u32 	%r1752, %tid.x;
	setp.ge.s32 	%p486, %r1752, %r247;
	@%p486 bra 	$L__BB5_363;
	cvta.to.global.u64 	%rd52, %rd122;
	cvta.to.global.u64 	%rd53, %rd123;
	not.b32 	%r1620, %r1752;
	add.s32 	%r268, %r1620, %r247;
	and.b32  	%r1621, %r268, 1536;
	setp.eq.s32 	%p487, %r1621, 1536;
	@%p487 bra 	$L__BB5_174;
	shr.u32 	%r1622, %r268, 9;
	add.s32 	%r1623, %r1622, 1;
	and.b32  	%r1624, %r1623, 3;
	shl.b32 	%r1625, %r1752, 3;
	mov.u32 	%r1626, _ZN6thrust24THRUST_300001_SM_1000_NS8cuda_cub4core6detail5shmemE;
	add.s32 	%r1627, %r1625, %r1626;
	add.s32 	%r1749, %r1627, 2048;
	cvt.u64.u32 	%rd543, %r1752;
	add.s64 	%rd544, %rd561, %rd543;
	shl.b64 	%rd545, %rd544, 2;
	add.s64 	%rd563, %rd53, %rd545;
	add.s64 	%rd562, %rd52, %rd545;
	neg.s32 	%r1748, %r1624;
	shl.b32 	%r1628, %r1623, 9;
	and.b32  	%r1629, %r1628, 1536;
	add.s32 	%r1752, %r1752, %r1629;
$L__BB5_173:
	.pragma "nounroll";
	ld.shared.v2.u32 	{%r1630, %r1631}, [%r1749];
	st.global.u32 	[%rd562], %r1630;
	st.global.u32 	[%rd563], %r1631;
	add.s32 	%r1749, %r1749, 4096;
	add.s64 	%rd563, %rd563, 2048;
	add.s64 	%rd562, %rd562, 2048;
	add.s32 	%r1748, %r1748, 1;
	setp.ne.s32 	%p488, %r1748, 0;
	@%p488 bra 	$L__BB5_173;
$L__BB5_174:
	setp.lt.u32 	%p489, %r268, 1536;
	@%p489 bra 	$L__BB5_363;
	cvt.u64.u32 	%rd546, %r1752;
	add.s64 	%rd547, %rd561, %rd546;
	shl.b64 	%rd548, %rd547, 2;
	add.s64 	%rd549, %rd548, 4096;
	add.s64 	%rd565, %rd52, %rd549;
	add.s64 	%rd564, %rd53, %rd549;
	shl.b32 	%r1632, %r1752, 3;
	mov.u32 	%r1633, _ZN6thrust24THRUST_300001_SM_1000_NS8cuda_cub4core6detail5shmemE;
	add.s32 	%r1634, %r1632, %r1633;
	add.s32 	%r1751, %r1634, 10240;
$L__BB5_176:
	ld.shared.v2.u32 	{%r1635, %r1636}, [%r1751+-8192];
	st.global.u32 	[%rd565+-4096], %r1635;
	st.global.u32 	[%rd564+-4096], %r1636;
	ld.shared.v2.u32 	{%r1637, %r1638}, [%r1751+-4096];
	st.global.u32 	[%rd565+-2048], %r1637;
	st.global.u32 	[%rd564+-2048], %r1638;
	ld.shared.v2.u32 	{%r1639, %r1640}, [%r1751];
	st.global.u32 	[%rd565], %r1639;
	st.global.u32 	[%rd564], %r1640;
	ld.shared.v2.u32 	{%r1641, %r1642}, [%r1751+4096];
	st.global.u32 	[%rd565+2048], %r1641;
	st.global.u32 	[%rd564+2048], %r1642;
	add.s32 	%r1752, %r1752, 2048;
	add.s64 	%rd565, %rd565, 8192;
	add.s64 	%rd564, %rd564, 8192;
	add.s32 	%r1751, %r1751, 16384;
	setp.lt.s32 	%p490, %r1752, %r247;
	@%p490 bra 	$L__BB5_176;
	bra.uni 	$L__BB5_363;
$L__BB5_177:
	mul.wide.u32 	%rd130, %r1, 16;
	add.s64 	%rd131, %rd1, %rd130;
	ld.global.u64 	%rd132, [%rd131];
	ld.global.u64 	%rd133, [%rd131+8];
	ld.global.u64 	%rd134, [%rd131+16];
	ld.global.u64 	%rd135, [%rd131+24];
	cvt.u32.u64 	%r573, %rd132;
	cvt.u32.u64 	%r574, %rd134;
	sub.s32 	%r282, %r574, %r573;
	sub.s64 	%rd136, %rd135, %rd133;
	cvt.u32.u64 	%r283, %rd136;
	mov.u32 	%r284, %tid.x;
	add.s32 	%r285, %r283, %r282;
	setp.ge.s32 	%p128, %r284, %r285;
	cvt.u64.u32 	%rd138, %r284;
	add.s64 	%rd139, %rd132, %rd138;
	shl.b64 	%rd140, %rd139, 2;
	add.s64 	%rd66, %rd3, %rd140;
	add.s64 	%rd67, %rd4, %rd140;
	sub.s32 	%r575, %r284, %r282;
	cvt.s64.s32 	%rd141, %r575;
	add.s64 	%rd142, %rd133, %rd141;
	shl.b64 	%rd143, %rd142, 2;
	add.s64 	%rd68, %rd5, %rd143;
	add.s64 	%rd69, %rd6, %rd143;
	mov.b32 	%r1753, 0;
	mov.u32 	%r1754, %r1753;
	@%p128 bra 	$L__BB5_181;
	setp.ge.s32 	%p129, %r284, %r282;
	@%p129 bra 	$L__BB5_180;
	ld.global.u32 	%r1754, [%rd66];
	ld.global.u32 	%r1753, [%rd67];
	bra.uni 	$L__BB5_181;
$L__BB5_180:
	ld.global.u32 	%r1754, [%rd68];
	ld.global.u32 	%r1753, [%rd69];
$L__BB5_181:
	add.s32 	%r292, %r284, 512;
	setp.ge.s32 	%p130, %r292, %r285;
	mov.b32 	%r1755, 0;
	mov.u32 	%r1756, %r1755;
	@%p130 bra 	$L__BB5_185;
	setp.lt.s32 	%p131, %r292, %r282;
	@%p131 bra 	$L__BB5_184;
	ld.global.u32 	%r1756, [%rd68+2048];
	ld.global.u32 	%r1755, [%rd69+2048];
	bra.uni 	$L__BB5_185;
$L__BB5_184:
	ld.global.u32 	%r1756, [%rd66+2048];
	ld.global.u32 	%r1755, [%rd67+2048];
$L__BB5_185:
	or.b32  	%r299, %r284, 1024;
	setp.ge.s32 	%p132, %r299, %r285;
	mov.b32 	%r1757, 0;
	mov.u32 	%r1758, %r1757;
	@%p132 bra 	$L__BB5_189;
	setp.lt.s32 	%p133, %r299, %r282;
	@%p133 bra 	$L__BB5_188;
	ld.global.u32 	%r1758, [%rd68+4096];
	ld.global.u32 	%r1757, [%rd69+4096];
	bra.uni 	$L__BB5_189;
$L__BB5_188:
	ld.global.u32 	%r1758, [%rd66+4096];
	ld.global.u32 	%r1757, [%rd67+4096];
$L__BB5_189:
	add.s32 	%r306, %r284, 1536;
	setp.ge.s32 	%p134, %r306, %r285;
	mov.b32 	%r1759, 0;
	mov.u32 	%r1760, %r1759;
	@%p134 bra 	$L__BB5_193;
	setp.lt.s32 	%p135, %r306, %r282;
	@%p135 bra 	$L__BB5_192;
	ld.global.u32 	%r1760, [%rd68+6144];
	ld.global.u32 	%r1759, [%rd69+6144];
	bra.uni 	$L__BB5_193;
$L__BB5_192:
	ld.global.u32 	%r1760, [%rd66+6144];
	ld.global.u32 	%r1759, [%rd67+6144];
$L__BB5_193:
	or.b32  	%r313, %r284, 2048;
	setp.ge.s32 	%p136, %r313, %r285;
	mov.b32 	%r1761, 0;
	mov.u32 	%r1762, %r1761;
	@%p136 bra 	$L__BB5_197;
	setp.lt.s32 	%p137, %r313, %r282;
	@%p137 bra 	$L__BB5_196;
	ld.global.u32 	%r1762, [%rd68+8192];
	ld.global.u32 	%r1761, [%rd69+8192];
	bra.uni 	$L__BB5_197;
$L__BB5_196:
	ld.global.u32 	%r1762, [%rd66+8192];
	ld.global.u32 	%r1761, [%rd67+8192];
$L__BB5_197:
	add.s32 	%r320, %r284, 2560;
	setp.ge.s32 	%p138, %r320, %r285;
	mov.b32 	%r1763, 0;
	mov.u32 	%r1764, %r1763;
	@%p138 bra 	$L__BB5_201;
	setp.lt.s32 	%p139, %r320, %r282;
	@%p139 bra 	$L__BB5_200;
	ld.global.u32 	%r1764, [%rd68+10240];
	ld.global.u32 	%r1763, [%rd69+10240];
	bra.uni 	$L__BB5_201;
$L__BB5_200:
	ld.global.u32 	%r1764, [%rd66+10240];
	ld.global.u32 	%r1763, [%rd67+10240];
$L__BB5_201:
	or.b32  	%r327, %r284, 3072;
	setp.ge.s32 	%p140, %r327, %r285;
	mov.b32 	%r1765, 0;
	mov.u32 	%r1766, %r1765;
	@%p140 bra 	$L__BB5_205;
	setp.lt.s32 	%p141, %r327, %r282;
	@%p141 bra 	$L__BB5_204;
	ld.global.u32 	%r1766, [%rd68+12288];
	ld.global.u32 	%r1765, [%rd69+12288];
	bra.uni 	$L__BB5_205;
$L__BB5_204:
	ld.global.u32 	%r1766, [%rd66+12288];
	ld.global.u32 	%r1765, [%rd67+12288];
$L__BB5_205:
	add.s32 	%r334, %r284, 3584;
	setp.ge.s32 	%p142, %r334, %r285;
	mov.b32 	%r1767, 0;
	mov.u32 	%r1768, %r1767;
	@%p142 bra 	$L__BB5_209;
	setp.lt.s32 	%p143, %r334, %r282;
	@%p143 bra 	$L__BB5_208;
	ld.global.u32 	%r1768, [%rd68+14336];
	ld.global.u32 	%r1767, [%rd69+14336];
	bra.uni 	$L__BB5_209;
$L__BB5_208:
	ld.global.u32 	%r1768, [%rd66+14336];
	ld.global.u32 	%r1767, [%rd67+14336];
$L__BB5_209:
	or.b32  	%r341, %r284, 4096;
	setp.ge.s32 	%p144, %r341, %r285;
	mov.b32 	%r1769, 0;
	mov.u32 	%r1770, %r1769;
	@%p144 bra 	$L__BB5_213;
	setp.lt.s32 	%p145, %r341, %r282;
	@%p145 bra 	$L__BB5_212;
	ld.global.u32 	%r1770, [%rd68+16384];
	ld.global.u32 	%r1769, [%rd69+16384];
	bra.uni 	$L__BB5_213;
$L__BB5_212:
	ld.global.u32 	%r1770, [%rd66+16384];
	ld.global.u32 	%r1769, [%rd67+16384];
$L__BB5_213:
	add.s32 	%r348, %r284, 4608;
	setp.ge.s32 	%p146, %r348, %r285;
	mov.b32 	%r1771, 0;
	mov.u32 	%r1772, %r1771;
	@%p146 bra 	$L__BB5_217;
	setp.lt.s32 	%p147, %r348, %r282;
	@%p147 bra 	$L__BB5_216;
	ld.global.u32 	%r1772, [%rd68+18432];
	ld.global.u32 	%r1771, [%rd69+18432];
	bra.uni 	$L__BB5_217;
$L__BB5_216:
	ld.global.u32 	%r1772, [%rd66+18432];
	ld.global.u32 	%r1771, [%rd67+18432];
$L__BB5_217:
	mov.u32 	%r585, _ZN6thrust24THRUST_300001_SM_1000_NS8cuda_cub4core6detail5shmemE;
	add.s32 	%r586, %r585, 2048;
	shl.b32 	%r588, %r284, 3;
	add.s32 	%r589, %r586, %r588;
	st.shared.v2.u32 	[%r589], {%r1754, %r1753};
	st.shared.v2.u32 	[%r589+4096], {%r1756, %r1755};
	st.shared.v2.u32 	[%r589+8192], {%r1758, %r1757};
	st.shared.v2.u32 	[%r589+12288], {%r1760, %r1759};
	st.shared.v2.u32 	[%r589+16384], {%r1762, %r1761};
	st.shared.v2.u32 	[%r589+20480], {%r1764, %r1763};
	st.shared.v2.u32 	[%r589+24576], {%r1766, %r1765};
	st.shared.v2.u32 	[%r589+28672], {%r1768, %r1767};
	st.shared.v2.u32 	[%r589+32768], {%r1770, %r1769};
	st.shared.v2.u32 	[%r589+36864], {%r1772, %r1771};
	bar.sync 	0;
	mul.lo.s32 	%r590, %r284, 10;
	min.s32 	%r355, %r285, %r590;
	shl.b32 	%r591, %r282, 3;
	add.s32 	%r356, %r586, %r591;
	sub.s32 	%r592, %r355, %r283;
	max.s32 	%r1775, %r592, 0;
	min.s32 	%r1774, %r355, %r282;
	setp.ge.s32 	%p148, %r1775, %r1774;
	@%p148 bra 	$L__BB5_219;
$L__BB5_218:
	add.s32 	%r593, %r1775, %r1774;
	shr.s32 	%r594, %r593, 1;
	shl.b32 	%r595, %r594, 3;
	add.s32 	%r597, %r585, %r595;
	ld.shared.u32 	%r598, [%r597+2048];
	not.b32 	%r599, %r594;
	add.s32 	%r600, %r355, %r599;
	shl.b32 	%r601, %r600, 3;
	add.s32 	%r602, %r356, %r601;
	ld.shared.u32 	%r603, [%r602];
	setp.lt.s32 	%p149, %r603, %r598;
	add.s32 	%r604, %r594, 1;
	selp.b32 	%r1775, %r1775, %r604, %p149;
	selp.b32 	%r1774, %r594, %r1774, %p149;
	setp.lt.s32 	%p150, %r1775, %r1774;
	@%p150 bra 	$L__BB5_218;
$L__BB5_219:
	sub.s32 	%r364, %r355, %r1775;
	setp.ge.s32 	%p151, %r364, %r283;
	mov.b32 	%r1802, 0;
	@%p151 bra 	$L__BB5_244;
	shl.b32 	%r608, %r364, 3;
	add.s32 	%r365, %r356, %r608;
	ld.shared.u32 	%r366, [%r365];
	setp.lt.s32 	%p152, %r1775, 1;
	mov.b32 	%r1779, 0;
	mov.u32 	%r1778, %r1775;
	@%p152 bra 	$L__BB5_222;
	mul.lo.s32 	%r609, %r1775, 511;
	shr.s32 	%r610, %r609, 9;
	shl.b32 	%r611, %r610, 3;
	add.s32 	%r613, %r585, %r611;
	ld.shared.u32 	%r614, [%r613+2048];
	setp.lt.s32 	%p153, %r614, %r366;
	add.s32 	%r615, %r610, 1;
	selp.b32 	%r1778, %r1775, %r610, %p153;
	selp.b32 	%r1779, %r615, 0, %p153;
$L__BB5_222:
	setp.ge.s32 	%p154, %r1779, %r1778;
	@%p154 bra 	$L__BB5_224;
	mad.lo.s32 	%r616, %r1778, 127, %r1779;
	shr.s32 	%r617, %r616, 7;
	shl.b32 	%r618, %r617, 3;
	add.s32 	%r620, %r585, %r618;
	ld.shared.u32 	%r621, [%r620+2048];
	setp.lt.s32 	%p155, %r621, %r366;
	add.s32 	%r622, %r617, 1;
	selp.b32 	%r1778, %r1778, %r617, %p155;
	selp.b32 	%r1779, %r622, %r1779, %p155;
$L__BB5_224:
	setp.ge.s32 	%p156, %r1779, %r1778;
	@%p156 bra 	$L__BB5_226;
	mad.lo.s32 	%r623, %r1778, 31, %r1779;
	shr.s32 	%r624, %r623, 5;
	shl.b32 	%r625, %r624, 3;
	add.s32 	%r627, %r585, %r625;
	ld.shared.u32 	%r628, [%r627+2048];
	setp.lt.s32 	%p157, %r628, %r366;
	add.s32 	%r629, %r624, 1;
	selp.b32 	%r1778, %r1778, %r624, %p157;
	selp.b32 	%r1779, %r629, %r1779, %p157;
$L__BB5_226:
	setp.ge.s32 	%p158, %r1779, %r1778;
	@%p158 bra 	$L__BB5_228;
	mad.lo.s32 	%r630, %r1778, 15, %r1779;
	shr.s32 	%r631, %r630, 4;
	shl.b32 	%r632, %r631, 3;
	add.s32 	%r634, %r585, %r632;
	ld.shared.u32 	%r635, [%r634+2048];
	setp.lt.s32 	%p159, %r635, %r366;
	add.s32 	%r636, %r631, 1;
	selp.b32 	%r1778, %r1778, %r631, %p159;
	selp.b32 	%r1779, %r636, %r1779, %p159;
$L__BB5_228:
	setp.ge.s32 	%p160, %r1779, %r1778;
	@%p160 bra 	$L__BB5_230;
$L__BB5_229:
	add.s32 	%r638, %r1779, %r1778;
	shr.s32 	%r639, %r638, 1;
	shl.b32 	%r640, %r639, 3;
	add.s32 	%r642, %r585, %r640;
	ld.shared.u32 	%r643, [%r642+2048];
	setp.lt.s32 	%p161, %r643, %r366;
	add.s32 	%r644, %r639, 1;
	selp.b32 	%r1778, %r1778, %r639, %p161;
	selp.b32 	%r1779, %r644, %r1779, %p161;
	setp.lt.s32 	%p162, %r1779, %r1778;
	@%p162 bra 	$L__BB5_229;
$L__BB5_230:
	setp.lt.s32 	%p163, %r364, 1;
	mov.b32 	%r1790, 0;
	mov.u32 	%r1789, %r364;
	@%p163 bra 	$L__BB5_232;
	mul.lo.s32 	%r647, %r364, 511;
	shr.s32 	%r648, %r647, 9;
	shl.b32 	%r649, %r648, 3;
	add.s32 	%r650, %r356, %r649;
	ld.shared.u32 	%r651, [%r650];
	setp.lt.s32 	%p164, %r651, %r366;
	add.s32 	%r652, %r648, 1;
	selp.b32 	%r1789, %r364, %r648, %p164;
	selp.b32 	%r1790, %r652, 0, %p164;
$L__BB5_232:
	setp.ge.s32 	%p165, %r1790, %r1789;
	@%p165 bra 	$L__BB5_234;
	mad.lo.s32 	%r654, %r1789, 127, %r1790;
	shr.s32 	%r655, %r654, 7;
	shl.b32 	%r656, %r655, 3;
	add.s32 	%r657, %r356, %r656;
	ld.shared.u32 	%r658, [%r657];
	setp.lt.s32 	%p166, %r658, %r366;
	add.s32 	%r659, %r655, 1;
	selp.b32 	%r1789, %r1789, %r655, %p166;
	selp.b32 	%r1790, %r659, %r1790, %p166;
$L__BB5_234:
	setp.ge.s32 	%p167, %r1790, %r1789;
	@%p167 bra 	$L__BB5_236;
	mad.lo.s32 	%r660, %r1789, 31, %r1790;
	shr.s32 	%r661, %r660, 5;
	shl.b32 	%r662, %r661, 3;
	add.s32 	%r663, %r356, %r662;
	ld.shared.u32 	%r664, [%r663];
	setp.lt.s32 	%p168, %r664, %r366;
	add.s32 	%r665, %r661, 1;
	selp.b32 	%r1789, %r1789, %r661, %p168;
	selp.b32 	%r1790, %r665, %r1790, %p168;
$L__BB5_236:
	setp.ge.s32 	%p169, %r1790, %r1789;
	@%p169 bra 	$L__BB5_238;
	mad.lo.s32 	%r666, %r1789, 15, %r1790;
	shr.s32 	%r667, %r666, 4;
	shl.b32 	%r668, %r667, 3;
	add.s32 	%r669, %r356, %r668;
	ld.shared.u32 	%r670, [%r669];
	setp.lt.s32 	%p170, %r670, %r366;
	add.s32 	%r671, %r667, 1;
	selp.b32 	%r1789, %r1789, %r667, %p170;
	selp.b32 	%r1790, %r671, %r1790, %p170;
$L__BB5_238:
	setp.ge.s32 	%p171, %r1790, %r1789;
	@%p171 bra 	$L__BB5_240;
$L__BB5_239:
	add.s32 	%r673, %r1790, %r1789;
	shr.s32 	%r674, %r673, 1;
	shl.b32 	%r675, %r674, 3;
	add.s32 	%r676, %r356, %r675;
	ld.shared.u32 	%r677, [%r676];
	setp.lt.s32 	%p172, %r677, %r366;
	add.s32 	%r678, %r674, 1;
	selp.b32 	%r1789, %r1789, %r674, %p172;
	selp.b32 	%r1790, %r678, %r1790, %p172;
	setp.lt.s32 	%p173, %r1790, %r1789;
	@%p173 bra 	$L__BB5_239;
$L__BB5_240:
	sub.s32 	%r681, %r1775, %r1779;
	sub.s32 	%r411, %r364, %r1790;
	add.s32 	%r412, %r411, %r681;
	shr.s32 	%r682, %r412, 1;
	max.s32 	%r413, %r682, %r411;
	add.s32 	%r684, %r1790, %r413;
	add.s32 	%r685, %r684, 1;
	min.s32 	%r686, %r685, %r283;
	sub.s32 	%r1799, %r686, %r364;
	setp.lt.s32 	%p174, %r1799, 1;
	mov.b32 	%r1800, 0;
	@%p174 bra 	$L__BB5_243;
	mov.b32 	%r1800, 0;
$L__BB5_242:
	add.s32 	%r688, %r1800, %r1799;
	shr.s32 	%r689, %r688, 1;
	shl.b32 	%r690, %r689, 3;
	add.s32 	%r691, %r365, %r690;
	ld.shared.u32 	%r692, [%r691];
	setp.lt.s32 	%p175, %r366, %r692;
	add.s32 	%r693, %r689, 1;
	selp.b32 	%r1799, %r689, %r1799, %p175;
	selp.b32 	%r1800, %r1800, %r693, %p175;
	setp.lt.s32 	%p176, %r1800, %r1799;
	@%p176 bra 	$L__BB5_242;
$L__BB5_243:
	add.s32 	%r694, %r411, %r1800;
	min.s32 	%r695, %r694, %r413;
	sub.s32 	%r696, %r412, %r695;
	add.s32 	%r697, %r695, 1;
	setp.eq.s32 	%p177, %r696, %r697;
	setp.lt.s32 	%p178, %r413, %r694;
	and.pred  	%p179, %p177, %p178;
	add.s32 	%r1775, %r696, %r1779;
	selp.u32 	%r1802, 1, 0, %p179;
$L__BB5_244:
	sub.s32 	%r698, %r355, %r1775;
	add.s32 	%r699, %r698, %r1802;
	setp.eq.s32 	%p180, %r284, 0;
	shl.b32 	%r700, %r282, 16;
	or.b32  	%r701, %r700, %r283;
	shl.b32 	%r702, %r1775, 16;
	or.b32  	%r703, %r699, %r702;
	selp.b32 	%r704, %r701, %r703, %p180;
	add.s32 	%r705, %r284, -1;
	selp.b32 	%r706, 511, %r705, %p180;
	shl.b32 	%r707, %r706, 2;
	add.s32 	%r709, %r585, %r707;
	st.shared.u32 	[%r709], %r704;
	bar.sync 	0;
	shl.b32 	%r710, %r284, 2;
	add.s32 	%r711, %r585, %r710;
	ld.shared.u32 	%r712, [%r711];
	shr.s32 	%r424, %r712, 16;
	and.b32  	%r713, %r712, 65535;
	add.s32 	%r1812, %r699, %r282;
	add.s32 	%r426, %r713, %r282;
	add.s32 	%r427, %r426, %r424;
	shl.b32 	%r714, %r1812, 3;
	add.s32 	%r428, %r586, %r714;
	ld.shared.u32 	%r1811, [%r428];
	shl.b32 	%r716, %r1775, 3;
	add.s32 	%r430, %r586, %r716;
	ld.shared.v2.u32 	{%r434, %r433}, [%r430];
	setp.ge.s32 	%p510, %r1775, %r424;
	setp.lt.s32 	%p181, %r1775, %r424;
	setp.ge.s32 	%p182, %r1812, %r426;
	and.pred  	%p511, %p182, %p181;
	or.pred  	%p183, %p510, %p182;
	@%p183 bra 	$L__BB5_246;
	setp.lt.s32 	%p511, %r434, %r1811;
	setp.lt.s32 	%p510, %r1811, %r434;
$L__BB5_246:
	add.s32 	%r717, %r1812, %r1775;
	setp.lt.s32 	%p184, %r717, %r427;
	and.pred  	%p70, %p184, %p511;
	mov.u32 	%r1803, %r434;
	mov.u32 	%r1804, %r433;
	@%p510 bra 	$L__BB5_248;
	add.s32 	%r1775, %r1775, 1;
	ld.shared.v2.u32 	{%r1803, %r1804}, [%r430+8];
$L__BB5_248:
	@%p511 bra 	$L__BB5_250;
	add.s32 	%r1812, %r1812, 1;
	ld.shared.u32 	%r1811, [%r428+8];
$L__BB5_250:
	setp.ge.s32 	%p512, %r1775, %r424;
	setp.lt.s32 	%p185, %r1775, %r424;
	setp.ge.s32 	%p186, %r1812, %r426;
	and.pred  	%p513, %p186, %p185;
	or.pred  	%p187, %p512, %p186;
	@%p187 bra 	$L__BB5_252;
	setp.lt.s32 	%p513, %r1803, %r1811;
	setp.lt.s32 	%p512, %r1811, %r1803;
$L__BB5_252:
	add.s32 	%r718, %r1812, %r1775;
	setp.lt.s32 	%p188, %r718, %r427;
	and.pred  	%p77, %p188, %p513;
	mov.u32 	%r1808, %r1803;
	mov.u32 	%r1809, %r1804;
	@%p512 bra 	$L__BB5_254;
	add.s32 	%r445, %r1775, 1;
	shl.b32 	%r719, %r1775, 3;
	add.s32 	%r721, %r585, %r719;
	ld.shared.v2.u32 	{%r1808, %r1809}, [%r721+2056];
	mov.u32 	%r1775, %r445;
$L__BB5_254:
	@%p513 bra 	$L__BB5_256;
	add.s32 	%r451, %r1812, 1;
	shl.b32 	%r722, %r1812, 3;
	add.s32 	%r724, %r585, %r722;
	ld.shared.u32 	%r1811, [%r724+2056];
	mov.u32 	%r1812, %r451;
$L__BB5_256:
	setp.ge.s32 	%p514, %r1775, %r424;
	setp.lt.s32 	%p189, %r1775, %r424;
	setp.ge.s32 	%p190, %r1812, %r426;
	and.pred  	%p515, %p190, %p189;
	or.pred  	%p191, %p514, %p190;
	@%p191 bra 	$L__BB5_258;
	setp.lt.s32 	%p515, %r1808, %r1811;
	setp.lt.s32 	%p514, %r1811, %r1808;
$L__BB5_258:
	add.s32 	%r725, %r1812, %r1775;
	setp.lt.s32 	%p192, %r725, %r427;
	and.pred  	%p84, %p192, %p515;
	mov.u32 	%r1813, %r1808;
	mov.u32 	%r1814, %r1809;
	@%p514 bra 	$L__BB5_260;
	add.s32 	%r455, %r1775, 1;
	shl.b32 	%r726, %r1775, 3;
	add.s32 	%r728, %r585, %r726;
	ld.shared.v2.u32 	{%r1813, %r1814}, [%r728+2056];
	mov.u32 	%r1775, %r455;
$L__BB5_260:
	@%p515 bra 	$L__BB5_262;
	add.s32 	%r461, %r1812, 1;
	shl.b32 	%r729, %r1812, 3;
	add.s32 	%r731, %r585, %r729;
	ld.shared.u32 	%r1811, [%r731+2056];
	mov.u32 	%r1812, %r461;
$L__BB5_262:
	setp.ge.s32 	%p516, %r1775, %r424;
	setp.lt.s32 	%p193, %r1775, %r424;
	setp.ge.s32 	%p194, %r1812, %r426;
	and.pred  	%p517, %p194, %p193;
	or.pred  	%p195, %p516, %p194;
	@%p195 bra 	$L__BB5_264;
	setp.lt.s32 	%p517, %r1813, %r1811;
	setp.lt.s32 	%p516, %r1811, %r1813;
$L__BB5_264:
	add.s32 	%r732, %r1812, %r1775;
	setp.lt.s32 	%p196, %r732, %r427;
	and.pred  	%p91, %p196, %p517;
	mov.u32 	%r1818, %r1813;
	mov.u32 	%r1819, %r1814;
	@%p516 bra 	$L__BB5_266;
	add.s32 	%r465, %r1775, 1;
	shl.b32 	%r733, %r1775, 3;
	add.s32 	%r735, %r585, %r733;
	ld.shared.v2.u32 	{%r1818, %r1819}, [%r735+2056];
	mov.u32 	%r1775, %r465;
$L__BB5_266:
	@%p517 bra 	$L__BB5_268;
	add.s32 	%r471, %r1812, 1;
	shl.b32 	%r736, %r1812, 3;
	add.s32 	%r738, %r585, %r736;
	ld.shared.u32 	%r1811, [%r738+2056];
	mov.u32 	%r1812, %r471;
$L__BB5_268:
	setp.ge.s32 	%p518, %r1775, %r424;
	setp.lt.s32 	%p197, %r1775, %r424;
	setp.ge.s32 	%p198, %r1812, %r426;
	and.pred  	%p519, %p198, %p197;
	or.pred  	%p199, %p518, %p198;
	@%p199 bra 	$L__BB5_270;
	setp.lt.s32 	%p519, %r1818, %r1811;
	setp.lt.s32 	%p518, %r1811, %r1818;
$L__BB5_270:
	add.s32 	%r739, %r1812, %r1775;
	setp.lt.s32 	%p200, %r739, %r427;
	and.pred  	%p98, %p200, %p519;
	mov.u32 	%r1823, %r1818;
	mov.u32 	%r1824, %r1819;
	@%p518 bra 	$L__BB5_272;
	add.s32 	%r475, %r1775, 1;
	shl.b32 	%r740, %r1775, 3;
	mov.u32 	%r741, _ZN6thrust24THRUST_300001_SM_1000_NS8cuda_cub4core6detail5shmemE;
	add.s32 	%r742, %r741, %r740;
	ld.shared.v2.u32 	{%r1823, %r1824}, [%r742+2056];
	mov.u32 	%r1775, %r475;
$L__BB5_272:
	@%p519 bra 	$L__BB5_274;
	add.s32 	%r481, %r1812, 1;
	shl.b32 	%r743, %r1812, 3;
	mov.u32 	%r744, _ZN6thrust24THRUST_300001_SM_1000_NS8cuda_cub4core6detail5shmemE;
	add.s32 	%r745, %r744, %r743;
	ld.shared.u32 	%r1811, [%r745+2056];
	mov.u32 	%r1812, %r481;
$L__BB5_274:
	setp.ge.s32 	%p520, %r1775, %r424;
	setp.lt.s32 	%p201, %r1775, %r424;
	setp.ge.s32 	%p202, %r1812, %r426;
	and.pred  	%p521, %p202, %p201;
	or.pred  	%p203, %p520, %p202;
	@%p203 bra 	$L__BB5_276;
	setp.lt.s32 	%p521, %r1823, %r1811;
	setp.lt.s32 	%p520, %r1811, %r1823;
$L__BB5_276:
	add.s32 	%r746, %r1812, %r1775;
	setp.lt.s32 	%p204, %r746, %r427;
	and.pred  	%p105, %p204, %p521;
	mov.u32 	%r1828, %r1823;
	mov.u32 	%r1829, %r1824;
	@%p520 bra 	$L__BB5_278;
	add.s32 	%r485, %r1775, 1;
	shl.b32 	%r747, %r1775, 3;
	mov.u32 	%r748, _ZN6thrust24THRUST_300001_SM_1000_NS8cuda_cub4core6detail5shmemE;
	add.s32 	%r749, %r748, %r747;
	ld.shared.v2.u32 	{%r1828, %r1829}, [%r749+2056];
	mov.u32 	%r1775, %r485;
$L__BB5_278:
	@%p521 bra 	$L__BB5_280;
	add.s32 	%r491, %r1812, 1;
	shl.b32 	%r750, %r1812, 3;
	mov.u32 	%r751, _ZN6thrust24THRUST_300001_SM_1000_NS8cuda_cub4core6detail5shmemE;
	add.s32 	%r752, %r751, %r750;
	ld.shared.u32 	%r1811, [%r752+2056];
	mov.u32 	%r1812, %r491;
$L__BB5_280:
	setp.ge.s32 	%p522, %r1775, %r424;
	setp.lt.s32 	%p205, %r1775, %r424;
	setp.ge.s32 	%p206, %r1812, %r426;
	and.pred  	%p523, %p206, %p205;
	or.pred  	%p207, %p522, %p206;
	@%p207 bra 	$L__BB5_282;
	setp.lt.s32 	%p523, %r1828, %r1811;
	setp.lt.s32 	%p522, %r1811, %r1828;
$L__BB5_282:
	mov.u32 	%r1833, %r1828;
	mov.u32 	%r1834, %r1829;
	mov.u32 	%r1840, %r1775;
	@%p522 bra 	$L__BB5_284;
	add.s32 	%r1840, %r1775, 1;
	shl.b32 	%r753, %r1775, 3;
	mov.u32 	%r754, _ZN6thrust24THRUST_300001_SM_1000_NS8cuda_cub4core6detail5shmemE;
	add.s32 	%r755, %r754, %r753;
	ld.shared.v2.u32 	{%r1833, %r1834}, [%r755+2056];
$L__BB5_284:
	mov.u32 	%r1842, %r1812;
	@%p523 bra 	$L__BB5_286;
	add.s32 	%r1842, %r1812, 1;
	shl.b32 	%r756, %r1812, 3;
	mov.u32 	%r757, _ZN6thrust24THRUST_300001_SM_1000_NS8cuda_cub4core6detail5shmemE;
	add.s32 	%r758, %r757, %r756;
	ld.shared.u32 	%r1811, [%r758+2056];
$L__BB5_286:
	setp.ge.s32 	%p524, %r1840, %r424;
	setp.lt.s32 	%p208, %r1840, %r424;
	setp.ge.s32 	%p209, %r1842, %r426;
	and.pred  	%p525, %p209, %p208;
	or.pred  	%p210, %p524, %p209;
	@%p210 bra 	$L__BB5_288;
	setp.lt.s32 	%p525, %r1833, %r1811;
	setp.lt.s32 	%p524, %r1811, %r1833;
$L__BB5_288:
	add.s32 	%r759, %r1842, %r1840;
	setp.lt.s32 	%p211, %r759, %r427;
	selp.b32 	%r760, 128, 0, %p525;
	selp.b32 	%r761, %r760, 0, %p211;
	add.s32 	%r762, %r1812, %r1775;
	setp.lt.s32 	%p212, %r762, %r427;
	selp.b32 	%r763, 64, 0, %p523;
	selp.b32 	%r764, %r763, 0, %p212;
	or.b32  	%r765, %r764, %r761;
	selp.b32 	%r766, 16, 0, %p98;
	selp.b32 	%r767, 8, 0, %p91;
	selp.u32 	%r768, 1, 0, %p70;
	selp.b32 	%r769, 2, 0, %p77;
	or.b32  	%r770, %r769, %r768;
	selp.b32 	%r771, 4, 0, %p84;
	or.b32  	%r772, %r770, %r771;
	or.b32  	%r773, %r772, %r767;
	or.b32  	%r774, %r773, %r766;
	selp.b32 	%r775, 32, 0, %p105;
	or.b32  	%r776, %r774, %r775;
	or.b32  	%r505, %r765, %r776;
	mov.u32 	%r1838, %r1833;
	mov.u32 	%r1839, %r1834;
	@%p524 bra 	$L__BB5_290;
	add.s32 	%r506, %r1840, 1;
	shl.b32 	%r777, %r1840, 3;
	mov.u32 	%r778, _ZN6thrust24THRUST_300001_SM_1000_NS8cuda_cub4core6detail5shmemE;
	add.s32 	%r779, %r778, %r777;
	ld.shared.v2.u32 	{%r1838, %r1839}, [%r779+2056];
	mov.u32 	%r1840, %r506;
$L__BB5_290:
	@%p525 bra 	$L__BB5_292;
	add.s32 	%r512, %r1842, 1;
	shl.b32 	%r780, %r1842, 3;
	mov.u32 	%r781, _ZN6thrust24THRUST_300001_SM_1000_NS8cuda_cub4core6detail5shmemE;
	add.s32 	%r782, %r781, %r780;
	ld.shared.u32 	%r1811, [%r782+2056];
	mov.u32 	%r1842, %r512;
$L__BB5_292:
	setp.ge.s32 	%p526, %r1840, %r424;
	setp.lt.s32 	%p213, %r1840, %r424;
	setp.ge.s32 	%p214, %r1842, %r426;
	and.pred  	%p527, %p214, %p213;
	or.pred  	%p215, %p526, %p214;
	@%p215 bra 	$L__BB5_294;
	setp.lt.s32 	%p527, %r1838, %r1811;
	setp.lt.s32 	%p526, %r1811, %r1838;
$L__BB5_294:
	mov.u32 	%r1843, %r1838;
	mov.u32 	%r1844, %r1839;
	mov.u32 	%r1845, %r1840;
	@%p526 bra 	$L__BB5_296;
	add.s32 	%r1845, %r1840, 1;
	shl.b32 	%r783, %r1840, 3;
	mov.u32 	%r784, _ZN6thrust24THRUST_300001_SM_1000_NS8cuda_cub4core6detail5shmemE;
	add.s32 	%r785, %r784, %r783;
	ld.shared.v2.u32 	{%r1843, %r1844}, [%r785+2056];
$L__BB5_296:
	mov.u32 	%r1847, %r1842;
	@%p527 bra 	$L__BB5_298;
	add.s32 	%r1847, %r1842, 1;
	shl.b32 	%r786, %r1842, 3;
	mov.u32 	%r787, _ZN6thrust24THRUST_300001_SM_1000_NS8cuda_cub4core6detail5shmemE;
	add.s32 	%r788, %r787, %r786;
	ld.shared.u32 	%r1811, [%r788+2056];
$L__BB5_298:
	setp.ge.s32 	%p216, %r1845, %r424;
	setp.lt.s32 	%p217, %r1845, %r424;
	setp.ge.s32 	%p218, %r1847, %r426;
	and.pred  	%p528, %p218, %p217;
	or.pred  	%p219, %p216, %p218;
	@%p219 bra 	$L__BB5_300;
	setp.lt.s32 	%p528, %r1843, %r1811;
$L__BB5_300:
	add.s32 	%r789, %r1847, %r1845;
	setp.lt.s32 	%p220, %r789, %r427;
	selp.b32 	%r790, 512, 0, %p528;
	selp.b32 	%r791, %r790, 0, %p220;
	add.s32 	%r792, %r1842, %r1840;
	setp.lt.s32 	%p221, %r792, %r427;
	selp.b32 	%r793, 256, 0, %p527;
	selp.b32 	%r794, %r793, 0, %p221;
	or.b32  	%r795, %r794, %r791;
	or.b32  	%r526, %r795, %r505;
	bar.sync 	0;
	popc.b32 	%r527, %r526;
	cvt.u64.u32 	%rd70, %r527;
	setp.ne.s32 	%p222, %r1, 0;
	@%p222 bra 	$L__BB5_304;
	// begin inline asm
	mov.u32 %r993, %laneid;
	// end inline asm
	mov.b64 	{%r995, %r1000}, %rd70;
	mov.b32 	%r1001, 1;
	mov.b32 	%r1042, 0;
	mov.b32 	%r1043, -1;
	// begin inline asm
	shfl.sync.up.b32 %r994, %r995, %r1001, %r1042, %r1043;
	// end inline asm
	// begin inline asm
	shfl.sync.up.b32 %r999, %r1000, %r1001, %r1042, %r1043;
	// end inline asm
	mov.b64 	%rd265, {%r994, %r999};
	setp.lt.s32 	%p276, %r993, 1;
	selp.b64 	%rd266, 0, %rd265, %p276;
	add.s64 	%rd267, %rd266, %rd70;
	mov.b64 	{%r1005, %r1010}, %rd267;
	mov.b32 	%r1011, 2;
	// begin inline asm
	shfl.sync.up.b32 %r1004, %r1005, %r1011, %r1042, %r1043;
	// end inline asm
	// begin inline asm
	shfl.sync.up.b32 %r1009, %r1010, %r1011, %r1042, %r1043;
	// end inline asm
	mov.b64 	%rd268, {%r1004, %r1009};
	setp.lt.s32 	%p277, %r993, 2;
	selp.b64 	%rd269, 0, %rd268, %p277;
	add.s64 	%rd270, %rd269, %rd267;
	mov.b64 	{%r1015, %r1020}, %rd270;
	mov.b32 	%r1021, 4;
	// begin inline asm
	shfl.sync.up.b32 %r1014, %r1015, %r1021, %r1042, %r1043;
	// end inline asm
	// begin inline asm
	shfl.sync.up.b32 %r1019, %r1020, %r1021, %r1042, %r1043;
	// end inline asm
	mov.b64 	%rd271, {%r1014, %r1019};
	setp.lt.s32 	%p278, %r993, 4;
	selp.b64 	%rd272, 0, %rd271, %p278;
	add.s64 	%rd273, %rd272, %rd270;
	mov.b64 	{%r1025, %r1030}, %rd273;
	mov.b32 	%r1031, 8;
	// begin inline asm
	shfl.sync.up.b32 %r1024, %r1025, %r1031, %r1042, %r1043;
	// end inline asm
	// begin inline asm
	shfl.sync.up.b32 %r1029, %r1030, %r1031, %r1042, %r1043;
	// end inline asm
	mov.b64 	%rd274, {%r1024, %r1029};
	setp.lt.s32 	%p279, %r993, 8;
	selp.b64 	%rd275, 0, %rd274, %p279;
	add.s64 	%rd276, %rd275, %rd273;
	mov.b64 	{%r1035, %r1040}, %rd276;
	mov.b32 	%r1041, 16;
	// begin inline asm
	shfl.sync.up.b32 %r1034, %r1035, %r1041, %r1042, %r1043;
	// end inline asm
	// begin inline asm
	shfl.sync.up.b32 %r1039, %r1040, %r1041, %r1042, %r1043;
	// end inline asm
	mov.b64 	%rd277, {%r1034, %r1039};
	setp.lt.s32 	%p280, %r993, 16;
	selp.b64 	%rd278, 0, %rd277, %p280;
	add.s64 	%rd71, %rd278, %rd276;
	setp.ne.s32 	%p281, %r993, 31;
	@%p281 bra 	$L__BB5_303;
	shr.u32 	%r1044, %r284, 2;
	and.b32  	%r1045, %r1044, 248;
	mov.u32 	%r1046, _ZN6thrust24THRUST_300001_SM_1000_NS8cuda_cub4core6detail5shmemE;
	add.s32 	%r1047, %r1046, %r1045;
	st.shared.u64 	[%r1047], %rd71;
$L__BB5_303:
	bar.sync 	0;
	ld.shared.v2.u64 	{%rd280, %rd281}, [_ZN6thrust24THRUST_300001_SM_1000_NS8cuda_cub4core6detail5shmemE];
	mov.u32 	%r1048, %tid.x;
	shr.u32 	%r1049, %r1048, 5;
	add.s64 	%rd282, %rd281, %rd280;
	setp.eq.s32 	%p282, %r1049, 2;
	selp.b64 	%rd283, %rd282, %rd280, %p282;
	ld.shared.v2.u64 	{%rd284, %rd285}, [_ZN6thrust24THRUST_300001_SM_1000_NS8cuda_cub4core6detail5shmemE+16];
	add.s64 	%rd286, %rd282, %rd284;
	setp.eq.s32 	%p283, %r1049, 3;
	selp.b64 	%rd287, %rd286, %rd283, %p283;
	add.s64 	%rd288, %rd286, %rd285;
	setp.eq.s32 	%p284, %r1049, 4;
	selp.b64 	%rd289, %rd288, %rd287, %p284;
	ld.shared.v2.u64 	{%rd290, %rd291}, [_ZN6thrust24THRUST_300001_SM_1000_NS8cuda_cub4core6detail5shmemE+32];
	add.s64 	%rd292, %rd288, %rd290;
	setp.eq.s32 	%p285, %r1049, 5;
	selp.b64 	%rd293, %rd292, %rd289, %p285;
	add.s64 	%rd294, %rd292, %rd291;
	setp.eq.s32 	%p286, %r1049, 6;
	selp.b64 	%rd295, %rd294, %rd293, %p286;
	ld.shared.v2.u64 	{%rd296, %rd297}, [_ZN6thrust24THRUST_300001_SM_1000_NS8cuda_cub4core6detail5shmemE+48];
	add.s64 	%rd298, %rd294, %rd296;
	setp.eq.s32 	%p287, %r1049, 7;
	selp.b64 	%rd299, %rd298, %rd295, %p287;
	add.s64 	%rd300, %rd298, %rd297;
	setp.eq.s32 	%p288, %r1049, 8;
	selp.b64 	%rd301, %rd300, %rd299, %p288;
	ld.shared.v2.u64 	{%rd302, %rd303}, [_ZN6thrust24THRUST_300001_SM_1000_NS8cuda_cub4core6detail5shmemE+64];
	add.s64 	%rd304, %rd300, %rd302;
	setp.eq.s32 	%p289, %r1049, 9;
	selp.b64 	%rd305, %rd304, %rd301, %p289;
	add.s64 	%rd306, %rd304, %rd303;
	setp.eq.s32 	%p290, %r1049, 10;
	selp.b64 	%rd307, %rd306, %rd305, %p290;
	ld.shared.v2.u64 	{%rd308, %rd309}, [_ZN6thrust24THRUST_300001_SM_1000_NS8cuda_cub4core6detail5shmemE+80];
	add.s64 	%rd310, %rd306, %rd308;
	setp.eq.s32 	%p291, %r1049, 11;
	selp.b64 	%rd311, %rd310, %rd307, %p291;
	add.s64 	%rd312, %rd310, %rd309;
	setp.eq.s32 	%p292, %r1049, 12;
	selp.b64 	%rd313, %rd312, %rd311, %p292;
	ld.shared.v2.u64 	{%rd314, %rd315}, [_ZN6thrust24THRUST_300001_SM_1000_NS8cuda_cub4core6detail5shmemE+96];
	add.s64 	%rd316, %rd312, %rd314;
	setp.eq.s32 	%p293, %r1049, 13;
	selp.b64 	%rd317, %rd316, %rd313, %p293;
	add.s64 	%rd318, %rd316, %rd315;
	setp.eq.s32 	%p294, %r1049, 14;
	selp.b64 	%rd319, %rd318, %rd317, %p294;
	ld.shared.v2.u64 	{%rd320, %rd321}, [_ZN6thrust24THRUST_300001_SM_1000_NS8cuda_cub4core6detail5shmemE+112];
	add.s64 	%rd322, %rd318, %rd320;
	setp.eq.s32 	%p295, %r1049, 15;
	selp.b64 	%rd323, %rd322, %rd319, %p295;
	add.s64 	%rd575, %rd322, %rd321;
	setp.lt.u32 	%p296, %r1048, 32;
	selp.b64 	%rd324, 0, %rd323, %p296;
	setp.eq.s32 	%p297, %r993, 0;
	cvt.u64.u32 	%rd325, %r527;
	sub.s64 	%rd326, %rd71, %rd325;
	selp.b64 	%rd327, 0, %rd326, %p297;
	add.s64 	%rd572, %rd324, %rd327;
	mov.b64 	%rd576, 0;
	bra.uni 	$L__BB5_334;
$L__BB5_304:
	// begin inline asm
	mov.u32 %r796, %laneid;
	// end inline asm
	mov.b64 	{%r798, %r803}, %rd70;
	mov.b32 	%r804, 1;
	mov.b32 	%r845, 0;
	mov.b32 	%r846, -1;
	// begin inline asm
	shfl.sync.up.b32 %r797, %r798, %r804, %r845, %r846;
	// end inline asm
	// begin inline asm
	shfl.sync.up.b32 %r802, %r803, %r804, %r845, %r846;
	// end inline asm
	mov.b64 	%rd145, {%r797, %r802};
	setp.lt.s32 	%p223, %r796, 1;
	selp.b64 	%rd146, 0, %rd145, %p223;
	add.s64 	%rd147, %rd146, %rd70;
	mov.b64 	{%r808, %r813}, %rd147;
	mov.b32 	%r814, 2;
	// begin inline asm
	shfl.sync.up.b32 %r807, %r808, %r814, %r845, %r846;
	// end inline asm
	// begin inline asm
	shfl.sync.up.b32 %r812, %r813, %r814, %r845, %r846;
	// end inline asm
	mov.b64 	%rd148, {%r807, %r812};
	setp.lt.s32 	%p224, %r796, 2;
	selp.b64 	%rd149, 0, %rd148, %p224;
	add.s64 	%rd150, %rd149, %rd147;
	mov.b64 	{%r818, %r823}, %rd150;
	mov.b32 	%r824, 4;
	// begin inline asm
	shfl.sync.up.b32 %r817, %r818, %r824, %r845, %r846;
	// end inline asm
	// begin inline asm
	shfl.sync.up.b32 %r822, %r823, %r824, %r845, %r846;
	// end inline asm
	mov.b64 	%rd151, {%r817, %r822};
	setp.lt.s32 	%p225, %r796, 4;
	selp.b64 	%rd152, 0, %rd151, %p225;
	add.s64 	%rd153, %rd152, %rd150;
	mov.b64 	{%r828, %r833}, %rd153;
	mov.b32 	%r834, 8;
	// begin inline asm
	shfl.sync.up.b32 %r827, %r828, %r834, %r845, %r846;
	// end inline asm
	// begin inline asm
	shfl.sync.up.b32 %r832, %r833, %r834, %r845, %r846;
	// end inline asm
	mov.b64 	%rd154, {%r827, %r832};
	setp.lt.s32 	%p226, %r796, 8;
	selp.b64 	%rd155, 0, %rd154, %p226;
	add.s64 	%rd156, %rd155, %rd153;
	mov.b64 	{%r838, %r843}, %rd156;
	mov.b32 	%r844, 16;
	// begin inline asm
	shfl.sync.up.b32 %r837, %r838, %r844, %r845, %r846;
	// end inline asm
	// begin inline asm
	shfl.sync.up.b32 %r842, %r843, %r844, %r845, %r846;
	// end inline asm
	mov.b64 	%rd157, {%r837, %r842};
	setp.lt.s32 	%p227, %r796, 16;
	selp.b64 	%rd158, 0, %rd157, %p227;
	add.s64 	%rd74, %rd158, %rd156;
	setp.ne.s32 	%p228, %r796, 31;
	@%p228 bra 	$L__BB5_306;
	shr.u32 	%r847, %r284, 2;
	and.b32  	%r848, %r847, 248;
	mov.u32 	%r849, _ZN6thrust24THRUST_300001_SM_1000_NS8cuda_cub4core6detail5shmemE;
	add.s32 	%r850, %r849, %r848;
	st.shared.u64 	[%r850], %rd74;
$L__BB5_306:
	cvt.u64.u32 	%rd159, %r527;
	sub.s64 	%rd160, %rd74, %rd159;
	bar.sync 	0;
	ld.shared.v2.u64 	{%rd161, %rd162}, [_ZN6thrust24THRUST_300001_SM_1000_NS8cuda_cub4core6detail5shmemE];
	mov.u32 	%r530, %tid.x;
	shr.u32 	%r851, %r530, 5;
	add.s64 	%rd163, %rd162, %rd161;
	setp.eq.s32 	%p229, %r851, 2;
	selp.b64 	%rd164, %rd163, %rd161, %p229;
	ld.shared.v2.u64 	{%rd165, %rd166}, [_ZN6thrust24THRUST_300001_SM_1000_NS8cuda_cub4core6detail5shmemE+16];
	add.s64 	%rd167, %rd163, %rd165;
	setp.eq.s32 	%p230, %r851, 3;
	selp.b64 	%rd168, %rd167, %rd164, %p230;
	add.s64 	%rd169, %rd167, %rd166;
	setp.eq.s32 	%p231, %r851, 4;
	selp.b64 	%rd170, %rd169, %rd168, %p231;
	ld.shared.v2.u64 	{%rd171, %rd172}, [_ZN6thrust24THRUST_300001_SM_1000_NS8cuda_cub4core6detail5shmemE+32];
	add.s64 	%rd173, %rd169, %rd171;
	setp.eq.s32 	%p232, %r851, 5;
	selp.b64 	%rd174, %rd173, %rd170, %p232;
	add.s64 	%rd175, %rd173, %rd172;
	setp.eq.s32 	%p233, %r851, 6;
	selp.b64 	%rd176, %rd175, %rd174, %p233;
	ld.shared.v2.u64 	{%rd177, %rd178}, [_ZN6thrust24THRUST_300001_SM_1000_NS8cuda_cub4core6detail5shmemE+48];
	add.s64 	%rd179, %rd175, %rd177;
	setp.eq.s32 	%p234, %r851, 7;
	selp.b64 	%rd180, %rd179, %rd176, %p234;
	add.s64 	%rd181, %rd179, %rd178;
	setp.eq.s32 	%p235, %r851, 8;
	selp.b64 	%rd182, %rd181, %rd180, %p235;
	ld.shared.v2.u64 	{%rd183, %rd184}, [_ZN6thrust24THRUST_300001_SM_1000_NS8cuda_cub4core6detail5shmemE+64];
	add.s64 	%rd185, %rd181, %rd183;
	setp.eq.s32 	%p236, %r851, 9;
	selp.b64 	%rd186, %rd185, %rd182, %p236;
	add.s64 	%rd187, %rd185, %rd184;
	setp.eq.s32 	%p237, %r851, 10;
	selp.b64 	%rd188, %rd187, %rd186, %p237;
	ld.shared.v2.u64 	{%rd189, %rd190}, [_ZN6thrust24THRUST_300001_SM_1000_NS8cuda_cub4core6detail5shmemE+80];
	add.s64 	%rd191, %rd187, %rd189;
	setp.eq.s32 	%p238, %r851, 11;
	selp.b64 	%rd192, %rd191, %rd188, %p238;
	add.s64 	%rd193, %rd191, %rd190;
	setp.eq.s32 	%p239, %r851, 12;
	selp.b64 	%rd194, %rd193, %rd192, %p239;
	ld.shared.v2.u64 	{%rd195, %rd196}, [_ZN6thrust24THRUST_300001_SM_1000_NS8cuda_cub4core6detail5shmemE+96];
	add.s64 	%rd197, %rd193, %rd195;
	setp.eq.s32 	%p240, %r851, 13;
	selp.b64 	%rd198, %rd197, %rd194, %p240;
	add.s64 	%rd199, %rd197, %rd196;
	setp.eq.s32 	%p241, %r851, 14;
	selp.b64 	%rd200, %rd199, %rd198, %p241;
	ld.shared.v2.u64 	{%rd201, %rd202}, [_ZN6thrust24THRUST_300001_SM_1000_NS8cuda_cub4core6detail5shmemE+112];
	add.s64 	%rd203, %rd199, %rd201;
	setp.eq.s32 	%p242, %r851, 15;
	selp.b64 	%rd204, %rd203, %rd200, %p242;
	add.s64 	%rd75, %rd203, %rd202;
	setp.gt.u32 	%p243, %r530, 31;
	setp.lt.u32 	%p244, %r530, 32;
	setp.eq.s32 	%p245, %r796, 0;
	selp.b64 	%rd205, 0, %rd160, %p245;
	add.s64 	%rd572, %rd204, %rd205;
	selp.b64 	%rd77, %rd160, %rd572, %p244;
	@%p243 bra 	$L__BB5_331;
	setp.ne.s32 	%p246, %r530, 0;
	mov.u32 	%r852, %ctaid.x;
	mul.wide.u32 	%rd206, %r852, 16;
	add.s64 	%rd78, %rd2, %rd206;
	@%p246 bra 	$L__BB5_309;
	st.shared.u64 	[_ZN6thrust24THRUST_300001_SM_1000_NS8cuda_cub4core6detail5shmemE+184], %rd75;
	add.s64 	%rd207, %rd78, 512;
	mov.b64 	%rd208, 100;
	// begin inline asm
	st.relaxed.gpu.v2.u64 [%rd207], {%rd208, %rd75};
	// end inline asm
$L__BB5_309:
	mov.u32 	%r853, %nctaid.x;
	setp.gt.u32 	%p247, %r853, 499;
	@%p247 bra 	$L__BB5_311;
	membar.cta;
	bra.uni 	$L__BB5_312;
$L__BB5_311:
	mov.b32 	%r854, 450;
	// begin inline asm
	nanosleep.u32 %r854;
	// end inline asm
$L__BB5_312:
	mul.wide.u32 	%rd213, %r530, 16;
	xor.b64  	%rd214, %rd213, -16;
	add.s64 	%rd215, %rd78, %rd214;
	add.s64 	%rd212, %rd215, 512;
	// begin inline asm
	ld.relaxed.gpu.v2.u64 {%rd570, %rd567}, [%rd212];
	// end inline asm
	mov.u32 	%r990, %nctaid.x;
$L__BB5_313:
	setp.eq.s64 	%p248, %rd570, 99;
	mov.b32 	%r856, -1;
	vote.sync.any.pred 	%p249, %p248, %r856;
	not.pred 	%p250, %p249;
	@%p250 bra 	$L__BB5_318;
	setp.gt.u32 	%p275, %r990, 499;
	@%p275 bra 	$L__BB5_316;
	membar.cta;
	bra.uni 	$L__BB5_317;
$L__BB5_316:
	mov.b32 	%r991, 350;
	// begin inline asm
	nanosleep.u32 %r991;
	// end inline asm
$L__BB5_317:
	// begin inline asm
	ld.relaxed.gpu.v2.u64 {%rd570, %rd567}, [%rd212];
	// end inline asm
	bra.uni 	$L__BB5_313;
$L__BB5_318:
	setp.eq.s64 	%p251, %rd570, 101;
	mov.b32 	%r908, -1;
	vote.sync.ballot.b32 	%r909, %p251, %r908;
	// begin inline asm
	mov.u32 %r858, %lanemask_ge;
	// end inline asm
	and.b32  	%r910, %r909, %r858;
	or.b32  	%r911, %r910, -2147483648;
	add.s32 	%r912, %r911, -1;
	not.b32 	%r913, %r911;
	and.b32  	%r914, %r913, %r912;
	popc.b32 	%r862, %r914;
	mov.b64 	{%r860, %r865}, %rd567;
	mov.b32 	%r866, 1;
	// begin inline asm
	shfl.sync.down.b32 %r859, %r860, %r866, %r862, %r908;
	// end inline asm
	// begin inline asm
	shfl.sync.down.b32 %r864, %r865, %r866, %r862, %r908;
	// end inline asm
	mov.b64 	%rd216, {%r859, %r864};
	setp.lt.s32 	%p253, %r796, %r862;
	selp.b64 	%rd217, %rd216, 0, %p253;
	add.s64 	%rd218, %rd217, %rd567;
	mov.b64 	{%r870, %r875}, %rd218;
	mov.b32 	%r876, 2;
	// begin inline asm
	shfl.sync.down.b32 %r869, %r870, %r876, %r862, %r908;
	// end inline asm
	// begin inline asm
	shfl.sync.down.b32 %r874, %r875, %r876, %r862, %r908;
	// end inline asm
	mov.b64 	%rd219, {%r869, %r874};
	add.s32 	%r915, %r796, 2;
	setp.gt.s32 	%p254, %r915, %r862;
	selp.b64 	%rd220, 0, %rd219, %p254;
	add.s64 	%rd221, %rd220, %rd218;
	mov.b64 	{%r880, %r885}, %rd221;
	mov.b32 	%r886, 4;
	// begin inline asm
	shfl.sync.down.b32 %r879, %r880, %r886, %r862, %r908;
	// end inline asm
	// begin inline asm
	shfl.sync.down.b32 %r884, %r885, %r886, %r862, %r908;
	// end inline asm
	mov.b64 	%rd222, {%r879, %r884};
	add.s32 	%r916, %r796, 4;
	setp.gt.s32 	%p255, %r916, %r862;
	selp.b64 	%rd223, 0, %rd222, %p255;
	add.s64 	%rd224, %rd223, %rd221;
	mov.b64 	{%r890, %r895}, %rd224;
	mov.b32 	%r896, 8;
	// begin inline asm
	shfl.sync.down.b32 %r889, %r890, %r896, %r862, %r908;
	// end inline asm
	// begin inline asm
	shfl.sync.down.b32 %r894, %r895, %r896, %r862, %r908;
	// end inline asm
	mov.b64 	%rd225, {%r889, %r894};
	add.s32 	%r917, %r796, 8;
	setp.gt.s32 	%p256, %r917, %r862;
	selp.b64 	%rd226, 0, %rd225, %p256;
	add.s64 	%rd227, %rd226, %rd224;
	mov.b64 	{%r900, %r905}, %rd227;
	mov.b32 	%r906, 16;
	// begin inline asm
	shfl.sync.down.b32 %r899, %r900, %r906, %r862, %r908;
	// end inline asm
	// begin inline asm
	shfl.sync.down.b32 %r904, %r905, %r906, %r862, %r908;
	// end inline asm
	mov.b64 	%rd228, {%r899, %r904};
	add.s32 	%r918, %r796, 16;
	setp.gt.s32 	%p257, %r918, %r862;
	selp.b64 	%rd229, 0, %rd228, %p257;
	add.s64 	%rd568, %rd229, %rd227;
	mov.u32 	%r919, %tid.x;
	not.b32 	%r920, %r919;
	mov.u32 	%r921, %ctaid.x;
	add.s32 	%r1848, %r921, %r920;
	add.s64 	%rd88, %rd2, 512;
$L__BB5_319:
	setp.ne.s64 	%p258, %rd570, 101;
	mov.b32 	%r922, -1;
	vote.sync.all.pred 	%p259, %p258, %r922;
	not.pred 	%p260, %p259;
	@%p260 bra 	$L__BB5_327;
	mul.wide.s32 	%rd237, %r1848, 16;
	add.s64 	%rd238, %rd88, %rd237;
	add.s64 	%rd236, %rd238, -512;
	// begin inline asm
	ld.relaxed.gpu.v2.u64 {%rd570, %rd571}, [%rd236];
	// end inline asm
$L__BB5_321:
	setp.eq.s64 	%p264, %rd570, 99;
	mov.b32 	%r926, -1;
	vote.sync.any.pred 	%p265, %p264, %r926;
	not.pred 	%p266, %p265;
	@%p266 bra 	$L__BB5_326;
	mov.u32 	%r988, %nctaid.x;
	setp.gt.u32 	%p274, %r988, 499;
	@%p274 bra 	$L__BB5_324;
	membar.cta;
	bra.uni 	$L__BB5_325;
$L__BB5_324:
	mov.b32 	%r989, 350;
	// begin inline asm
	nanosleep.u32 %r989;
	// end inline asm
$L__BB5_325:
	mul.wide.s32 	%rd257, %r1848, 16;
	add.s64 	%rd258, %rd88, %rd257;
	add.s64 	%rd256, %rd258, -512;
	// begin inline asm
	ld.relaxed.gpu.v2.u64 {%rd570, %rd571}, [%rd256];
	// end inline asm
	bra.uni 	$L__BB5_321;
$L__BB5_326:
	setp.eq.s64 	%p267, %rd570, 101;
	mov.b32 	%r977, -1;
	vote.sync.ballot.b32 	%r978, %p267, %r977;
	and.b32  	%r979, %r978, %r858;
	or.b32  	%r980, %r979, -2147483648;
	add.s32 	%r981, %r980, -1;
	not.b32 	%r982, %r980;
	and.b32  	%r983, %r982, %r981;
	popc.b32 	%r931, %r983;
	mov.b64 	{%r929, %r934}, %rd571;
	mov.b32 	%r935, 1;
	// begin inline asm
	shfl.sync.down.b32 %r928, %r929, %r935, %r931, %r977;
	// end inline asm
	// begin inline asm
	shfl.sync.down.b32 %r933, %r934, %r935, %r931, %r977;
	// end inline asm
	mov.b64 	%rd239, {%r928, %r933};
	setp.lt.s32 	%p269, %r796, %r931;
	selp.b64 	%rd240, %rd239, 0, %p269;
	add.s64 	%rd241, %rd240, %rd571;
	mov.b64 	{%r939, %r944}, %rd241;
	mov.b32 	%r945, 2;
	// begin inline asm
	shfl.sync.down.b32 %r938, %r939, %r945, %r931, %r977;
	// end inline asm
	// begin inline asm
	shfl.sync.down.b32 %r943, %r944, %r945, %r931, %r977;
	// end inline asm
	mov.b64 	%rd242, {%r938, %r943};
	add.s32 	%r984, %r796, 2;
	setp.gt.s32 	%p270, %r984, %r931;
	selp.b64 	%rd243, 0, %rd242, %p270;
	add.s64 	%rd244, %rd241, %rd243;
	mov.b64 	{%r949, %r954}, %rd244;
	mov.b32 	%r955, 4;
	// begin inline asm
	shfl.sync.down.b32 %r948, %r949, %r955, %r931, %r977;
	// end inline asm
	// begin inline asm
	shfl.sync.down.b32 %r953, %r954, %r955, %r931, %r977;
	// end inline asm
	mov.b64 	%rd245, {%r948, %r953};
	add.s32 	%r985, %r796, 4;
	setp.gt.s32 	%p271, %r985, %r931;
	selp.b64 	%rd246, 0, %rd245, %p271;
	add.s64 	%rd247, %rd246, %rd244;
	mov.b64 	{%r959, %r964}, %rd247;
	mov.b32 	%r965, 8;
	// begin inline asm
	shfl.sync.down.b32 %r958, %r959, %r965, %r931, %r977;
	// end inline asm
	// begin inline asm
	shfl.sync.down.b32 %r963, %r964, %r965, %r931, %r977;
	// end inline asm
	mov.b64 	%rd248, {%r958, %r963};
	add.s32 	%r986, %r796, 8;
	setp.gt.s32 	%p272, %r986, %r931;
	selp.b64 	%rd249, 0, %rd248, %p272;
	add.s64 	%rd250, %rd249, %rd247;
	mov.b64 	{%r969, %r974}, %rd250;
	mov.b32 	%r975, 16;
	// begin inline asm
	shfl.sync.down.b32 %r968, %r969, %r975, %r931, %r977;
	// end inline asm
	// begin inline asm
	shfl.sync.down.b32 %r973, %r974, %r975, %r931, %r977;
	// end inline asm
	mov.b64 	%rd251, {%r968, %r973};
	add.s32 	%r987, %r796, 16;
	setp.gt.s32 	%p273, %r987, %r931;
	selp.b64 	%rd252, 0, %rd251, %p273;
	add.s64 	%rd253, %rd250, %rd568;
	add.s64 	%rd568, %rd253, %rd252;
	add.s32 	%r1848, %r1848, -32;
	bra.uni 	$L__BB5_319;
$L__BB5_327:
	mov.u32 	%r924, %tid.x;
	setp.ne.s32 	%p261, %r924, 0;
	@%p261 bra 	$L__BB5_329;
	add.s64 	%rd232, %rd568, %rd75;
	add.s64 	%rd230, %rd78, 512;
	mov.b64 	%rd231, 101;
	// begin inline asm
	st.relaxed.gpu.v2.u64 [%rd230], {%rd231, %rd232};
	// end inline asm
	st.shared.u64 	[_ZN6thrust24THRUST_300001_SM_1000_NS8cuda_cub4core6detail5shmemE+168], %rd568;
	st.shared.u64 	[_ZN6thrust24THRUST_300001_SM_1000_NS8cuda_cub4core6detail5shmemE+176], %rd232;
$L__BB5_329:
	setp.ne.s32 	%p262, %r796, 0;
	mov.u64 	%rd572, %rd77;
	@%p262 bra 	$L__BB5_331;
	st.shared.u64 	[_ZN6thrust24THRUST_300001_SM_1000_NS8cuda_cub4core6detail5shmemE+144], %rd568;
	mov.u64 	%rd572, %rd568;
$L__BB5_331:
	mov.u32 	%r925, %tid.x;
	setp.eq.s32 	%p263, %r925, 0;
	bar.sync 	0;
	@%p263 bra 	$L__BB5_333;
	ld.shared.u64 	%rd233, [_ZN6thrust24THRUST_300001_SM_1000_NS8cuda_cub4core6detail5shmemE+144];
	add.s64 	%rd572, %rd233, %rd572;
$L__BB5_333:
	ld.shared.u64 	%rd575, [_ZN6thrust24THRUST_300001_SM_1000_NS8cuda_cub4core6detail5shmemE+184];
	ld.shared.u64 	%rd576, [_ZN6thrust24THRUST_300001_SM_1000_NS8cuda_cub4core6detail5shmemE+168];
$L__BB5_334:
	bar.sync 	0;
	cvt.u32.u64 	%r535, %rd575;
	cvt.u32.u64 	%r1050, %rd576;
	cvt.u32.u64 	%r1051, %rd572;
	sub.s32 	%r1850, %r1051, %r1050;
	not.pred 	%p298, %p70;
	@%p298 bra 	$L__BB5_336;
	add.s32 	%r537, %r1850, 1;
	shl.b32 	%r1052, %r1850, 3;
	mov.u32 	%r1053, _ZN6thrust24THRUST_300001_SM_1000_NS8cuda_cub4core6detail5shmemE;
	add.s32 	%r1054, %r1053, %r1052;
	st.shared.v2.u32 	[%r1054+2048], {%r434, %r433};
	mov.u32 	%r1850, %r537;
$L__BB5_336:
	not.pred 	%p299, %p77;
	@%p299 bra 	$L__BB5_338;
	add.s32 	%r539, %r1850, 1;
	shl.b32 	%r1055, %r1850, 3;
	mov.u32 	%r1056, _ZN6thrust24THRUST_300001_SM_1000_NS8cuda_cub4core6detail5shmemE;
	add.s32 	%r1057, %r1056, %r1055;
	st.shared.v2.u32 	[%r1057+2048], {%r1803, %r1804};
	mov.u32 	%r1850, %r539;
$L__BB5_338:
	not.pred 	%p300, %p84;
	@%p300 bra 	$L__BB5_340;
	add.s32 	%r541, %r1850, 1;
	shl.b32 	%r1058, %r1850, 3;
	mov.u32 	%r1059, _ZN6thrust24THRUST_300001_SM_1000_NS8cuda_cub4core6detail5shmemE;
	add.s32 	%r1060, %r1059, %r1058;
	st.shared.v2.u32 	[%r1060+2048], {%r1808, %r1809};
	mov.u32 	%r1850, %r541;
$L__BB5_340:
	not.pred 	%p301, %p91;
	@%p301 bra 	$L__BB5_342;
	add.s32 	%r543, %r1850, 1;
	shl.b32 	%r1061, %r1850, 3;
	mov.u32 	%r1062, _ZN6thrust24THRUST_300001_SM_1000_NS8cuda_cub4core6detail5shmemE;
	add.s32 	%r1063, %r1062, %r1061;
	st.shared.v2.u32 	[%r1063+2048], {%r1813, %r1814};
	mov.u32 	%r1850, %r543;
$L__BB5_342:
	not.pred 	%p302, %p98;
	@%p302 bra 	$L__BB5_344;
	add.s32 	%r545, %r1850, 1;
	shl.b32 	%r1064, %r1850, 3;
	mov.u32 	%r1065, _ZN6thrust24THRUST_300001_SM_1000_NS8cuda_cub4core6detail5shmemE;
	add.s32 	%r1066, %r1065, %r1064;
	st.shared.v2.u32 	[%r1066+2048], {%r1818, %r1819};
	mov.u32 	%r1850, %r545;
$L__BB5_344:
	not.pred 	%p303, %p105;
	@%p303 bra 	$L__BB5_346;
	add.s32 	%r547, %r1850, 1;
	shl.b32 	%r1067, %r1850, 3;
	mov.u32 	%r1068, _ZN6thrust24THRUST_300001_SM_1000_NS8cuda_cub4core6detail5shmemE;
	add.s32 	%r1069, %r1068, %r1067;
	st.shared.v2.u32 	[%r1069+2048], {%r1823, %r1824};
	mov.u32 	%r1850, %r547;
$L__BB5_346:
	and.b32  	%r1070, %r505, 64;
	setp.eq.s32 	%p304, %r1070, 0;
	@%p304 bra 	$L__BB5_348;
	add.s32 	%r549, %r1850, 1;
	shl.b32 	%r1071, %r1850, 3;
	mov.u32 	%r1072, _ZN6thrust24THRUST_300001_SM_1000_NS8cuda_cub4core6detail5shmemE;
	add.s32 	%r1073, %r1072, %r1071;
	st.shared.v2.u32 	[%r1073+2048], {%r1828, %r1829};
	mov.u32 	%r1850, %r549;
$L__BB5_348:
	and.b32  	%r1074, %r505, 128;
	setp.eq.s32 	%p305, %r1074, 0;
	@%p305 bra 	$L__BB5_350;
	add.s32 	%r551, %r1850, 1;
	shl.b32 	%r1075, %r1850, 3;
	mov.u32 	%r1076, _ZN6thrust24THRUST_300001_SM_1000_NS8cuda_cub4core6detail5shmemE;
	add.s32 	%r1077, %r1076, %r1075;
	st.shared.v2.u32 	[%r1077+2048], {%r1833, %r1834};
	mov.u32 	%r1850, %r551;
$L__BB5_350:
	and.b32  	%r1078, %r526, 256;
	setp.eq.s32 	%p306, %r1078, 0;
	@%p306 bra 	$L__BB5_352;
	add.s32 	%r553, %r1850, 1;
	shl.b32 	%r1079, %r1850, 3;
	mov.u32 	%r1080, _ZN6thrust24THRUST_300001_SM_1000_NS8cuda_cub4core6detail5shmemE;
	add.s32 	%r1081, %r1080, %r1079;
	st.shared.v2.u32 	[%r1081+2048], {%r1838, %r1839};
	mov.u32 	%r1850, %r553;
$L__BB5_352:
	and.b32  	%r1082, %r526, 512;
	setp.eq.s32 	%p307, %r1082, 0;
	@%p307 bra 	$L__BB5_354;
	shl.b32 	%r1083, %r1850, 3;
	mov.u32 	%r1084, _ZN6thrust24THRUST_300001_SM_1000_NS8cuda_cub4core6detail5shmemE;
	add.s32 	%r1085, %r1084, %r1083;
	st.shared.v2.u32 	[%r1085+2048], {%r1843, %r1844};
$L__BB5_354:
	bar.sync 	0;
	mov.u32 	%r555, %tid.x;
	setp.ge.s32 	%p308, %r555, %r535;
	@%p308 bra 	$L__BB5_361;
	cvta.to.global.u64 	%rd108, %rd122;
	cvta.to.global.u64 	%rd109, %rd123;
	not.b32 	%r1086, %r555;
	add.s32 	%r556, %r1086, %r535;
	and.b32  	%r1087, %r556, 1536;
	setp.eq.s32 	%p309, %r1087, 1536;
	mov.u32 	%r1862, %r555;
	@%p309 bra 	$L__BB5_358;
	shr.u32 	%r1088, %r556, 9;
	add.s32 	%r1089, %r1088, 1;
	and.b32  	%r1090, %r1089, 3;
	shl.b32 	%r1091, %r555, 3;
	mov.u32 	%r1092, _ZN6thrust24THRUST_300001_SM_1000_NS8cuda_cub4core6detail5shmemE;
	add.s32 	%r1093, %r1091, %r1092;
	add.s32 	%r1859, %r1093, 2048;
	cvt.u64.u32 	%rd328, %r555;
	add.s64 	%rd329, %rd576, %rd328;
	shl.b64 	%rd330, %rd329, 2;
	add.s64 	%rd578, %rd109, %rd330;
	add.s64 	%rd577, %rd108, %rd330;
	neg.s32 	%r1858, %r1090;
	shl.b32 	%r1094, %r1089, 9;
	and.b32  	%r1095, %r1094, 1536;
	add.s32 	%r1862, %r555, %r1095;
$L__BB5_357:
	.pragma "nounroll";
	ld.shared.v2.u32 	{%r1096, %r1097}, [%r1859];
	st.global.u32 	[%rd577], %r1096;
	st.global.u32 	[%rd578], %r1097;
	add.s32 	%r1859, %r1859, 4096;
	add.s64 	%rd578, %rd578, 2048;
	add.s64 	%rd577, %rd577, 2048;
	add.s32 	%r1858, %r1858, 1;
	setp.ne.s32 	%p310, %r1858, 0;
	@%p310 bra 	$L__BB5_357;
$L__BB5_358:
	setp.lt.u32 	%p311, %r556, 1536;
	@%p311 bra 	$L__BB5_361;
	cvt.u64.u32 	%rd331, %r1862;
	add.s64 	%rd332, %rd576, %rd331;
	shl.b64 	%rd333, %rd332, 2;
	add.s64 	%rd334, %rd333, 4096;
	add.s64 	%rd580, %rd108, %rd334;
	add.s64 	%rd579, %rd109, %rd334;
	shl.b32 	%r1098, %r1862, 3;
	mov.u32 	%r1099, _ZN6thrust24THRUST_300001_SM_1000_NS8cuda_cub4core6detail5shmemE;
	add.s32 	%r1100, %r1098, %r1099;
	add.s32 	%r1861, %r1100, 10240;
$L__BB5_360:
	ld.shared.v2.u32 	{%r1101, %r1102}, [%r1861+-8192];
	st.global.u32 	[%rd580+-4096], %r1101;
	st.global.u32 	[%rd579+-4096], %r1102;
	ld.shared.v2.u32 	{%r1103, %r1104}, [%r1861+-4096];
	st.global.u32 	[%rd580+-2048], %r1103;
	st.global.u32 	[%rd579+-2048], %r1104;
	ld.shared.v2.u32 	{%r1105, %r1106}, [%r1861];
	st.global.u32 	[%rd580], %r1105;
	st.global.u32 	[%rd579], %r1106;
	ld.shared.v2.u32 	{%r1107, %r1108}, [%r1861+4096];
	st.global.u32 	[%rd580+2048], %r1107;
	st.global.u32 	[%rd579+2048], %r1108;
	add.s32 	%r1862, %r1862, 2048;
	add.s64 	%rd580, %rd580, 8192;
	add.s64 	%rd579, %rd579, 8192;
	add.s32 	%r1861, %r1861, 16384;
	setp.lt.s32 	%p312, %r1862, %r535;
	@%p312 bra 	$L__BB5_360;
$L__BB5_361:
	setp.ne.s32 	%p313, %r555, 0;
	@%p313 bra 	$L__BB5_363;
	ld.param.u64 	%rd550, [_ZN6thrust24THRUST_300001_SM_1000_NS8cuda_cub4core6detail13_kernel_agentINS1_16__set_operations10SetOpAgentINS0_12zip_iteratorIN4cuda3std3__45tupleIJNS0_6detail15normal_iteratorINS0_10device_ptrIiEEEESG_EEEEESI_PNSB_IJiiEEESK_SI_SK_l15ValueComparatorNS5_21serial_set_differenceENSA_17integral_constantIbLb0EEEEEJSI_SI_SK_SK_llSI_SK_SL_SM_PNSA_4pairIllEEPmN3cub18CUB_300001_SM_100013ScanTileStateIlLb1EEEEEEvDpT0__param_11];
	add.s64 	%rd335, %rd576, %rd575;
	cvta.to.global.u64 	%rd336, %rd550;
	st.global.u64 	[%rd336], %rd335;
$L__BB5_363:
	ret;

}
	// .globl	_ZN3cub18CUB_300001_SM_10006detail11EmptyKernelIvEEvv
.visible .entry _ZN3cub18CUB_300001_SM_10006detail11EmptyKernelIvEEvv()
{


	ret;

}
	// .globl	_ZN3cub18CUB_300001_SM_10006detail8for_each13static_kernelINS2_12policy_hub_t12policy_500_tEmN6thrust24THRUST_300001_SM_1000_NS8cuda_cub20__uninitialized_fill7functorINS7_10device_ptrIiEEiEEEEvT0_T1_
.visible .entry _ZN3cub18CUB_300001_SM_10006detail8for_each13static_kernelINS2_12policy_hub_t12policy_500_tEmN6thrust24THRUST_300001_SM_1000_NS8cuda_cub20__uninitialized_fill7functorINS7_10device_ptrIiEEiEEEEvT0_T1_(
	.param .u64 _ZN3cub18CUB_300001_SM_10006detail8for_each13static_kernelINS2_12policy_hub_t12policy_500_tEmN6thrust24THRUST_300001_SM_1000_NS8cuda_cub20__uninitialized_fill7functorINS7_10device_ptrIiEEiEEEEvT0_T1__param_0,
	.param .align 8 .b8 _ZN3cub18CUB_300001_SM_10006detail8for_each13static_kernelINS2_12policy_hub_t12policy_500_tEmN6thrust24THRUST_300001_SM_1000_NS8cuda_cub20__uninitialized_fill7functorINS7_10device_ptrIiEEiEEEEvT0_T1__param_1[16]
)
.maxntid 256
{
	.reg .pred 	%p<4>;
	.reg .b16 	%rs<5>;
	.reg .b32 	%r<12>;
	.reg .b64 	%rd<16>;

	ld.param.u32 	%r3, [_ZN3cub18CUB_300001_SM_10006detail8for_each13static_kernelINS2_12policy_hub_t12policy_500_tEmN6thrust24THRUST_300001_SM_1000_NS8cuda_cub20__uninitialized_fill7functorINS7_10device_ptrIiEEiEEEEvT0_T1__param_1+8];
	ld.param.u64 	%rd4, [_ZN3cub18CUB_300001_SM_10006detail8for_each13static_kernelINS2_12policy_hub_t12policy_500_tEmN6thrust24THRUST_300001_SM_1000_NS8cuda_cub20__uninitialized_fill7functorINS7_10device_ptrIiEEiEEEEvT0_T1__param_1];
	ld.param.u64 	%rd5, [_ZN3cub18CUB_300001_SM_10006detail8for_each13static_kernelINS2_12policy_hub_t12policy_500_tEmN6thrust24THRUST_300001_SM_1000_NS8cuda_cub20__uninitialized_fill7functorINS7_10device_ptrIiEEiEEEEvT0_T1__param_0];
	mov.u32 	%r9, %ctaid.x;
	mul.wide.u32 	%rd1, %r9, 512;
	sub.s64 	%rd2, %rd5, %rd1;
	setp.lt.u64 	%p1, %rd2, 512;
	@%p1 bra 	$L__BB7_2;
	mov.u32 	%r11, %tid.x;
	cvta.to.global.u64 	%rd11, %rd4;
	cvt.u64.u32 	%rd12, %r11;
	add.s64 	%rd13, %rd1, %rd12;
	shl.b64 	%rd14, %rd13, 2;
	add.s64 	%rd15, %rd11, %rd14;
	st.global.u32 	[%rd15], %r3;
	st.global.u32 	[%rd15+1024], %r3;
	bra.uni 	$L__BB7_6;
$L__BB7_2:
	cvta.to.global.u64 	%rd6, %rd4;
	mov.u32 	%r2, %tid.x;
	cvt.u64.u32 	%rd7, %r2;
	setp.le.u64 	%p2, %rd2, %rd7;
	add.s64 	%rd8, %rd1, %rd7;
	shl.b64 	%rd9, %rd8, 2;
	add.s64 	%rd3, %rd6, %rd9;
	@%p2 bra 	$L__BB7_4;
	st.global.u32 	[%rd3], %r3;
$L__BB7_4:
	add.s32 	%r10, %r2, 256;
	cvt.u64.u32 	%rd10, %r10;
	setp.le.u64 	%p3, %rd2, %rd10;
	@%p3 bra 	$L__BB7_6;
	st.global.u32 	[%rd3+1024], %r3;
$L__BB7_6:
	ret;

}
	// .globl	_ZN3cub18CUB_300001_SM_10006detail10radix_sort31DeviceRadixSortSingleTileKernelINS1_5radix10policy_hubIiiyE10Policy1000ELNS0_9SortOrderE0EiiyNS1_21identity_decomposer_tEEEvPKT1_PSA_PKT2_PSE_T3_iiT4_
.visible .entry _ZN3cub18CUB_300001_SM_10006detail10radix_sort31DeviceRadixSortSingleTileKernelINS1_5radix10policy_hubIiiyE10Policy1000ELNS0_9SortOrderE0EiiyNS1_21identity_decomposer_tEEEvPKT1_PSA_PKT2_PSE_T3_iiT4_(
	.param .u64 .ptr .align 1 _ZN3cub18CUB_300001_SM_10006detail10radix_sort31DeviceRadixSortSingleTileKernelINS1_5radix10policy_hubIiiyE10Policy1000ELNS0_9SortOrderE0EiiyNS1_21identity_decomposer_tEEEvPKT1_PSA_PKT2_PSE_T3_iiT4__param_0,
	.param .u64 .ptr .align 1 _ZN3cub18CUB_300001_SM_10006detail10radix_sort31DeviceRadixSortSingleTileKernelINS1_5radix10policy_hubIiiyE10Policy1000ELNS0_9SortOrderE0EiiyNS1_21identity_decomposer_tEEEvPKT1_PSA_PKT2_PSE_T3_iiT4__param_1,
	.param .u64 .ptr .align 1 _ZN3cub18CUB_300001_SM_10006detail10radix_sort31DeviceRadixSortSingleTileKernelINS1_5radix10policy_hubIiiyE10Policy1000ELNS0_9SortOrderE0EiiyNS1_21identity_decomposer_tEEEvPKT1_PSA_PKT2_PSE_T3_iiT4__param_2,
	.param .u64 .ptr .align 1 _ZN3cub18CUB_300001_SM_10006detail10radix_sort31DeviceRadixSortSingleTileKernelINS1_5radix10policy_hubIiiyE10Policy1000ELNS0_9SortOrderE0EiiyNS1_21identity_decomposer_tEEEvPKT1_PSA_PKT2_PSE_T3_iiT4__param_3,
	.param .u64 _ZN3cub18CUB_300001_SM_10006detail10radix_sort31DeviceRadixSortSingleTileKernelINS1_5radix10policy_hubIiiyE10Policy1000ELNS0_9SortOrderE0EiiyNS1_21identity_decomposer_tEEEvPKT1_PSA_PKT2_PSE_T3_iiT4__param_4,
	.param .u32 _ZN3cub18CUB_300001_SM_10006detail10radix_sort31DeviceRadixSortSingleTileKernelINS1_5radix10policy_hubIiiyE10Policy1000ELNS0_9SortOrderE0EiiyNS1_21identity_decomposer_tEEEvPKT1_PSA_PKT2_PSE_T3_iiT4__param_5,
	.param .u32 _ZN3cub18CUB_300001_SM_10006detail10radix_sort31DeviceRadixSortSingleTileKernelINS1_5radix10policy_hubIiiyE10Policy1000ELNS0_9SortOrderE0EiiyNS1_21identity_decomposer_tEEEvPKT1_PSA_PKT2_PSE_T3_iiT4__param_6,
	.param .align 1 .b8 _ZN3cub18CUB_300001_SM_10006detail10radix_sort31DeviceRadixSortSingleTileKernelINS1_5radix10policy_hubIiiyE10Policy1000ELNS0_9SortOrderE0EiiyNS1_21identity_decomposer_tEEEvPKT1_PSA_PKT2_PSE_T3_iiT4__param_7[1]
)
.maxntid 256
.minnctapersm 1
{
	.reg .pred 	%p<73>;
	.reg .b16 	%rs<39>;
	.reg .b32 	%r<900>;
	.reg .b64 	%rd<37>;
	// demoted variable
	.shared .align 16 .b8 _ZZN3cub18CUB_300001_SM_10006detail10radix_sort31DeviceRadixSortSingleTileKernelINS1_5radix10policy_hubIiiyE10Policy1000ELNS0_9SortOrderE0EiiyNS1_21identity_decomposer_tEEEvPKT1_PSA_PKT2_PSE_T3_iiT4_E12temp_storage[33856];
	ld.param.u64 	%rd10, [_ZN3cub18CUB_300001_SM_10006detail10radix_sort31DeviceRadixSortSingleTileKernelINS1_5radix10policy_hubIiiyE10Policy1000ELNS0_9SortOrderE0EiiyNS1_21identity_decomposer_tEEEvPKT1_PSA_PKT2_PSE_T3_iiT4__param_0];
	ld.param.u64 	%rd6, [_ZN3cub18CUB_300001_SM_10006detail10radix_sort31DeviceRadixSortSingleTileKernelINS1_5radix10policy_hubIiiyE10Policy1000ELNS0_9SortOrderE0EiiyNS1_21identity_decomposer_tEEEvPKT1_PSA_PKT2_PSE_T3_iiT4__param_1];
	ld.param.u64 	%rd7, [_ZN3cub18CUB_300001_SM_10006detail10radix_sort31DeviceRadixSortSingleTileKernelINS1_5radix10policy_hubIiiyE10Policy1000ELNS0_9SortOrderE0EiiyNS1_21identity_decomposer_tEEEvPKT1_PSA_PKT2_PSE_T3_iiT4__param_2];
	ld.param.u64 	%rd8, [_ZN3cub18CUB_300001_SM_10006detail10radix_sort31DeviceRadixSortSingleTileKernelINS1_5radix10policy_hubIiiyE10Policy1000ELNS0_9SortOrderE0EiiyNS1_21identity_decomposer_tEEEvPKT1_PSA_PKT2_PSE_T3_iiT4__param_3];
	ld.param.u64 	%rd9, [_ZN3cub18CUB_300001_SM_10006detail10radix_sort31DeviceRadixSortSingleTileKernelINS1_5radix10policy_hubIiiyE10Policy1000ELNS0_9SortOrderE0EiiyNS1_21identity_decomposer_tEEEvPKT1_PSA_PKT2_PSE_T3_iiT4__param_4];
	ld.param.u32 	%r303, [_ZN3cub18CUB_300001_SM_10006detail10radix_sort31DeviceRadixSortSingleTileKernelINS1_5radix10policy_hubIiiyE10Policy1000ELNS0_9SortOrderE0EiiyNS1_21identity_decomposer_tEEEvPKT1_PSA_PKT2_PSE_T3_iiT4__param_5];
	ld.param.u32 	%r304, [_ZN3cub18CUB_300001_SM_10006detail10radix_sort31DeviceRadixSortSingleTileKernelINS1_5radix10policy_hubIiiyE10Policy1000ELNS0_9SortOrderE0EiiyNS1_21identity_decomposer_tEEEvPKT1_PSA_PKT2_PSE_T3_iiT4__param_6];
	cvta.to.global.u64 	%rd11, %rd10;
	cvt.u32.u64 	%r1, %rd9;
	mov.u32 	%r2, %tid.x;
	mul.lo.s32 	%r3, %r2, 19;
	setp.ge.s32 	%p1, %r3, %r1;
	mul.wide.u32 	%rd12, %r3, 4;
	add.s64 	%rd1, %rd11, %rd12;
	mov.b32 	%r878, -1;
	@%p1 bra 	$L__BB8_2;
	ld.global.u32 	%r306, [%rd1];
	xor.b32  	%r878, %r306, -2147483648;
$L__BB8_2:
	add.s32 	%r6, %r3, 1;
	setp.ge.s32 	%p2, %r6, %r1;
	mov.b32 	%r877, -1;
	@%p2 bra 	$L__BB8_4;
	ld.global.u32 	%r308, [%rd1+4];
	xor.b32  	%r877, %r308, -2147483648;
$L__BB8_4:
	add.s32 	%r9, %r3, 2;
	setp.ge.s32 	%p3, %r9, %r1;
	mov.b32 	%r876, -1;
	@%p3 bra 	$L__BB8_6;
	ld.global.u32 	%r310, [%rd1+8];
	xor.b32  	%r876, %r310, -2147483648;
$L__BB8_6:
	add.s32 	%r12, %r3, 3;
	setp.ge.s32 	%p4, %r12, %r1;
	mov.b32 	%r875, -1;
	@%p4 bra 	$L__BB8_8;
	ld.global.u32 	%r312, [%rd1+12];
	xor.b32  	%r875, %r312, -2147483648;
$L__BB8_8:
	add.s32 	%r15, %r3, 4;
	setp.ge.s32 	%p5, %r15, %r1;
	mov.b32 	%r874, -1;
	@%p5 bra 	$L__BB8_10;
	ld.global.u32 	%r314, [%rd1+16];
	xor.b32  	%r874, %r314, -2147483648;
$L__BB8_10:
	add.s32 	%r18, %r3, 5;
	setp.ge.s32 	%p6, %r18, %r1;
	mov.b32 	%r873, -1;
	@%p6 bra 	$L__BB8_12;
	ld.global.u32 	%r316, [%rd1+20];
	xor.b32  	%r873, %r316, -2147483648;
$L__BB8_12:
	add.s32 	%r21, %r3, 6;
	setp.ge.s32 	%p7, %r21, %r1;
	mov.b32 	%r872, -1;
	@%p7 bra 	$L__BB8_14;
	ld.global.u32 	%r318, [%rd1+24];
	xor.b32  	%r872, %r318, -2147483648;
$L__BB8_14:
	add.s32 	%r24, %r3, 7;
	setp.ge.s32 	%p8, %r24, %r1;
	mov.b32 	%r871, -1;
	@%p8 bra 	$L__BB8_16;
	ld.global.u32 	%r320, [%rd1+28];
	xor.b32  	%r871, %r320, -2147483648;
$L__BB8_16:
	add.s32 	%r27, %r3, 8;
	setp.ge.s32 	%p9, %r27, %r1;
	mov.b32 	%r870, -1;
	@%p9 bra 	$L__BB8_18;
	ld.global.u32 	%r322, [%rd1+32];
	xor.b32  	%r870, %r322, -2147483648;
$L__BB8_18:
	add.s32 	%r30, %r3, 9;
	setp.ge.s32 	%p10, %r30, %r1;
	mov.b32 	%r869, -1;
	@%p10 bra 	$L__BB8_20;
	ld.global.u32 	%r324, [%rd1+36];
	xor.b32  	%r869, %r324, -2147483648;
$L__BB8_20:
	add.s32 	%r33, %r3, 10;
	setp.ge.s32 	%p11, %r33, %r1;
	mov.b32 	%r868, -1;
	@%p11 bra 	$L__BB8_22;
	ld.global.u32 	%r326, [%rd1+40];
	xor.b32  	%r868, %r326, -2147483648;
$L__BB8_22:
	add.s32 	%r36, %r3, 11;
	setp.ge.s32 	%p12, %r36, %r1;
	mov.b32 	%r867, -1;
	@%p12 bra 	$L__BB8_24;
	ld.global.u32 	%r328, [%rd1+44];
	xor.b32  	%r867, %r328, -2147483648;
$L__BB8_24:
	add.s32 	%r39, %r3, 12;
	setp.ge.s32 	%p13, %r39, %r1;
	mov.b32 	%r866, -1;
	@%p13 bra 	$L__BB8_26;
	ld.global.u32 	%r330, [%rd1+48];
	xor.b32  	%r866, %r330, -2147483648;
$L__BB8_26:
	add.s32 	%r42, %r3, 13;
	setp.ge.s32 	%p14, %r42, %r1;
	mov.b32 	%r865, -1;
	@%p14 bra 	$L__BB8_28;
	ld.global.u32 	%r332, [%rd1+52];
	xor.b32  	%r865, %r332, -2147483648;
$L__BB8_28:
	add.s32 	%r45, %r3, 14;
	setp.ge.s32 	%p15, %r45, %r1;
	mov.b32 	%r864, -1;
	@%p15 bra 	$L__BB8_30;
	ld.global.u32 	%r334, [%rd1+56];
	xor.b32  	%r864, %r334, -2147483648;
$L__BB8_30:
	add.s32 	%r48, %r3, 15;
	setp.ge.s32 	%p16, %r48, %r1;
	mov.b32 	%r863, -1;
	@%p16 bra 	$L__BB8_32;
	ld.global.u32 	%r336, [%rd1+60];
	xor.b32  	%r863, %r336, -2147483648;
$L__BB8_32:
	add.s32 	%r51, %r3, 16;
	setp.ge.s32 	%p17, %r51, %r1;
	mov.b32 	%r862, -1;
	@%p17 bra 	$L__BB8_34;
	ld.global.u32 	%r338, [%rd1+64];
	xor.b32  	%r862, %r338, -2147483648;
$L__BB8_34:
	add.s32 	%r54, %r3, 17;
	setp.ge.s32 	%p18, %r54, %r1;
	mov.b32 	%r861, -1;
	@%p18 bra 	$L__BB8_36;
	ld.global.u32 	%r340, [%rd1+68];
	xor.b32  	%r861, %r340, -2147483648;
$L__BB8_36:
	add.s32 	%r57, %r3, 18;
	setp.ge.s32 	%p19, %r57, %r1;
	mov.b32 	%r860, -1;
	@%p19 bra 	$L__BB8_38;
	ld.global.u32 	%r342, [%rd1+72];
	xor.b32  	%r860, %r342, -2147483648;
$L__BB8_38:
	bar.sync 	0;
	mov.b64 	{%r344, %r345}, %rd9;
	shfl.sync.idx.b32	%r60|%p20, %r344, 0, 31, -1;
	shfl.sync.idx.b32	%r346|%p21, %r345, 0, 31, -1;
	mov.b64 	%rd2, {%r60, %r346};
	setp.ge.s32 	%p22, %r3, %r60;
	cvta.to.global.u64 	%rd13, %rd7;
	add.s64 	%rd3, %rd13, %rd12;
	@%p22 bra 	$L__BB8_40;
	ld.global.u32 	%r897, [%rd3];
$L__BB8_40:
	setp.ge.s32 	%p23, %r6, %r60;
	@%p23 bra 	$L__BB8_42;
	ld.global.u32 	%r896, [%rd3+4];
$L__BB8_42:
	setp.ge.s32 	%p24, %r9, %r60;
	@%p24 bra 	$L__BB8_44;
	ld.global.u32 	%r895, [%rd3+8];
$L__BB8_44:
	setp.ge.s32 	%p25, %r12, %r60;
	@%p25 bra 	$L__BB8_46;
	ld.global.u32 	%r894, [%rd3+12];
$L__BB8_46:
	setp.ge.s32 	%p26, %r15, %r60;
	@%p26 bra 	$L__BB8_48;
	ld.global.u32 	%r893, [%rd3+16];
$L__BB8_48:
	setp.ge.s32 	%p27, %r18, %r60;
	@%p27 bra 	$L__BB8_50;
	ld.global.u32 	%r892, [%rd3+20];
$L__BB8_50:
	setp.ge.s32 	%p28, %r21, %r60;
	@%p28 bra 	$L__BB8_52;
	ld.global.u32 	%r891, [%rd3+24];
$L__BB8_52:
	setp.ge.s32 	%p29, %r24, %r60;
	@%p29 bra 	$L__BB8_54;
	ld.global.u32 	%r890, [%rd3+28];
$L__BB8_54:
	setp.ge.s32 	%p30, %r27, %r60;
	@%p30 bra 	$L__BB8_56;
	ld.global.u32 	%r889, [%rd3+32];
$L__BB8_56:
	setp.ge.s32 	%p31, %r30, %r60;
	@%p31 bra 	$L__BB8_58;
	ld.global.u32 	%r888, [%rd3+36];
$L__BB8_58:
	setp.ge.s32 	%p32, %r33, %r60;
	@%p32 bra 	$L__BB8_60;
	ld.global.u32 	%r887, [%rd3+40];
$L__BB8_60:
	setp.ge.s32 	%p33, %r36, %r60;
	@%p33 bra 	$L__BB8_62;
	ld.global.u32 	%r886, [%rd3+44];
$L__BB8_62:
	setp.ge.s32 	%p34, %r39, %r60;
	@%p34 bra 	$L__BB8_64;
	ld.global.u32 	%r885, [%rd3+48];
$L__BB8_64:
	setp.ge.s32 	%p35, %r42, %r60;
	@%p35 bra 	$L__BB8_66;
	ld.global.u32 	%r884, [%rd3+52];
$L__BB8_66:
	setp.ge.s32 	%p36, %r45, %r60;
	@%p36 bra 	$L__BB8_68;
	ld.global.u32 	%r883, [%rd3+56];
$L__BB8_68:
	setp.ge.s32 	%p37, %r48, %r60;
	@%p37 bra 	$L__BB8_70;
	ld.global.u32 	%r882, [%rd3+60];
$L__BB8_70:
	setp.ge.s32 	%p38, %r51, %r60;
	@%p38 bra 	$L__BB8_72;
	ld.global.u32 	%r881, [%rd3+64];
$L__BB8_72:
	setp.ge.s32 	%p39, %r54, %r60;
	@%p39 bra 	$L__BB8_74;
	ld.global.u32 	%r880, [%rd3+68];
$L__BB8_74:
	setp.ge.s32 	%p40, %r57, %r60;
	@%p40 bra 	$L__BB8_76;
	ld.global.u32 	%r879, [%rd3+72];
$L__BB8_76:
	bar.sync 	0;
	shr.u32 	%r99, %r2, 5;
	shl.b32 	%r366, %r2, 2;
	mov.u32 	%r367, _ZZN3cub18CUB_300001_SM_10006detail10radix_sort31DeviceRadixSortSingleTileKernelINS1_5radix10policy_hubIiiyE10Policy1000ELNS0_9SortOrderE0EiiyNS1_21identity_decomposer_tEEEvPKT1_PSA_PKT2_PSE_T3_iiT4_E12temp_storage;
	add.s32 	%r100, %r367, %r366;
	shl.b32 	%r368, %r2, 7;
	add.s32 	%r101, %r100, %r368;
	shl.b32 	%r369, %r99, 2;
	add.s32 	%r370, %r367, %r369;
	add.s32 	%r102, %r370, 33792;
	mad.lo.s32 	%r103, %r2, -56, %r101;
	add.s32 	%r859, %r303, 6;
	sub.s32 	%r858, %r304, %r303;
$L__BB8_77:
	add.s32 	%r430, %r859, -6;
	min.s32 	%r373, %r858, 6;
	mov.b32 	%r459, 0;
	st.shared.u32 	[%r100], %r459;
	st.shared.u32 	[%r100+1024], %r459;
	st.shared.u32 	[%r100+2048], %r459;
	st.shared.u32 	[%r100+3072], %r459;
	st.shared.u32 	[%r100+4096], %r459;
	st.shared.u32 	[%r100+5120], %r459;
	st.shared.u32 	[%r100+6144], %r459;
	st.shared.u32 	[%r100+7168], %r459;
	st.shared.u32 	[%r100+8192], %r459;
	st.shared.u32 	[%r100+9216], %r459;
	st.shared.u32 	[%r100+10240], %r459;
	st.shared.u32 	[%r100+11264], %r459;
	st.shared.u32 	[%r100+12288], %r459;
	st.shared.u32 	[%r100+13312], %r459;
	st.shared.u32 	[%r100+14336], %r459;
	st.shared.u32 	[%r100+15360], %r459;
	st.shared.u32 	[%r100+16384], %r459;
	st.shared.u32 	[%r100+17408], %r459;
	st.shared.u32 	[%r100+18432], %r459;
	st.shared.u32 	[%r100+19456], %r459;
	st.shared.u32 	[%r100+20480], %r459;
	st.shared.u32 	[%r100+21504], %r459;
	st.shared.u32 	[%r100+22528], %r459;
	st.shared.u32 	[%r100+23552], %r459;
	st.shared.u32 	[%r100+24576], %r459;
	st.shared.u32 	[%r100+25600], %r459;
	st.shared.u32 	[%r100+26624], %r459;
	st.shared.u32 	[%r100+27648], %r459;
	st.shared.u32 	[%r100+28672], %r459;
	st.shared.u32 	[%r100+29696], %r459;
	st.shared.u32 	[%r100+30720], %r459;
	st.shared.u32 	[%r100+31744], %r459;
	st.shared.u32 	[%r100+32768], %r459;
	// begin inline asm
	bmsk.clamp.b32 %r371, %r459, %r373;
	// end inline asm
	// begin inline asm
	shr.b32 %r374, %r878, %r430;
	// end inline asm
	and.b32  	%r462, %r371, %r374;
	shl.b32 	%r463, %r462, 10;
	and.b32  	%r464, %r463, 31744;
	add.s32 	%r465, %r100, %r464;
	shr.u32 	%r466, %r462, 4;
	and.b32  	%r467, %r466, 268435454;
	add.s32 	%r147, %r465, %r467;
	ld.shared.u16 	%rs1, [%r147];
	add.s16 	%rs20, %rs1, 1;
	st.shared.u16 	[%r147], %rs20;
	// begin inline asm
	shr.b32 %r377, %r877, %r430;
	// end inline asm
	and.b32  	%r468, %r371, %r377;
	shl.b32 	%r469, %r468, 10;
	and.b32  	%r470, %r469, 31744;
	add.s32 	%r471, %r100, %r470;
	shr.u32 	%r472, %r468, 4;
	and.b32  	%r473, %r472, 268435454;
	add.s32 	%r148, %r471, %r473;
	ld.shared.u16 	%rs2, [%r148];
	add.s16 	%rs21, %rs2, 1;
	st.shared.u16 	[%r148], %rs21;
	// begin inline asm
	shr.b32 %r380, %r876, %r430;
	// end inline asm
	and.b32  	%r474, %r371, %r380;
	shl.b32 	%r475, %r474, 10;
	and.b32  	%r476, %r475, 31744;
	add.s32 	%r477, %r100, %r476;
	shr.u32 	%r478, %r474, 4;
	and.b32  	%r479, %r478, 268435454;
	add.s32 	%r149, %r477, %r479;
	ld.shared.u16 	%rs3, [%r149];
	add.s16 	%rs22, %rs3, 1;
	st.shared.u16 	[%r149], %rs22;
	// begin inline asm
	shr.b32 %r383, %r875, %r430;
	// end inline asm
	and.b32  	%r480, %r371, %r383;
	shl.b32 	%r481, %r480, 10;
	and.b32  	%r482, %r481, 31744;
	add.s32 	%r483, %r100, %r482;
	shr.u32 	%r484, %r480, 4;
	and.b32  	%r485, %r484, 268435454;
	add.s32 	%r150, %r483, %r485;
	ld.shared.u16 	%rs4, [%r150];
	add.s16 	%rs23, %rs4, 1;
	st.shared.u16 	[%r150], %rs23;
	// begin inline asm
	shr.b32 %r386, %r874, %r430;
	// end inline asm
	and.b32  	%r486, %r371, %r386;
	shl.b32 	%r487, %r486, 10;
	and.b32  	%r488, %r487, 31744;
	add.s32 	%r489, %r100, %r488;
	shr.u32 	%r490, %r486, 4;
	and.b32  	%r491, %r490, 268435454;
	add.s32 	%r151, %r489, %r491;
	ld.shared.u16 	%rs5, [%r151];
	add.s16 	%rs24, %rs5, 1;
	st.shared.u16 	[%r151], %rs24;
	// begin inline asm
	shr.b32 %r389, %r873, %r430;
	// end inline asm
	and.b32  	%r492, %r371, %r389;
	shl.b32 	%r493, %r492, 10;
	and.b32  	%r494, %r493, 31744;
	add.s32 	%r495, %r100, %r494;
	shr.u32 	%r496, %r492, 4;
	and.b32  	%r497, %r496, 268435454;
	add.s32 	%r152, %r495, %r497;
	ld.shared.u16 	%rs6, [%r152];
	add.s16 	%rs25, %rs6, 1;
	st.shared.u16 	[%r152], %rs25;
	// begin inline asm
	shr.b32 %r392, %r872, %r430;
	// end inline asm
	and.b32  	%r498, %r371, %r392;
	shl.b32 	%r499, %r498, 10;
	and.b32  	%r500, %r499, 31744;
	add.s32 	%r501, %r100, %r500;
	shr.u32 	%r502, %r498, 4;
	and.b32  	%r503, %r502, 268435454;
	add.s32 	%r153, %r501, %r503;
	ld.shared.u16 	%rs7, [%r153];
	add.s16 	%rs26, %rs7, 1;
	st.shared.u16 	[%r153], %rs26;
	// begin inline asm
	shr.b32 %r395, %r871, %r430;
	// end inline asm
	and.b32  	%r504, %r371, %r395;
	shl.b32 	%r505, %r504, 10;
	and.b32  	%r506, %r505, 31744;
	add.s32 	%r507, %r100, %r506;
	shr.u32 	%r508, %r504, 4;
	and.b32  	%r509, %r508, 268435454;
	add.s32 	%r154, %r507, %r509;
	ld.shared.u16 	%rs8, [%r154];
	add.s16 	%rs27, %rs8, 1;
	st.shared.u16 	[%r154], %rs27;
	// begin inline asm
	shr.b32 %r398, %r870, %r430;
	// end inline asm
	and.b32  	%r510, %r371, %r398;
	shl.b32 	%r511, %r510, 10;
	and.b32  	%r512, %r511, 31744;
	add.s32 	%r513, %r100, %r512;
	shr.u32 	%r514, %r510, 4;
	and.b32  	%r515, %r514, 268435454;
	add.s32 	%r155, %r513, %r515;
	ld.shared.u16 	%rs9, [%r155];
	add.s16 	%rs28, %rs9, 1;
	st.shared.u16 	[%r155], %rs28;
	// begin inline asm
	shr.b32 %r401, %r869, %r430;
	// end inline asm
	and.b32  	%r516, %r371, %r401;
	shl.b32 	%r517, %r516, 10;
	and.b32  	%r518, %r517, 31744;
	add.s32 	%r519, %r100, %r518;
	shr.u32 	%r520, %r516, 4;
	and.b32  	%r521, %r520, 268435454;
	add.s32 	%r156, %r519, %r521;
	ld.shared.u16 	%rs10, [%r156];
	add.s16 	%rs29, %rs10, 1;
	st.shared.u16 	[%r156], %rs29;
	// begin inline asm
	shr.b32 %r404, %r868, %r430;
	// end inline asm
	and.b32  	%r522, %r371, %r404;
	shl.b32 	%r523, %r522, 10;
	and.b32  	%r524, %r523, 31744;
	add.s32 	%r525, %r100, %r524;
	shr.u32 	%r526, %r522, 4;
	and.b32  	%r527, %r526, 268435454;
	add.s32 	%r157, %r525, %r527;
	ld.shared.u16 	%rs11, [%r157];
	add.s16 	%rs30, %rs11, 1;
	st.shared.u16 	[%r157], %rs30;
	// begin inline asm
	shr.b32 %r407, %r867, %r430;
	// end inline asm
	and.b32  	%r528, %r371, %r407;
	shl.b32 	%r529, %r528, 10;
	and.b32  	%r530, %r529, 31744;
	add.s32 	%r531, %r100, %r530;
	shr.u32 	%r532, %r528, 4;
	and.b32  	%r533, %r532, 268435454;
	add.s32 	%r158, %r531, %r533;
	ld.shared.u16 	%rs12, [%r158];
	add.s16 	%rs31, %rs12, 1;
	st.shared.u16 	[%r158], %rs31;
	// begin inline asm
	shr.b32 %r410, %r866, %r430;
	// end inline asm
	and.b32  	%r534, %r371, %r410;
	shl.b32 	%r535, %r534, 10;
	and.b32  	%r536, %r535, 31744;
	add.s32 	%r537, %r100, %r536;
	shr.u32 	%r538, %r534, 4;
	and.b32  	%r539, %r538, 268435454;
	add.s32 	%r159, %r537, %r539;
	ld.shared.u16 	%rs13, [%r159];
	add.s16 	%rs32, %rs13, 1;
	st.shared.u16 	[%r159], %rs32;
	// begin inline asm
	shr.b32 %r413, %r865, %r430;
	// end inline asm
	and.b32  	%r540, %r371, %r413;
	shl.b32 	%r541, %r540, 10;
	and.b32  	%r542, %r541, 31744;
	add.s32 	%r543, %r100, %r542;
	shr.u32 	%r544, %r540, 4;
	and.b32  	%r545, %r544, 268435454;
	add.s32 	%r160, %r543, %r545;
	ld.shared.u16 	%rs14, [%r160];
	add.s16 	%rs33, %rs14, 1;
	st.shared.u16 	[%r160], %rs33;
	// begin inline asm
	shr.b32 %r416, %r864, %r430;
	// end inline asm
	and.b32  	%r546, %r371, %r416;
	shl.b32 	%r547, %r546, 10;
	and.b32  	%r548, %r547, 31744;
	add.s32 	%r549, %r100, %r548;
	shr.u32 	%r550, %r546, 4;
	and.b32  	%r551, %r550, 268435454;
	add.s32 	%r161, %r549, %r551;
	ld.shared.u16 	%rs15, [%r161];
	add.s16 	%rs34, %rs15, 1;
	st.shared.u16 	[%r161], %rs34;
	// begin inline asm
	shr.b32 %r419, %r863, %r430;
	// end inline asm
	and.b32  	%r552, %r371, %r419;
	shl.b32 	%r553, %r552, 10;
	and.b32  	%r554, %r553, 31744;
	add.s32 	%r555, %r100, %r554;
	shr.u32 	%r556, %r552, 4;
	and.b32  	%r557, %r556, 268435454;
	add.s32 	%r162, %r555, %r557;
	ld.shared.u16 	%rs16, [%r162];
	add.s16 	%rs35, %rs16, 1;
	st.shared.u16 	[%r162], %rs35;
	// begin inline asm
	shr.b32 %r422, %r862, %r430;
	// end inline asm
	and.b32  	%r558, %r371, %r422;
	shl.b32 	%r559, %r558, 10;
	and.b32  	%r560, %r559, 31744;
	add.s32 	%r561, %r100, %r560;
	shr.u32 	%r562, %r558, 4;
	and.b32  	%r563, %r562, 268435454;
	add.s32 	%r163, %r561, %r563;
	ld.shared.u16 	%rs17, [%r163];
	add.s16 	%rs36, %rs17, 1;
	st.shared.u16 	[%r163], %rs36;
	// begin inline asm
	shr.b32 %r425, %r861, %r430;
	// end inline asm
	and.b32  	%r564, %r371, %r425;
	shl.b32 	%r565, %r564, 10;
	and.b32  	%r566, %r565, 31744;
	add.s32 	%r567, %r100, %r566;
	shr.u32 	%r568, %r564, 4;
	and.b32  	%r569, %r568, 268435454;
	add.s32 	%r164, %r567, %r569;
	ld.shared.u16 	%rs18, [%r164];
	add.s16 	%rs37, %rs18, 1;
	st.shared.u16 	[%r164], %rs37;
	// begin inline asm
	shr.b32 %r428, %r860, %r430;
	// end inline asm
	and.b32  	%r570, %r371, %r428;
	shl.b32 	%r571, %r570, 10;
	and.b32  	%r572, %r571, 31744;
	add.s32 	%r573, %r100, %r572;
	shr.u32 	%r574, %r570, 4;
	and.b32  	%r575, %r574, 268435454;
	add.s32 	%r165, %r573, %r575;
	ld.shared.u16 	%rs19, [%r165];
	add.s16 	%rs38, %rs19, 1;
	st.shared.u16 	[%r165], %rs38;
	bar.sync 	0;
	ld.shared.u32 	%r166, [%r101];
	ld.shared.u32 	%r576, [%r101+4];
	ld.shared.u32 	%r577, [%r101+8];
	ld.shared.u32 	%r578, [%r101+12];
	ld.shared.u32 	%r579, [%r101+16];
	ld.shared.u32 	%r580, [%r101+20];
	ld.shared.u32 	%r581, [%r101+24];
	ld.shared.u32 	%r582, [%r101+28];
	ld.shared.u32 	%r583, [%r101+32];
	ld.shared.u32 	%r584, [%r101+36];
	ld.shared.u32 	%r585, [%r101+40];
	ld.shared.u32 	%r586, [%r101+44];
	ld.shared.u32 	%r587, [%r101+48];
	ld.shared.u32 	%r588, [%r101+52];
	ld.shared.u32 	%r589, [%r101+56];
	ld.shared.u32 	%r590, [%r101+60];
	ld.shared.u32 	%r591, [%r101+64];
	ld.shared.u32 	%r592, [%r101+68];
	ld.shared.u32 	%r593, [%r101+72];
	ld.shared.u32 	%r594, [%r101+76];
	ld.shared.u32 	%r595, [%r101+80];
	ld.shared.u32 	%r596, [%r101+84];
	ld.shared.u32 	%r597, [%r101+88];
	ld.shared.u32 	%r598, [%r101+92];
	ld.shared.u32 	%r599, [%r101+96];
	ld.shared.u32 	%r600, [%r101+100];
	ld.shared.u32 	%r601, [%r101+104];
	ld.shared.u32 	%r602, [%r101+108];
	ld.shared.u32 	%r603, [%r101+112];
	ld.shared.u32 	%r604, [%r101+116];
	ld.shared.u32 	%r605, [%r101+120];
	ld.shared.u32 	%r606, [%r101+124];
	ld.shared.u32 	%r607, [%r101+128];
	add.s32 	%r167, %r576, %r166;
	add.s32 	%r168, %r577, %r167;
	add.s32 	%r169, %r578, %r168;
	add.s32 	%r170, %r579, %r169;
	add.s32 	%r171, %r580, %r170;
	add.s32 	%r172, %r581, %r171;
	add.s32 	%r173, %r582, %r172;
	add.s32 	%r174, %r583, %r173;
	add.s32 	%r175, %r584, %r174;
	add.s32 	%r176, %r585, %r175;
	add.s32 	%r177, %r586, %r176;
	add.s32 	%r178, %r587, %r177;
	add.s32 	%r179, %r588, %r178;
	add.s32 	%r180, %r589, %r179;
	add.s32 	%r181, %r590, %r180;
	add.s32 	%r182, %r591, %r181;
	add.s32 	%r183, %r592, %r182;
	add.s32 	%r184, %r593, %r183;
	add.s32 	%r185, %r594, %r184;
	add.s32 	%r186, %r595, %r185;
	add.s32 	%r187, %r596, %r186;
	add.s32 	%r188, %r597, %r187;
	add.s32 	%r189, %r598, %r188;
	add.s32 	%r190, %r599, %r189;
	add.s32 	%r191, %r600, %r190;
	add.s32 	%r192, %r601, %r191;
	add.s32 	%r193, %r602, %r192;
	add.s32 	%r194, %r603, %r193;
	add.s32 	%r195, %r604, %r194;
	add.s32 	%r196, %r605, %r195;
	add.s32 	%r197, %r606, %r196;
	add.s32 	%r436, %r607, %r197;
	// begin inline asm
	mov.u32 %r431, %laneid;
	// end inline asm
	mov.b32 	%r434, 1;
	mov.b32 	%r461, -1;
	// begin inline asm
	{  .reg .u32 r0;  .reg .pred p;  shfl.sync.up.b32 r0|p, %r436, %r434, %r459, %r461;  @p add.u32 r0, r0, %r436;  mov.u32 %r432, r0;}
	// end inline asm
	mov.b32 	%r440, 2;
	// begin inline asm
	{  .reg .u32 r0;  .reg .pred p;  shfl.sync.up.b32 r0|p, %r432, %r440, %r459, %r461;  @p add.u32 r0, r0, %r432;  mov.u32 %r438, r0;}
	// end inline asm
	mov.b32 	%r446, 4;
	// begin inline asm
	{  .reg .u32 r0;  .reg .pred p;  shfl.sync.up.b32 r0|p, %r438, %r446, %r459, %r461;  @p add.u32 r0, r0, %r438;  mov.u32 %r444, r0;}
	// end inline asm
	mov.b32 	%r452, 8;
	// begin inline asm
	{  .reg .u32 r0;  .reg .pred p;  shfl.sync.up.b32 r0|p, %r444, %r452, %r459, %r461;  @p add.u32 r0, r0, %r444;  mov.u32 %r450, r0;}
	// end inline asm
	mov.b32 	%r458, 16;
	// begin inline asm
	{  .reg .u32 r0;  .reg .pred p;  shfl.sync.up.b32 r0|p, %r450, %r458, %r459, %r461;  @p add.u32 r0, r0, %r450;  mov.u32 %r456, r0;}
	// end inline asm
	setp.ne.s32 	%p41, %r431, 31;
	@%p41 bra 	$L__BB8_79;
	st.shared.u32 	[%r102], %r456;
$L__BB8_79:
	sub.s32 	%r608, %r456, %r436;
	setp.gt.u32 	%p42, %r2, 31;
	setp.eq.s32 	%p43, %r99, 7;
	setp.eq.s32 	%p44, %r99, 6;
	setp.eq.s32 	%p45, %r99, 5;
	setp.eq.s32 	%p46, %r99, 4;
	setp.eq.s32 	%p47, %r99, 3;
	setp.eq.s32 	%p48, %r99, 2;
	setp.eq.s32 	%p49, %r99, 1;
	bar.sync 	0;
	ld.shared.v4.u32 	{%r609, %r610, %r611, %r612}, [_ZZN3cub18CUB_300001_SM_10006detail10radix_sort31DeviceRadixSortSingleTileKernelINS1_5radix10policy_hubIiiyE10Policy1000ELNS0_9SortOrderE0EiiyNS1_21identity_decomposer_tEEEvPKT1_PSA_PKT2_PSE_T3_iiT4_E12temp_storage+33792];
	selp.b32 	%r613, %r609, %r898, %p49;
	add.s32 	%r614, %r610, %r609;
	selp.b32 	%r615, %r614, %r613, %p48;
	add.s32 	%r616, %r614, %r611;
	selp.b32 	%r617, %r616, %r615, %p47;
	add.s32 	%r618, %r616, %r612;
	selp.b32 	%r619, %r618, %r617, %p46;
	ld.shared.v4.u32 	{%r620, %r621, %r622, %r623}, [_ZZN3cub18CUB_300001_SM_10006detail10radix_sort31DeviceRadixSortSingleTileKernelINS1_5radix10policy_hubIiiyE10Policy1000ELNS0_9SortOrderE0EiiyNS1_21identity_decomposer_tEEEvPKT1_PSA_PKT2_PSE_T3_iiT4_E12temp_storage+33808];
	add.s32 	%r624, %r618, %r620;
	selp.b32 	%r625, %r624, %r619, %p45;
	add.s32 	%r626, %r624, %r621;
	selp.b32 	%r627, %r626, %r625, %p44;
	add.s32 	%r628, %r626, %r622;
	selp.b32 	%r898, %r628, %r627, %p43;
	add.s32 	%r202, %r628, %r623;
	setp.ne.s32 	%p50, %r431, 0;
	selp.b32 	%r629, %r608, 0, %p50;
	add.s32 	%r630, %r898, %r629;
	or.pred  	%p51, %p42, %p50;
	selp.b32 	%r899, %r630, %r608, %p42;
	@%p51 bra 	$L__BB8_81;
	shl.b32 	%r899, %r202, 16;
	st.shared.u32 	[_ZZN3cub18CUB_300001_SM_10006detail10radix_sort31DeviceRadixSortSingleTileKernelINS1_5radix10policy_hubIiiyE10Policy1000ELNS0_9SortOrderE0EiiyNS1_21identity_decomposer_tEEEvPKT1_PSA_PKT2_PSE_T3_iiT4_E12temp_storage+33832], %r899;
$L__BB8_81:
	setp.eq.s32 	%p52, %r2, 0;
	bar.sync 	0;
	ld.shared.u32 	%r631, [_ZZN3cub18CUB_300001_SM_10006detail10radix_sort31DeviceRadixSortSingleTileKernelINS1_5radix10policy_hubIiiyE10Policy1000ELNS0_9SortOrderE0EiiyNS1_21identity_decomposer_tEEEvPKT1_PSA_PKT2_PSE_T3_iiT4_E12temp_storage+33832];
	selp.b32 	%r632, 0, %r631, %p52;
	add.s32 	%r633, %r899, %r632;
	add.s32 	%r634, %r166, %r633;
	add.s32 	%r635, %r167, %r633;
	add.s32 	%r636, %r168, %r633;
	add.s32 	%r637, %r169, %r633;
	add.s32 	%r638, %r170, %r633;
	add.s32 	%r639, %r171, %r633;
	add.s32 	%r640, %r172, %r633;
	add.s32 	%r641, %r173, %r633;
	add.s32 	%r642, %r174, %r633;
	add.s32 	%r643, %r175, %r633;
	add.s32 	%r644, %r176, %r633;
	add.s32 	%r645, %r177, %r633;
	add.s32 	%r646, %r178, %r633;
	add.s32 	%r647, %r179, %r633;
	add.s32 	%r648, %r180, %r633;
	add.s32 	%r649, %r181, %r633;
	add.s32 	%r650, %r182, %r633;
	add.s32 	%r651, %r183, %r633;
	add.s32 	%r652, %r184, %r633;
	add.s32 	%r653, %r185, %r633;
	add.s32 	%r654, %r186, %r633;
	add.s32 	%r655, %r187, %r633;
	add.s32 	%r656, %r188, %r633;
	add.s32 	%r657, %r189, %r633;
	add.s32 	%r658, %r190, %r633;
	add.s32 	%r659, %r191, %r633;
	add.s32 	%r660, %r192, %r633;
	add.s32 	%r661, %r193, %r633;
	add.s32 	%r662, %r194, %r633;
	add.s32 	%r663, %r195, %r633;
	add.s32 	%r664, %r196, %r633;
	add.s32 	%r665, %r197, %r633;
	st.shared.u32 	[%r101], %r633;
	st.shared.u32 	[%r101+4], %r634;
	st.shared.u32 	[%r101+8], %r635;
	st.shared.u32 	[%r101+12], %r636;
	st.shared.u32 	[%r101+16], %r637;
	st.shared.u32 	[%r101+20], %r638;
	st.shared.u32 	[%r101+24], %r639;
	st.shared.u32 	[%r101+28], %r640;
	st.shared.u32 	[%r101+32], %r641;
	st.shared.u32 	[%r101+36], %r642;
	st.shared.u32 	[%r101+40], %r643;
	st.shared.u32 	[%r101+44], %r644;
	st.shared.u32 	[%r101+48], %r645;
	st.shared.u32 	[%r101+52], %r646;
	st.shared.u32 	[%r101+56], %r647;
	st.shared.u32 	[%r101+60], %r648;
	st.shared.u32 	[%r101+64], %r649;
	st.shared.u32 	[%r101+68], %r650;
	st.shared.u32 	[%r101+72], %r651;
	st.shared.u32 	[%r101+76], %r652;
	st.shared.u32 	[%r101+80], %r653;
	st.shared.u32 	[%r101+84], %r654;
	st.shared.u32 	[%r101+88], %r655;
	st.shared.u32 	[%r101+92], %r656;
	st.shared.u32 	[%r101+96], %r657;
	st.shared.u32 	[%r101+100], %r658;
	st.shared.u32 	[%r101+104], %r659;
	st.shared.u32 	[%r101+108], %r660;
	st.shared.u32 	[%r101+112], %r661;
	st.shared.u32 	[%r101+116], %r662;
	st.shared.u32 	[%r101+120], %r663;
	st.shared.u32 	[%r101+124], %r664;
	st.shared.u32 	[%r101+128], %r665;
	bar.sync 	0;
	cvt.u32.u16 	%r666, %rs1;
	ld.shared.u16 	%r667, [%r147];
	add.s32 	%r206, %r667, %r666;
	cvt.u32.u16 	%r668, %rs2;
	ld.shared.u16 	%r669, [%r148];
	add.s32 	%r207, %r669, %r668;
	cvt.u32.u16 	%r670, %rs3;
	ld.shared.u16 	%r671, [%r149];
	add.s32 	%r208, %r671, %r670;
	cvt.u32.u16 	%r672, %rs4;
	ld.shared.u16 	%r673, [%r150];
	add.s32 	%r209, %r673, %r672;
	cvt.u32.u16 	%r674, %rs5;
	ld.shared.u16 	%r675, [%r151];
	add.s32 	%r210, %r675, %r674;
	cvt.u32.u16 	%r676, %rs6;
	ld.shared.u16 	%r677, [%r152];
	add.s32 	%r211, %r677, %r676;
	cvt.u32.u16 	%r678, %rs7;
	ld.shared.u16 	%r679, [%r153];
	add.s32 	%r212, %r679, %r678;
	cvt.u32.u16 	%r680, %rs8;
	ld.shared.u16 	%r681, [%r154];
	add.s32 	%r213, %r681, %r680;
	cvt.u32.u16 	%r682, %rs9;
	ld.shared.u16 	%r683, [%r155];
	add.s32 	%r214, %r683, %r682;
	cvt.u32.u16 	%r684, %rs10;
	ld.shared.u16 	%r685, [%r156];
	add.s32 	%r215, %r685, %r684;
	cvt.u32.u16 	%r686, %rs11;
	ld.shared.u16 	%r687, [%r157];
	add.s32 	%r216, %r687, %r686;
	cvt.u32.u16 	%r688, %rs12;
	ld.shared.u16 	%r689, [%r158];
	add.s32 	%r217, %r689, %r688;
	cvt.u32.u16 	%r690, %rs13;
	ld.shared.u16 	%r691, [%r159];
	add.s32 	%r218, %r691, %r690;
	cvt.u32.u16 	%r692, %rs14;
	ld.shared.u16 	%r693, [%r160];
	add.s32 	%r219, %r693, %r692;
	cvt.u32.u16 	%r694, %rs15;
	ld.shared.u16 	%r695, [%r161];
	add.s32 	%r220, %r695, %r694;
	cvt.u32.u16 	%r696, %rs16;
	ld.shared.u16 	%r697, [%r162];
	add.s32 	%r221, %r697, %r696;
	cvt.u32.u16 	%r698, %rs17;
	ld.shared.u16 	%r699, [%r163];
	add.s32 	%r222, %r699, %r698;
	cvt.u32.u16 	%r700, %rs18;
	ld.shared.u16 	%r701, [%r164];
	add.s32 	%r223, %r701, %r700;
	cvt.u32.u16 	%r702, %rs19;
	ld.shared.u16 	%r703, [%r165];
	add.s32 	%r224, %r703, %r702;
	bar.sync 	0;
	setp.lt.s32 	%p53, %r859, %r304;
	@%p53 bra 	$L__BB8_121;
	cvt.u64.u32 	%rd15, %r2;
	shl.b32 	%r704, %r206, 2;
	mov.u32 	%r705, _ZZN3cub18CUB_300001_SM_10006detail10radix_sort31DeviceRadixSortSingleTileKernelINS1_5radix10policy_hubIiiyE10Policy1000ELNS0_9SortOrderE0EiiyNS1_21identity_decomposer_tEEEvPKT1_PSA_PKT2_PSE_T3_iiT4_E12temp_storage;
	add.s32 	%r706, %r705, %r704;
	st.shared.u32 	[%r706], %r878;
	shl.b32 	%r707, %r207, 2;
	add.s32 	%r708, %r705, %r707;
	st.shared.u32 	[%r708], %r877;
	shl.b32 	%r709, %r208, 2;
	add.s32 	%r710, %r705, %r709;
	st.shared.u32 	[%r710], %r876;
	shl.b32 	%r711, %r209, 2;
	add.s32 	%r712, %r705, %r711;
	st.shared.u32 	[%r712], %r875;
	shl.b32 	%r713, %r210, 2;
	add.s32 	%r714, %r705, %r713;
	st.shared.u32 	[%r714], %r874;
	shl.b32 	%r715, %r211, 2;
	add.s32 	%r716, %r705, %r715;
	st.shared.u32 	[%r716], %r873;
	shl.b32 	%r717, %r212, 2;
	add.s32 	%r718, %r705, %r717;
	st.shared.u32 	[%r718], %r872;
	shl.b32 	%r719, %r213, 2;
	add.s32 	%r720, %r705, %r719;
	st.shared.u32 	[%r720], %r871;
	shl.b32 	%r721, %r214, 2;
	add.s32 	%r722, %r705, %r721;
	st.shared.u32 	[%r722], %r870;
	shl.b32 	%r723, %r215, 2;
	add.s32 	%r724, %r705, %r723;
	st.shared.u32 	[%r724], %r869;
	shl.b32 	%r725, %r216, 2;
	add.s32 	%r726, %r705, %r725;
	st.shared.u32 	[%r726], %r868;
	shl.b32 	%r727, %r217, 2;
	add.s32 	%r728, %r705, %r727;
	st.shared.u32 	[%r728], %r867;
	shl.b32 	%r729, %r218, 2;
	add.s32 	%r730, %r705, %r729;
	st.shared.u32 	[%r730], %r866;
	shl.b32 	%r731, %r219, 2;
	add.s32 	%r732, %r705, %r731;
	st.shared.u32 	[%r732], %r865;
	shl.b32 	%r733, %r220, 2;
	add.s32 	%r734, %r705, %r733;
	st.shared.u32 	[%r734], %r864;
	shl.b32 	%r735, %r221, 2;
	add.s32 	%r736, %r705, %r735;
	st.shared.u32 	[%r736], %r863;
	shl.b32 	%r737, %r222, 2;
	add.s32 	%r738, %r705, %r737;
	st.shared.u32 	[%r738], %r862;
	shl.b32 	%r739, %r223, 2;
	add.s32 	%r740, %r705, %r739;
	st.shared.u32 	[%r740], %r861;
	shl.b32 	%r741, %r224, 2;
	add.s32 	%r742, %r705, %r741;
	st.shared.u32 	[%r742], %r860;
	bar.sync 	0;
	mad.lo.s32 	%r225, %r2, -72, %r103;
	ld.shared.u32 	%r226, [%r225];
	ld.shared.u32 	%r227, [%r225+1024];
	ld.shared.u32 	%r228, [%r225+2048];
	ld.shared.u32 	%r229, [%r225+3072];
	ld.shared.u32 	%r230, [%r225+4096];
	ld.shared.u32 	%r231, [%r225+5120];
	ld.shared.u32 	%r232, [%r225+6144];
	ld.shared.u32 	%r233, [%r225+7168];
	ld.shared.u32 	%r234, [%r225+8192];
	ld.shared.u32 	%r235, [%r225+9216];
	ld.shared.u32 	%r236, [%r225+10240];
	ld.shared.u32 	%r237, [%r225+11264];
	ld.shared.u32 	%r238, [%r225+12288];
	ld.shared.u32 	%r239, [%r225+13312];
	ld.shared.u32 	%r240, [%r225+14336];
	ld.shared.u32 	%r241, [%r225+15360];
	ld.shared.u32 	%r242, [%r225+16384];
	ld.shared.u32 	%r243, [%r225+17408];
	ld.shared.u32 	%r244, [%r225+18432];
	bar.sync 	0;
	st.shared.u32 	[%r706], %r897;
	st.shared.u32 	[%r708], %r896;
	st.shared.u32 	[%r710], %r895;
	st.shared.u32 	[%r712], %r894;
	st.shared.u32 	[%r714], %r893;
	st.shared.u32 	[%r716], %r892;
	st.shared.u32 	[%r718], %r891;
	st.shared.u32 	[%r720], %r890;
	st.shared.u32 	[%r722], %r889;
	st.shared.u32 	[%r724], %r888;
	st.shared.u32 	[%r726], %r887;
	st.shared.u32 	[%r728], %r886;
	st.shared.u32 	[%r730], %r885;
	st.shared.u32 	[%r732], %r884;
	st.shared.u32 	[%r734], %r883;
	st.shared.u32 	[%r736], %r882;
	st.shared.u32 	[%r738], %r881;
	st.shared.u32 	[%r740], %r880;
	st.shared.u32 	[%r742], %r879;
	bar.sync 	0;
	ld.shared.u32 	%r245, [%r225+1024];
	ld.shared.u32 	%r246, [%r225+2048];
	ld.shared.u32 	%r247, [%r225+3072];
	ld.shared.u32 	%r248, [%r225+4096];
	ld.shared.u32 	%r249, [%r225+5120];
	ld.shared.u32 	%r250, [%r225+6144];
	ld.shared.u32 	%r251, [%r225+7168];
	ld.shared.u32 	%r252, [%r225+8192];
	ld.shared.u32 	%r253, [%r225+9216];
	ld.shared.u32 	%r254, [%r225+10240];
	ld.shared.u32 	%r255, [%r225+11264];
	ld.shared.u32 	%r256, [%r225+12288];
	ld.shared.u32 	%r257, [%r225+13312];
	ld.shared.u32 	%r258, [%r225+14336];
	ld.shared.u32 	%r259, [%r225+15360];
	ld.shared.u32 	%r260, [%r225+16384];
	ld.shared.u32 	%r261, [%r225+17408];
	ld.shared.u32 	%r262, [%r225+18432];
	setp.gt.u64 	%p54, %rd2, %rd15;
	cvta.to.global.u64 	%rd16, %rd6;
	mul.wide.u32 	%rd17, %r2, 4;
	add.s64 	%rd4, %rd16, %rd17;
	cvta.to.global.u64 	%rd18, %rd8;
	add.s64 	%rd5, %rd18, %rd17;
	@%p54 bra 	$L__BB8_83;
	bra.uni 	$L__BB8_84;
$L__BB8_83:
	xor.b32  	%r743, %r226, -2147483648;
	ld.shared.u32 	%r744, [%r225];
	st.global.u32 	[%rd4], %r743;
	st.global.u32 	[%rd5], %r744;
$L__BB8_84:
	add.s32 	%r745, %r2, 256;
	cvt.u64.u32 	%rd19, %r745;
	setp.le.u64 	%p55, %rd2, %rd19;
	@%p55 bra 	$L__BB8_86;
	xor.b32  	%r746, %r227, -2147483648;
	st.global.u32 	[%rd4+1024], %r746;
	st.global.u32 	[%rd5+1024], %r245;
$L__BB8_86:
	add.s32 	%r747, %r2, 512;
	cvt.u64.u32 	%rd20, %r747;
	setp.le.u64 	%p56, %rd2, %rd20;
	@%p56 bra 	$L__BB8_88;
	xor.b32  	%r748, %r228, -2147483648;
	st.global.u32 	[%rd4+2048], %r748;
	st.global.u32 	[%rd5+2048], %r246;
$L__BB8_88:
	add.s32 	%r749, %r2, 768;
	cvt.u64.u32 	%rd21, %r749;
	setp.le.u64 	%p57, %rd2, %rd21;
	@%p57 bra 	$L__BB8_90;
	xor.b32  	%r750, %r229, -2147483648;
	st.global.u32 	[%rd4+3072], %r750;
	st.global.u32 	[%rd5+3072], %r247;
$L__BB8_90:
	or.b32  	%r751, %r2, 1024;
	cvt.u64.u32 	%rd22, %r751;
	setp.le.u64 	%p58, %rd2, %rd22;
	@%p58 bra 	$L__BB8_92;
	xor.b32  	%r752, %r230, -2147483648;
	st.global.u32 	[%rd4+4096], %r752;
	st.global.u32 	[%rd5+4096], %r248;
$L__BB8_92:
	add.s32 	%r753, %r2, 1280;
	cvt.u64.u32 	%rd23, %r753;
	setp.le.u64 	%p59, %rd2, %rd23;
	@%p59 bra 	$L__BB8_94;
	xor.b32  	%r754, %r231, -2147483648;
	st.global.u32 	[%rd4+5120], %r754;
	st.global.u32 	[%rd5+5120], %r249;
$L__BB8_94:
	add.s32 	%r755, %r2, 1536;
	cvt.u64.u32 	%rd24, %r755;
	setp.le.u64 	%p60, %rd2, %rd24;
	@%p60 bra 	$L__BB8_96;
	xor.b32  	%r756, %r232, -2147483648;
	st.global.u32 	[%rd4+6144], %r756;
	st.global.u32 	[%rd5+6144], %r250;
$L__BB8_96:
	add.s32 	%r757, %r2, 1792;
	cvt.u64.u32 	%rd25, %r757;
	setp.le.u64 	%p61, %rd2, %rd25;
	@%p61 bra 	$L__BB8_98;
	xor.b32  	%r758, %r233, -2147483648;
	st.global.u32 	[%rd4+7168], %r758;
	st.global.u32 	[%rd5+7168], %r251;
$L__BB8_98:
	or.b32  	%r759, %r2, 2048;
	cvt.u64.u32 	%rd26, %r759;
	setp.le.u64 	%p62, %rd2, %rd26;
	@%p62 bra 	$L__BB8_100;
	xor.b32  	%r760, %r234, -2147483648;
	st.global.u32 	[%rd4+8192], %r760;
	st.global.u32 	[%rd5+8192], %r252;
$L__BB8_100:
	add.s32 	%r761, %r2, 2304;
	cvt.u64.u32 	%rd27, %r761;
	setp.le.u64 	%p63, %rd2, %rd27;
	@%p63 bra 	$L__BB8_102;
	xor.b32  	%r762, %r235, -2147483648;
	st.global.u32 	[%rd4+9216], %r762;
	st.global.u32 	[%rd5+9216], %r253;
$L__BB8_102:
	add.s32 	%r763, %r2, 2560;
	cvt.u64.u32 	%rd28, %r763;
	setp.le.u64 	%p64, %rd2, %rd28;
	@%p64 bra 	$L__BB8_104;
	xor.b32  	%r764, %r236, -2147483648;
	st.global.u32 	[%rd4+10240], %r764;
	st.global.u32 	[%rd5+10240], %r254;
$L__BB8_104:
	add.s32 	%r765, %r2, 2816;
	cvt.u64.u32 	%rd29, %r765;
	setp.le.u64 	%p65, %rd2, %rd29;
	@%p65 bra 	$L__BB8_106;
	xor.b32  	%r766, %r237, -2147483648;
	st.global.u32 	[%rd4+11264], %r766;
	st.global.u32 	[%rd5+11264], %r255;
$L__BB8_106:
	or.b32  	%r767, %r2, 3072;
	cvt.u64.u32 	%rd30, %r767;
	setp.le.u64 	%p66, %rd2, %rd30;
	@%p66 bra 	$L__BB8_108;
	xor.b32  	%r768, %r238, -2147483648;
	st.global.u32 	[%rd4+12288], %r768;
	st.global.u32 	[%rd5+12288], %r256;
$L__BB8_108:
	add.s32 	%r769, %r2, 3328;
	cvt.u64.u32 	%rd31, %r769;
	setp.le.u64 	%p67, %rd2, %rd31;
	@%p67 bra 	$L__BB8_110;
	xor.b32  	%r770, %r239, -2147483648;
	st.global.u32 	[%rd4+13312], %r770;
	st.global.u32 	[%rd5+13312], %r257;
$L__BB8_110:
	add.s32 	%r771, %r2, 3584;
	cvt.u64.u32 	%rd32, %r771;
	setp.le.u64 	%p68, %rd2, %rd32;
	@%p68 bra 	$L__BB8_112;
	xor.b32  	%r772, %r240, -2147483648;
	st.global.u32 	[%rd4+14336], %r772;
	st.global.u32 	[%rd5+14336], %r258;
$L__BB8_112:
	add.s32 	%r773, %r2, 3840;
	cvt.u64.u32 	%rd33, %r773;
	setp.le.u64 	%p69, %rd2, %rd33;
	@%p69 bra 	$L__BB8_114;
	xor.b32  	%r774, %r241, -2147483648;
	st.global.u32 	[%rd4+15360], %r774;
	st.global.u32 	[%rd5+15360], %r259;
$L__BB8_114:
	or.b32  	%r775, %r2, 4096;
	cvt.u64.u32 	%rd34, %r775;
	setp.le.u64 	%p70, %rd2, %rd34;
	@%p70 bra 	$L__BB8_116;
	xor.b32  	%r776, %r242, -2147483648;
	st.global.u32 	[%rd4+16384], %r776;
	st.global.u32 	[%rd5+16384], %r260;
$L__BB8_116:
	add.s32 	%r777, %r2, 4352;
	cvt.u64.u32 	%rd35, %r777;
	setp.le.u64 	%p71, %rd2, %rd35;
	@%p71 bra 	$L__BB8_118;
	xor.b32  	%r778, %r243, -2147483648;
	st.global.u32 	[%rd4+17408], %r778;
	st.global.u32 	[%rd5+17408], %r261;
$L__BB8_118:
	add.s32 	%r779, %r2, 4608;
	cvt.u64.u32 	%rd36, %r779;
	setp.le.u64 	%p72, %rd2, %rd36;
	@%p72 bra 	$L__BB8_120;
	xor.b32  	%r780, %r244, -2147483648;
	st.global.u32 	[%rd4+18432], %r780;
	st.global.u32 	[%rd5+18432], %r262;
$L__BB8_120:
	ret;
$L__BB8_121:
	shl.b32 	%r781, %r206, 2;
	mov.u32 	%r782, _ZZN3cub18CUB_300001_SM_10006detail10radix_sort31DeviceRadixSortSingleTileKernelINS1_5radix10policy_hubIiiyE10Policy1000ELNS0_9SortOrderE0EiiyNS1_21identity_decomposer_tEEEvPKT1_PSA_PKT2_PSE_T3_iiT4_E12temp_storage;
	add.s32 	%r783, %r782, %r781;
	st.shared.u32 	[%r783], %r878;
	shl.b32 	%r784, %r207, 2;
	add.s32 	%r785, %r782, %r784;
	st.shared.u32 	[%r785], %r877;
	shl.b32 	%r786, %r208, 2;
	add.s32 	%r787, %r782, %r786;
	st.shared.u32 	[%r787], %r876;
	shl.b32 	%r788, %r209, 2;
	add.s32 	%r789, %r782, %r788;
	st.shared.u32 	[%r789], %r875;
	shl.b32 	%r790, %r210, 2;
	add.s32 	%r791, %r782, %r790;
	st.shared.u32 	[%r791], %r874;
	shl.b32 	%r792, %r211, 2;
	add.s32 	%r793, %r782, %r792;
	st.shared.u32 	[%r793], %r873;
	shl.b32 	%r794, %r212, 2;
	add.s32 	%r795, %r782, %r794;
	st.shared.u32 	[%r795], %r872;
	shl.b32 	%r796, %r213, 2;
	add.s32 	%r797, %r782, %r796;
	st.shared.u32 	[%r797], %r871;
	shl.b32 	%r798, %r214, 2;
	add.s32 	%r799, %r782, %r798;
	st.shared.u32 	[%r799], %r870;
	shl.b32 	%r800, %r215, 2;
	add.s32 	%r801, %r782, %r800;
	st.shared.u32 	[%r801], %r869;
	shl.b32 	%r802, %r216, 2;
	add.s32 	%r803, %r782, %r802;
	st.shared.u32 	[%r803], %r868;
	shl.b32 	%r804, %r217, 2;
	add.s32 	%r805, %r782, %r804;
	st.shared.u32 	[%r805], %r867;
	shl.b32 	%r806, %r218, 2;
	add.s32 	%r807, %r782, %r806;
	st.shared.u32 	[%r807], %r866;
	shl.b32 	%r808, %r219, 2;
	add.s32 	%r809, %r782, %r808;
	st.shared.u32 	[%r809], %r865;
	shl.b32 	%r810, %r220, 2;
	add.s32 	%r811, %r782, %r810;
	st.shared.u32 	[%r811], %r864;
	shl.b32 	%r812, %r221, 2;
	add.s32 	%r813, %r782, %r812;
	st.shared.u32 	[%r813], %r863;
	shl.b32 	%r814, %r222, 2;
	add.s32 	%r815, %r782, %r814;
	st.shared.u32 	[%r815], %r862;
	shl.b32 	%r816, %r223, 2;
	add.s32 	%r817, %r782, %r816;
	st.shared.u32 	[%r817], %r861;
	shl.b32 	%r818, %r224, 2;
	add.s32 	%r819, %r782, %r818;
	st.shared.u32 	[%r819], %r860;
	bar.sync 	0;
	ld.shared.u32 	%r878, [%r103];
	ld.shared.u32 	%r877, [%r103+4];
	ld.shared.u32 	%r876, [%r103+8];
	ld.shared.u32 	%r875, [%r103+12];
	ld.shared.u32 	%r874, [%r103+16];
	ld.shared.u32 	%r873, [%r103+20];
	ld.shared.u32 	%r872, [%r103+24];
	ld.shared.u32 	%r871, [%r103+28];
	ld.shared.u32 	%r870, [%r103+32];
	ld.shared.u32 	%r869, [%r103+36];
	ld.shared.u32 	%r868, [%r103+40];
	ld.shared.u32 	%r867, [%r103+44];
	ld.shared.u32 	%r866, [%r103+48];
	ld.shared.u32 	%r865, [%r103+52];
	ld.shared.u32 	%r864, [%r103+56];
	ld.shared.u32 	%r863, [%r103+60];
	ld.shared.u32 	%r862, [%r103+64];
	ld.shared.u32 	%r861, [%r103+68];
	ld.shared.u32 	%r860, [%r103+72];
	bar.sync 	0;
	st.shared.u32 	[%r783], %r897;
	st.shared.u32 	[%r785], %r896;
	st.shared.u32 	[%r787], %r895;
	st.shared.u32 	[%r789], %r894;
	st.shared.u32 	[%r791], %r893;
	st.shared.u32 	[%r793], %r892;
	st.shared.u32 	[%r795], %r891;
	st.shared.u32 	[%r797], %r890;
	st.shared.u32 	[%r799], %r889;
	st.shared.u32 	[%r801], %r888;
	st.shared.u32 	[%r803], %r887;
	st.shared.u32 	[%r805], %r886;
	st.shared.u32 	[%r807], %r885;
	st.shared.u32 	[%r809], %r884;
	st.shared.u32 	[%r811], %r883;
	st.shared.u32 	[%r813], %r882;
	st.shared.u32 	[%r815], %r881;
	st.shared.u32 	[%r817], %r880;
	st.shared.u32 	[%r819], %r879;
	bar.sync 	0;
	ld.shared.u32 	%r897, [%r103];
	ld.shared.u32 	%r896, [%r103+4];
	ld.shared.u32 	%r895, [%r103+8];
	ld.shared.u32 	%r894, [%r103+12];
	ld.shared.u32 	%r893, [%r103+16];
	ld.shared.u32 	%r892, [%r103+20];
	ld.shared.u32 	%r891, [%r103+24];
	ld.shared.u32 	%r890, [%r103+28];
	ld.shared.u32 	%r889, [%r103+32];
	ld.shared.u32 	%r888, [%r103+36];
	ld.shared.u32 	%r887, [%r103+40];
	ld.shared.u32 	%r886, [%r103+44];
	ld.shared.u32 	%r885, [%r103+48];
	ld.shared.u32 	%r884, [%r103+52];
	ld.shared.u32 	%r883, [%r103+56];
	ld.shared.u32 	%r882, [%r103+60];
	ld.shared.u32 	%r881, [%r103+64];
	ld.shared.u32 	%r880, [%r103+68];
	ld.shared.u32 	%r879, [%r103+72];
	bar.sync 	0;
	add.s32 	%r859, %r859, 6;
	add.s32 	%r858, %r858, -6;
	bra.uni 	$L__BB8_77;

}
	// .globl	_ZN3cub18CUB_300001_SM_10006detail10radix_sort30DeviceRadixSortHistogramKernelINS1_5radix10policy_hubIiiyE10Policy1000ELNS0_9SortOrderE0EiyNS1_21identity_decomposer_tEEEvPT2_PKT1_SA_iiT3_
.visible .entry _ZN3cub18CUB_300001_SM_10006detail10radix_sort30DeviceRadixSortHistogramKernelINS1_5radix10policy_hubIiiyE10Policy1000ELNS0_9SortOrderE0EiyNS1_21identity_decomposer_tEEEvPT2_PKT1_SA_iiT3_(
	.param .u64 .ptr .align 1 _ZN3cub18CUB_300001_SM_10006detail10radix_sort30DeviceRadixSortHistogramKernelINS1_5radix10policy_hubIiiyE10Policy1000ELNS0_9SortOrderE0EiyNS1_21identity_decomposer_tEEEvPT2_PKT1_SA_iiT3__param_0,
	.param .u64 .ptr .align 1 _ZN3cub18CUB_300001_SM_10006detail10radix_sort30DeviceRadixSortHistogramKernelINS1_5radix10policy_hubIiiyE10Policy1000ELNS0_9SortOrderE0EiyNS1_21identity_decomposer_tEEEvPT2_PKT1_SA_iiT3__param_1,
	.param .u64 _ZN3cub18CUB_300001_SM_10006detail10radix_sort30DeviceRadixSortHistogramKernelINS1_5radix10policy_hubIiiyE10Policy1000ELNS0_9SortOrderE0EiyNS1_21identity_decomposer_tEEEvPT2_PKT1_SA_iiT3__param_2,
	.param .u32 _ZN3cub18CUB_300001_SM_10006detail10radix_sort30DeviceRadixSortHistogramKernelINS1_5radix10policy_hubIiiyE10Policy1000ELNS0_9SortOrderE0EiyNS1_21identity_decomposer_tEEEvPT2_PKT1_SA_iiT3__param_3,
	.param .u32 _ZN3cub18CUB_300001_SM_10006detail10radix_sort30DeviceRadixSortHistogramKernelINS1_5radix10policy_hubIiiyE10Policy1000ELNS0_9SortOrderE0EiyNS1_21identity_decomposer_tEEEvPT2_PKT1_SA_iiT3__param_4,
	.param .align 1 .b8 _ZN3cub18CUB_300001_SM_10006detail10radix_sort30DeviceRadixSortHistogramKernelINS1_5radix10policy_hubIiiyE10Policy1000ELNS0_9SortOrderE0EiyNS1_21identity_decomposer_tEEEvPT2_PKT1_SA_iiT3__param_5[1]
)
.maxntid 128
{
	.reg .pred 	%p<91>;
	.reg .b32 	%r<486>;
	.reg .b64 	%rd<137>;
	// demoted variable
	.shared .align 4 .b8 _ZZN3cub18CUB_300001_SM_10006detail10radix_sort30DeviceRadixSortHistogramKernelINS1_5radix10policy_hubIiiyE10Policy1000ELNS0_9SortOrderE0EiyNS1_21identity_decomposer_tEEEvPT2_PKT1_SA_iiT3_E12temp_storage[4096];
	ld.param.u64 	%rd18, [_ZN3cub18CUB_300001_SM_10006detail10radix_sort30DeviceRadixSortHistogramKernelINS1_5radix10policy_hubIiiyE10Policy1000ELNS0_9SortOrderE0EiyNS1_21identity_decomposer_tEEEvPT2_PKT1_SA_iiT3__param_0];
	ld.param.u64 	%rd19, [_ZN3cub18CUB_300001_SM_10006detail10radix_sort30DeviceRadixSortHistogramKernelINS1_5radix10policy_hubIiiyE10Policy1000ELNS0_9SortOrderE0EiyNS1_21identity_decomposer_tEEEvPT2_PKT1_SA_iiT3__param_1];
	ld.param.u64 	%rd17, [_ZN3cub18CUB_300001_SM_10006detail10radix_sort30DeviceRadixSortHistogramKernelINS1_5radix10policy_hubIiiyE10Policy1000ELNS0_9SortOrderE0EiyNS1_21identity_decomposer_tEEEvPT2_PKT1_SA_iiT3__param_2];
	ld.param.u32 	%r174, [_ZN3cub18CUB_300001_SM_10006detail10radix_sort30DeviceRadixSortHistogramKernelINS1_5radix10policy_hubIiiyE10Policy1000ELNS0_9SortOrderE0EiyNS1_21identity_decomposer_tEEEvPT2_PKT1_SA_iiT3__param_3];
	ld.param.u32 	%r175, [_ZN3cub18CUB_300001_SM_10006detail10radix_sort30DeviceRadixSortHistogramKernelINS1_5radix10policy_hubIiiyE10Policy1000ELNS0_9SortOrderE0EiyNS1_21identity_decomposer_tEEEvPT2_PKT1_SA_iiT3__param_4];
	cvta.to.global.u64 	%rd1, %rd19;
	cvta.to.global.u64 	%rd2, %rd18;
	setp.eq.s64 	%p2, %rd17, 0;
	@%p2 bra 	$L__BB9_153;
	sub.s32 	%r176, %r175, %r174;
	add.s32 	%r177, %r176, 7;
	shr.s32 	%r178, %r177, 31;
	shr.u32 	%r179, %r178, 29;
	add.s32 	%r180, %r177, %r179;
	shr.s32 	%r181, %r180, 3;
	mov.u32 	%r182, %tid.x;
	setp.gt.u32 	%p3, %r182, 255;
	setp.lt.s32 	%p4, %r177, 8;
	mov.u32 	%r183, %ctaid.x;
	shl.b32 	%r184, %r183, 11;
	cvt.u64.u32 	%rd3, %r184;
	mov.u32 	%r185, %nctaid.x;
	shl.b32 	%r186, %r185, 11;
	cvt.u64.u32 	%rd4, %r186;
	add.s32 	%r1, %r181, -1;
	and.b32  	%r2, %r181, 15;
	and.b32  	%r3, %r181, 7;
	add.s32 	%r4, %r3, -1;
	and.b32  	%r5, %r181, 3;
	or.pred  	%p1, %p3, %p4;
	shl.b32 	%r187, %r182, 2;
	mov.u32 	%r188, _ZZN3cub18CUB_300001_SM_10006detail10radix_sort30DeviceRadixSortHistogramKernelINS1_5radix10policy_hubIiiyE10Policy1000ELNS0_9SortOrderE0EiyNS1_21identity_decomposer_tEEEvPT2_PKT1_SA_iiT3_E12temp_storage;
	add.s32 	%r6, %r188, %r187;
	and.b32  	%r7, %r181, 268435440;
	cvt.u64.u32 	%rd5, %r182;
	add.s32 	%r8, %r182, 128;
	add.s32 	%r9, %r182, 256;
	add.s32 	%r10, %r182, 384;
	add.s32 	%r11, %r182, 512;
	add.s32 	%r12, %r182, 640;
	add.s32 	%r13, %r182, 768;
	or.b32  	%r14, %r182, 1024;
	add.s32 	%r15, %r182, 1920;
	and.b32  	%r16, %r181, 268435448;
	and.b32  	%r17, %r181, 1;
	neg.s32 	%r18, %r7;
	add.s32 	%r19, %r6, 8192;
	add.s64 	%rd21, %rd17, -1;
	shr.u64 	%rd22, %rd21, 30;
	add.s64 	%rd23, %rd22, 1;
	min.u64 	%rd6, %rd23, %rd17;
	mov.b64 	%rd135, 0;
$L__BB9_2:
	@%p1 bra 	$L__BB9_30;
	setp.lt.u32 	%p5, %r1, 15;
	mov.b32 	%r439, 0;
	@%p5 bra 	$L__BB9_6;
	mov.u32 	%r436, %r19;
	mov.u32 	%r437, %r18;
$L__BB9_5:
	.pragma "nounroll";
	mov.b32 	%r190, 0;
	st.shared.u32 	[%r436+-8192], %r190;
	st.shared.u32 	[%r436+-7168], %r190;
	st.shared.u32 	[%r436+-6144], %r190;
	st.shared.u32 	[%r436+-5120], %r190;
	st.shared.u32 	[%r436+-4096], %r190;
	st.shared.u32 	[%r436+-3072], %r190;
	st.shared.u32 	[%r436+-2048], %r190;
	st.shared.u32 	[%r436+-1024], %r190;
	st.shared.u32 	[%r436], %r190;
	st.shared.u32 	[%r436+1024], %r190;
	st.shared.u32 	[%r436+2048], %r190;
	st.shared.u32 	[%r436+3072], %r190;
	st.shared.u32 	[%r436+4096], %r190;
	st.shared.u32 	[%r436+5120], %r190;
	st.shared.u32 	[%r436+6144], %r190;
	st.shared.u32 	[%r436+7168], %r190;
	add.s32 	%r437, %r437, 16;
	add.s32 	%r436, %r436, 16384;
	setp.ne.s32 	%p6, %r437, 0;
	mov.u32 	%r439, %r7;
	@%p6 bra 	$L__BB9_5;
$L__BB9_6:
	add.s32 	%r25, %r2, -1;
	setp.eq.s32 	%p7, %r2, 0;
	@%p7 bra 	$L__BB9_16;
	setp.lt.u32 	%p8, %r25, 7;
	@%p8 bra 	$L__BB9_9;
	shl.b32 	%r191, %r439, 10;
	add.s32 	%r192, %r6, %r191;
	mov.b32 	%r193, 0;
	st.shared.u32 	[%r192], %r193;
	st.shared.u32 	[%r192+1024], %r193;
	st.shared.u32 	[%r192+2048], %r193;
	st.shared.u32 	[%r192+3072], %r193;
	st.shared.u32 	[%r192+4096], %r193;
	st.shared.u32 	[%r192+5120], %r193;
	st.shared.u32 	[%r192+6144], %r193;
	st.shared.u32 	[%r192+7168], %r193;
	add.s32 	%r439, %r439, 8;
$L__BB9_9:
	setp.eq.s32 	%p9, %r3, 0;
	@%p9 bra 	$L__BB9_16;
	setp.lt.u32 	%p10, %r4, 3;
	@%p10 bra 	$L__BB9_12;
	shl.b32 	%r194, %r439, 10;
	add.s32 	%r195, %r6, %r194;
	mov.b32 	%r196, 0;
	st.shared.u32 	[%r195], %r196;
	st.shared.u32 	[%r195+1024], %r196;
	st.shared.u32 	[%r195+2048], %r196;
	st.shared.u32 	[%r195+3072], %r196;
	add.s32 	%r439, %r439, 4;
$L__BB9_12:
	setp.eq.s32 	%p11, %r5, 0;
	@%p11 bra 	$L__BB9_16;
	setp.eq.s32 	%p12, %r5, 1;
	shl.b32 	%r197, %r439, 10;
	add.s32 	%r30, %r6, %r197;
	mov.b32 	%r198, 0;
	st.shared.u32 	[%r30], %r198;
	@%p12 bra 	$L__BB9_16;
	setp.eq.s32 	%p13, %r5, 2;
	mov.b32 	%r199, 0;
	st.shared.u32 	[%r30+1024], %r199;
	@%p13 bra 	$L__BB9_16;
	mov.b32 	%r200, 0;
	st.shared.u32 	[%r30+2048], %r200;
$L__BB9_16:
	cvt.u32.u64 	%r201, %rd5;
	setp.gt.u32 	%p14, %r201, 127;
	@%p14 bra 	$L__BB9_30;
	setp.lt.u32 	%p15, %r1, 15;
	mov.b32 	%r443, 0;
	@%p15 bra 	$L__BB9_20;
	mov.b32 	%r441, 0;
$L__BB9_19:
	.pragma "nounroll";
	shl.b32 	%r204, %r441, 10;
	add.s32 	%r205, %r6, %r204;
	mov.b32 	%r206, 0;
	st.shared.u32 	[%r205+512], %r206;
	st.shared.u32 	[%r205+1536], %r206;
	st.shared.u32 	[%r205+2560], %r206;
	st.shared.u32 	[%r205+3584], %r206;
	st.shared.u32 	[%r205+4608], %r206;
	st.shared.u32 	[%r205+5632], %r206;
	st.shared.u32 	[%r205+6656], %r206;
	st.shared.u32 	[%r205+7680], %r206;
	st.shared.u32 	[%r205+8704], %r206;
	st.shared.u32 	[%r205+9728], %r206;
	st.shared.u32 	[%r205+10752], %r206;
	st.shared.u32 	[%r205+11776], %r206;
	st.shared.u32 	[%r205+12800], %r206;
	st.shared.u32 	[%r205+13824], %r206;
	st.shared.u32 	[%r205+14848], %r206;
	st.shared.u32 	[%r205+15872], %r206;
	add.s32 	%r441, %r441, 16;
	setp.ne.s32 	%p16, %r441, %r7;
	mov.u32 	%r443, %r7;
	@%p16 bra 	$L__BB9_19;
$L__BB9_20:
	setp.eq.s32 	%p17, %r2, 0;
	@%p17 bra 	$L__BB9_30;
	setp.lt.u32 	%p18, %r25, 7;
	@%p18 bra 	$L__BB9_23;
	shl.b32 	%r207, %r443, 10;
	add.s32 	%r208, %r6, %r207;
	mov.b32 	%r209, 0;
	st.shared.u32 	[%r208+512], %r209;
	st.shared.u32 	[%r208+1536], %r209;
	st.shared.u32 	[%r208+2560], %r209;
	st.shared.u32 	[%r208+3584], %r209;
	st.shared.u32 	[%r208+4608], %r209;
	st.shared.u32 	[%r208+5632], %r209;
	st.shared.u32 	[%r208+6656], %r209;
	st.shared.u32 	[%r208+7680], %r209;
	add.s32 	%r443, %r443, 8;
$L__BB9_23:
	setp.eq.s32 	%p19, %r3, 0;
	@%p19 bra 	$L__BB9_30;
	setp.lt.u32 	%p20, %r4, 3;
	@%p20 bra 	$L__BB9_26;
	shl.b32 	%r210, %r443, 10;
	add.s32 	%r211, %r6, %r210;
	mov.b32 	%r212, 0;
	st.shared.u32 	[%r211+512], %r212;
	st.shared.u32 	[%r211+1536], %r212;
	st.shared.u32 	[%r211+2560], %r212;
	st.shared.u32 	[%r211+3584], %r212;
	add.s32 	%r443, %r443, 4;
$L__BB9_26:
	setp.eq.s32 	%p21, %r5, 0;
	@%p21 bra 	$L__BB9_30;
	setp.eq.s32 	%p22, %r5, 1;
	shl.b32 	%r213, %r443, 10;
	add.s32 	%r38, %r6, %r213;
	mov.b32 	%r214, 0;
	st.shared.u32 	[%r38+512], %r214;
	@%p22 bra 	$L__BB9_30;
	setp.eq.s32 	%p23, %r5, 2;
	mov.b32 	%r215, 0;
	st.shared.u32 	[%r38+1536], %r215;
	@%p23 bra 	$L__BB9_30;
	mov.b32 	%r216, 0;
	st.shared.u32 	[%r38+2560], %r216;
$L__BB9_30:
	bar.sync 	0;
	bar.sync 	0;
	shl.b64 	%rd8, %rd135, 30;
	sub.s64 	%rd24, %rd17, %rd8;
	min.u64 	%rd9, %rd24, 1073741824;
	setp.le.u64 	%p24, %rd9, %rd3;
	@%p24 bra 	$L__BB9_70;
	mov.u64 	%rd136, %rd3;
$L__BB9_32:
	add.s64 	%rd11, %rd136, %rd8;
	sub.s64 	%rd12, %rd17, %rd11;
	setp.lt.u64 	%p25, %rd12, 2048;
	@%p25 bra 	$L__BB9_34;
	add.s64 	%rd27, %rd11, %rd5;
	shl.b64 	%rd28, %rd27, 2;
	add.s64 	%rd29, %rd1, %rd28;
	ld.global.u32 	%r475, [%rd29];
	ld.global.u32 	%r474, [%rd29+512];
	ld.global.u32 	%r473, [%rd29+1024];
	ld.global.u32 	%r472, [%rd29+1536];
	ld.global.u32 	%r471, [%rd29+2048];
	ld.global.u32 	%r470, [%rd29+2560];
	ld.global.u32 	%r469, [%rd29+3072];
	ld.global.u32 	%r468, [%rd29+3584];
	ld.global.u32 	%r467, [%rd29+4096];
	ld.global.u32 	%r466, [%rd29+4608];
	ld.global.u32 	%r465, [%rd29+5120];
	ld.global.u32 	%r464, [%rd29+5632];
	ld.global.u32 	%r463, [%rd29+6144];
	ld.global.u32 	%r462, [%rd29+6656];
	ld.global.u32 	%r461, [%rd29+7168];
	ld.global.u32 	%r460, [%rd29+7680];
	bra.uni 	$L__BB9_66;
$L__BB9_34:
	cvt.u32.u64 	%r218, %rd5;
	cvt.u32.u64 	%r55, %rd12;
	setp.ge.s32 	%p26, %r218, %r55;
	add.s64 	%rd25, %rd11, %rd5;
	shl.b64 	%rd26, %rd25, 2;
	add.s64 	%rd13, %rd1, %rd26;
	mov.b32 	%r475, 2147483647;
	@%p26 bra 	$L__BB9_36;
	ld.global.u32 	%r475, [%rd13];
$L__BB9_36:
	setp.ge.s32 	%p27, %r8, %r55;
	mov.b32 	%r474, 2147483647;
	@%p27 bra 	$L__BB9_38;
	ld.global.u32 	%r474, [%rd13+512];
$L__BB9_38:
	setp.ge.s32 	%p28, %r9, %r55;
	mov.b32 	%r473, 2147483647;
	@%p28 bra 	$L__BB9_40;
	ld.global.u32 	%r473, [%rd13+1024];
$L__BB9_40:
	setp.ge.s32 	%p29, %r10, %r55;
	mov.b32 	%r472, 2147483647;
	@%p29 bra 	$L__BB9_42;
	ld.global.u32 	%r472, [%rd13+1536];
$L__BB9_42:
	setp.ge.s32 	%p30, %r11, %r55;
	mov.b32 	%r471, 2147483647;
	@%p30 bra 	$L__BB9_44;
	ld.global.u32 	%r471, [%rd13+2048];
$L__BB9_44:
	setp.ge.s32 	%p31, %r12, %r55;
	mov.b32 	%r470, 2147483647;
	@%p31 bra 	$L__BB9_46;
	ld.global.u32 	%r470, [%rd13+2560];
$L__BB9_46:
	setp.ge.s32 	%p32, %r13, %r55;
	mov.b32 	%r469, 2147483647;
	@%p32 bra 	$L__BB9_48;
	ld.global.u32 	%r469, [%rd13+3072];
$L__BB9_48:
	mov.u32 	%r226, %tid.x;
	add.s32 	%r227, %r226, 896;
	setp.ge.s32 	%p33, %r227, %r55;
	mov.b32 	%r468, 2147483647;
	@%p33 bra 	$L__BB9_50;
	ld.global.u32 	%r468, [%rd13+3584];
$L__BB9_50:
	setp.ge.s32 	%p34, %r14, %r55;
	mov.b32 	%r467, 2147483647;
	@%p34 bra 	$L__BB9_52;
	ld.global.u32 	%r467, [%rd13+4096];
$L__BB9_52:
	add.s32 	%r231, %r226, 1152;
	setp.ge.s32 	%p35, %r231, %r55;
	mov.b32 	%r466, 2147483647;
	@%p35 bra 	$L__BB9_54;
	ld.global.u32 	%r466, [%rd13+4608];
$L__BB9_54:
	add.s32 	%r234, %r226, 1280;
	setp.ge.s32 	%p36, %r234, %r55;
	mov.b32 	%r465, 2147483647;
	@%p36 bra 	$L__BB9_56;
	ld.global.u32 	%r465, [%rd13+5120];
$L__BB9_56:
	add.s32 	%r237, %r226, 1408;
	setp.ge.s32 	%p37, %r237, %r55;
	mov.b32 	%r464, 2147483647;
	@%p37 bra 	$L__BB9_58;
	ld.global.u32 	%r464, [%rd13+5632];
$L__BB9_58:
	add.s32 	%r240, %r226, 1536;
	setp.ge.s32 	%p38, %r240, %r55;
	mov.b32 	%r463, 2147483647;
	@%p38 bra 	$L__BB9_60;
	ld.global.u32 	%r463, [%rd13+6144];
$L__BB9_60:
	add.s32 	%r243, %r226, 1664;
	setp.ge.s32 	%p39, %r243, %r55;
	mov.b32 	%r462, 2147483647;
	@%p39 bra 	$L__BB9_62;
	ld.global.u32 	%r462, [%rd13+6656];
$L__BB9_62:
	add.s32 	%r246, %r226, 1792;
	setp.ge.s32 	%p40, %r246, %r55;
	mov.b32 	%r461, 2147483647;
	@%p40 bra 	$L__BB9_64;
	ld.global.u32 	%r461, [%rd13+7168];
$L__BB9_64:
	setp.ge.s32 	%p41, %r15, %r55;
	mov.b32 	%r460, 2147483647;
	@%p41 bra 	$L__BB9_66;
	ld.global.u32 	%r460, [%rd13+7680];
$L__BB9_66:
	setp.le.s32 	%p42, %r175, %r174;
	@%p42 bra 	$L__BB9_69;
	xor.b32  	%r103, %r460, -2147483648;
	xor.b32  	%r104, %r461, -2147483648;
	xor.b32  	%r105, %r462, -2147483648;
	xor.b32  	%r106, %r463, -2147483648;
	xor.b32  	%r107, %r464, -2147483648;
	xor.b32  	%r108, %r465, -2147483648;
	xor.b32  	%r109, %r466, -2147483648;
	xor.b32  	%r110, %r467, -2147483648;
	xor.b32  	%r111, %r468, -2147483648;
	xor.b32  	%r112, %r469, -2147483648;
	xor.b32  	%r113, %r470, -2147483648;
	xor.b32  	%r114, %r471, -2147483648;
	xor.b32  	%r115, %r472, -2147483648;
	xor.b32  	%r116, %r473, -2147483648;
	xor.b32  	%r117, %r474, -2147483648;
	xor.b32  	%r118, %r475, -2147483648;
	mov.b32 	%r476, 0;
	mov.u32 	%r477, %r174;
$L__BB9_68:
	sub.s32 	%r249, %r175, %r477;
	shl.b32 	%r250, %r476, 10;
	mov.u32 	%r251, _ZZN3cub18CUB_300001_SM_10006detail10radix_sort30DeviceRadixSortHistogramKernelINS1_5radix10policy_hubIiiyE10Policy1000ELNS0_9SortOrderE0EiyNS1_21identity_decomposer_tEEEvPT2_PKT1_SA_iiT3_E12temp_storage;
	add.s32 	%r252, %r251, %r250;
	min.s32 	%r253, %r249, 8;
	mov.b32 	%r254, -1;
	shl.b32 	%r255, %r254, %r253;
	not.b32 	%r256, %r255;
	shr.u32 	%r257, %r118, %r477;
	and.b32  	%r258, %r257, %r256;
	shl.b32 	%r259, %r258, 2;
	add.s32 	%r260, %r252, %r259;
	atom.shared.add.u32 	%r261, [%r260], 1;
	shr.u32 	%r262, %r117, %r477;
	and.b32  	%r263, %r262, %r256;
	shl.b32 	%r264, %r263, 2;
	add.s32 	%r265, %r252, %r264;
	atom.shared.add.u32 	%r266, [%r265], 1;
	shr.u32 	%r267, %r116, %r477;
	and.b32  	%r268, %r267, %r256;
	shl.b32 	%r269, %r268, 2;
	add.s32 	%r270, %r252, %r269;
	atom.shared.add.u32 	%r271, [%r270], 1;
	shr.u32 	%r272, %r115, %r477;
	and.b32  	%r273, %r272, %r256;
	shl.b32 	%r274, %r273, 2;
	add.s32 	%r275, %r252, %r274;
	atom.shared.add.u32 	%r276, [%r275], 1;
	shr.u32 	%r277, %r114, %r477;
	and.b32  	%r278, %r277, %r256;
	shl.b32 	%r279, %r278, 2;
	add.s32 	%r280, %r252, %r279;
	atom.shared.add.u32 	%r281, [%r280], 1;
	shr.u32 	%r282, %r113, %r477;
	and.b32  	%r283, %r282, %r256;
	shl.b32 	%r284, %r283, 2;
	add.s32 	%r285, %r252, %r284;
	atom.shared.add.u32 	%r286, [%r285], 1;
	shr.u32 	%r287, %r112, %r477;
	and.b32  	%r288, %r287, %r256;
	shl.b32 	%r289, %r288, 2;
	add.s32 	%r290, %r252, %r289;
	atom.shared.add.u32 	%r291, [%r290], 1;
	shr.u32 	%r292, %r111, %r477;
	and.b32  	%r293, %r292, %r256;
	shl.b32 	%r294, %r293, 2;
	add.s32 	%r295, %r252, %r294;
	atom.shared.add.u32 	%r296, [%r295], 1;
	shr.u32 	%r297, %r110, %r477;
	and.b32  	%r298, %r297, %r256;
	shl.b32 	%r299, %r298, 2;
	add.s32 	%r300, %r252, %r299;
	atom.shared.add.u32 	%r301, [%r300], 1;
	shr.u32 	%r302, %r109, %r477;
	and.b32  	%r303, %r302, %r256;
	shl.b32 	%r304, %r303, 2;
	add.s32 	%r305, %r252, %r304;
	atom.shared.add.u32 	%r306, [%r305], 1;
	shr.u32 	%r307, %r108, %r477;
	and.b32  	%r308, %r307, %r256;
	shl.b32 	%r309, %r308, 2;
	add.s32 	%r310, %r252, %r309;
	atom.shared.add.u32 	%r311, [%r310], 1;
	shr.u32 	%r312, %r107, %r477;
	and.b32  	%r313, %r312, %r256;
	shl.b32 	%r314, %r313, 2;
	add.s32 	%r315, %r252, %r314;
	atom.shared.add.u32 	%r316, [%r315], 1;
	shr.u32 	%r317, %r106, %r477;
	and.b32  	%r318, %r317, %r256;
	shl.b32 	%r319, %r318, 2;
	add.s32 	%r320, %r252, %r319;
	atom.shared.add.u32 	%r321, [%r320], 1;
	shr.u32 	%r322, %r105, %r477;
	and.b32  	%r323, %r322, %r256;
	shl.b32 	%r324, %r323, 2;
	add.s32 	%r325, %r252, %r324;
	atom.shared.add.u32 	%r326, [%r325], 1;
	shr.u32 	%r327, %r104, %r477;
	and.b32  	%r328, %r327, %r256;
	shl.b32 	%r329, %r328, 2;
	add.s32 	%r330, %r252, %r329;
	atom.shared.add.u32 	%r331, [%r330], 1;
	shr.u32 	%r332, %r103, %r477;
	and.b32  	%r333, %r332, %r256;
	shl.b32 	%r334, %r333, 2;
	add.s32 	%r335, %r252, %r334;
	atom.shared.add.u32 	%r336, [%r335], 1;
	add.s32 	%r477, %r477, 8;
	add.s32 	%r476, %r476, 1;
	setp.lt.s32 	%p43, %r477, %r175;
	@%p43 bra 	$L__BB9_68;
$L__BB9_69:
	add.s64 	%rd136, %rd136, %rd4;
	setp.lt.u64 	%p44, %rd136, %rd9;
	@%p44 bra 	$L__BB9_32;
$L__BB9_70:
	bar.sync 	0;
	@%p1 bra 	$L__BB9_152;
	setp.lt.u32 	%p45, %r1, 7;
	mov.b32 	%r480, 0;
	@%p45 bra 	$L__BB9_90;
	mov.b32 	%r478, 0;
$L__BB9_73:
	.pragma "nounroll";
	shl.b32 	%r339, %r478, 10;
	add.s32 	%r124, %r6, %r339;
	ld.shared.u32 	%r125, [%r124];
	setp.eq.s32 	%p46, %r125, 0;
	@%p46 bra 	$L__BB9_75;
	cvt.u32.u64 	%r340, %rd5;
	shl.b32 	%r341, %r478, 8;
	add.s32 	%r342, %r341, %r340;
	mul.wide.u32 	%rd30, %r342, 8;
	add.s64 	%rd31, %rd2, %rd30;
	cvt.u64.u32 	%rd32, %r125;
	atom.global.add.u64 	%rd33, [%rd31], %rd32;
$L__BB9_75:
	ld.shared.u32 	%r126, [%r124+1024];
	setp.eq.s32 	%p47, %r126, 0;
	@%p47 bra 	$L__BB9_77;
	cvt.u32.u64 	%r343, %rd5;
	shl.b32 	%r344, %r478, 8;
	add.s32 	%r345, %r344, %r343;
	add.s32 	%r346, %r345, 256;
	mul.wide.u32 	%rd34, %r346, 8;
	add.s64 	%rd35, %rd2, %rd34;
	cvt.u64.u32 	%rd36, %r126;
	atom.global.add.u64 	%rd37, [%rd35], %rd36;
$L__BB9_77:
	ld.shared.u32 	%r127, [%r124+2048];
	setp.eq.s32 	%p48, %r127, 0;
	@%p48 bra 	$L__BB9_79;
	cvt.u32.u64 	%r347, %rd5;
	shl.b32 	%r348, %r478, 8;
	add.s32 	%r349, %r348, %r347;
	add.s32 	%r350, %r349, 512;
	mul.wide.u32 	%rd38, %r350, 8;
	add.s64 	%rd39, %rd2, %rd38;
	cvt.u64.u32 	%rd40, %r127;
	atom.global.add.u64 	%rd41, [%rd39], %rd40;
$L__BB9_79:
	ld.shared.u32 	%r128, [%r124+3072];
	setp.eq.s32 	%p49, %r128, 0;
	@%p49 bra 	$L__BB9_81;
	cvt.u32.u64 	%r351, %rd5;
	shl.b32 	%r352, %r478, 8;
	add.s32 	%r353, %r352, %r351;
	add.s32 	%r354, %r353, 768;
	mul.wide.u32 	%rd42, %r354, 8;
	add.s64 	%rd43, %rd2, %rd42;
	cvt.u64.u32 	%rd44, %r128;
	atom.global.add.u64 	%rd45, [%rd43], %rd44;
$L__BB9_81:
	ld.shared.u32 	%r129, [%r124+4096];
	setp.eq.s32 	%p50, %r129, 0;
	@%p50 bra 	$L__BB9_83;
	cvt.u32.u64 	%r355, %rd5;
	shl.b32 	%r356, %r478, 8;
	add.s32 	%r357, %r356, %r355;
	add.s32 	%r358, %r357, 1024;
	mul.wide.u32 	%rd46, %r358, 8;
	add.s64 	%rd47, %rd2, %rd46;
	cvt.u64.u32 	%rd48, %r129;
	atom.global.add.u64 	%rd49, [%rd47], %rd48;
$L__BB9_83:
	ld.shared.u32 	%r130, [%r124+5120];
	setp.eq.s32 	%p51, %r130, 0;
	@%p51 bra 	$L__BB9_85;
	cvt.u32.u64 	%r359, %rd5;
	shl.b32 	%r360, %r478, 8;
	add.s32 	%r361, %r360, %r359;
	add.s32 	%r362, %r361, 1280;
	mul.wide.u32 	%rd50, %r362, 8;
	add.s64 	%rd51, %rd2, %rd50;
	cvt.u64.u32 	%rd52, %r130;
	atom.global.add.u64 	%rd53, [%rd51], %rd52;
$L__BB9_85:
	ld.shared.u32 	%r131, [%r124+6144];
	setp.eq.s32 	%p52, %r131, 0;
	@%p52 bra 	$L__BB9_87;
	cvt.u32.u64 	%r363, %rd5;
	shl.b32 	%r364, %r478, 8;
	add.s32 	%r365, %r364, %r363;
	add.s32 	%r366, %r365, 1536;
	mul.wide.u32 	%rd54, %r366, 8;
	add.s64 	%rd55, %rd2, %rd54;
	cvt.u64.u32 	%rd56, %r131;
	atom.global.add.u64 	%rd57, [%rd55], %rd56;
$L__BB9_87:
	ld.shared.u32 	%r132, [%r124+7168];
	setp.eq.s32 	%p53, %r132, 0;
	@%p53 bra 	$L__BB9_89;
	cvt.u32.u64 	%r367, %rd5;
	shl.b32 	%r368, %r478, 8;
	add.s32 	%r369, %r368, %r367;
	add.s32 	%r370, %r369, 1792;
	mul.wide.u32 	%rd58, %r370, 8;
	add.s64 	%rd59, %rd2, %rd58;
	cvt.u64.u32 	%rd60, %r132;
	atom.global.add.u64 	%rd61, [%rd59], %rd60;
$L__BB9_89:
	add.s32 	%r478, %r478, 8;
	setp.ne.s32 	%p54, %r478, %r16;
	mov.u32 	%r480, %r16;
	@%p54 bra 	$L__BB9_73;
$L__BB9_90:
	add.s32 	%r135, %r5, -1;
	setp.eq.s32 	%p55, %r3, 0;
	@%p55 bra 	$L__BB9_111;
	setp.lt.u32 	%p56, %r4, 3;
	@%p56 bra 	$L__BB9_101;
	shl.b32 	%r371, %r480, 10;
	add.s32 	%r136, %r6, %r371;
	ld.shared.u32 	%r137, [%r136];
	setp.eq.s32 	%p57, %r137, 0;
	@%p57 bra 	$L__BB9_94;
	cvt.u32.u64 	%r372, %rd5;
	shl.b32 	%r373, %r480, 8;
	add.s32 	%r374, %r373, %r372;
	mul.wide.u32 	%rd62, %r374, 8;
	add.s64 	%rd63, %rd2, %rd62;
	cvt.u64.u32 	%rd64, %r137;
	atom.global.add.u64 	%rd65, [%rd63], %rd64;
$L__BB9_94:
	ld.shared.u32 	%r138, [%r136+1024];
	setp.eq.s32 	%p58, %r138, 0;
	@%p58 bra 	$L__BB9_96;
	cvt.u32.u64 	%r375, %rd5;
	shl.b32 	%r376, %r480, 8;
	add.s32 	%r377, %r376, %r375;
	add.s32 	%r378, %r377, 256;
	mul.wide.u32 	%rd66, %r378, 8;
	add.s64 	%rd67, %rd2, %rd66;
	cvt.u64.u32 	%rd68, %r138;
	atom.global.add.u64 	%rd69, [%rd67], %rd68;
$L__BB9_96:
	ld.shared.u32 	%r139, [%r136+2048];
	setp.eq.s32 	%p59, %r139, 0;
	@%p59 bra 	$L__BB9_98;
	cvt.u32.u64 	%r379, %rd5;
	shl.b32 	%r380, %r480, 8;
	add.s32 	%r381, %r380, %r379;
	add.s32 	%r382, %r381, 512;
	mul.wide.u32 	%rd70, %r382, 8;
	add.s64 	%rd71, %rd2, %rd70;
	cvt.u64.u32 	%rd72, %r139;
	atom.global.add.u64 	%rd73, [%rd71], %rd72;
$L__BB9_98:
	ld.shared.u32 	%r140, [%r136+3072];
	setp.eq.s32 	%p60, %r140, 0;
	@%p60 bra 	$L__BB9_100;
	cvt.u32.u64 	%r383, %rd5;
	shl.b32 	%r384, %r480, 8;
	add.s32 	%r385, %r384, %r383;
	add.s32 	%r386, %r385, 768;
	mul.wide.u32 	%rd74, %r386, 8;
	add.s64 	%rd75, %rd2, %rd74;
	cvt.u64.u32 	%rd76, %r140;
	atom.global.add.u64 	%rd77, [%rd75], %rd76;
$L__BB9_100:
	add.s32 	%r480, %r480, 4;
$L__BB9_101:
	setp.eq.s32 	%p61, %r5, 0;
	@%p61 bra 	$L__BB9_111;
	setp.eq.s32 	%p62, %r135, 0;
	@%p62 bra 	$L__BB9_108;
	shl.b32 	%r387, %r480, 10;
	add.s32 	%r143, %r6, %r387;
	ld.shared.u32 	%r144, [%r143];
	setp.eq.s32 	%p63, %r144, 0;
	@%p63 bra 	$L__BB9_105;
	cvt.u32.u64 	%r388, %rd5;
	shl.b32 	%r389, %r480, 8;
	add.s32 	%r390, %r389, %r388;
	mul.wide.u32 	%rd78, %r390, 8;
	add.s64 	%rd79, %rd2, %rd78;
	cvt.u64.u32 	%rd80, %r144;
	atom.global.add.u64 	%rd81, [%rd79], %rd80;
$L__BB9_105:
	ld.shared.u32 	%r145, [%r143+1024];
	setp.eq.s32 	%p64, %r145, 0;
	@%p64 bra 	$L__BB9_107;
	cvt.u32.u64 	%r391, %rd5;
	shl.b32 	%r392, %r480, 8;
	add.s32 	%r393, %r392, %r391;
	add.s32 	%r394, %r393, 256;
	mul.wide.u32 	%rd82, %r394, 8;
	add.s64 	%rd83, %rd2, %rd82;
	cvt.u64.u32 	%rd84, %r145;
	atom.global.add.u64 	%rd85, [%rd83], %rd84;
$L__BB9_107:
	add.s32 	%r480, %r480, 2;
$L__BB9_108:
	setp.eq.s32 	%p65, %r17, 0;
	@%p65 bra 	$L__BB9_111;
	shl.b32 	%r395, %r480, 10;
	add.s32 	%r396, %r6, %r395;
	ld.shared.u32 	%r148, [%r396];
	setp.eq.s32 	%p66, %r148, 0;
	@%p66 bra 	$L__BB9_111;
	cvt.u32.u64 	%r397, %rd5;
	shl.b32 	%r398, %r480, 8;
	add.s32 	%r399, %r398, %r397;
	mul.wide.u32 	%rd86, %r399, 8;
	add.s64 	%rd87, %rd2, %rd86;
	cvt.u64.u32 	%rd88, %r148;
	atom.global.add.u64 	%rd89, [%rd87], %rd88;
$L__BB9_111:
	cvt.u32.u64 	%r400, %rd5;
	setp.gt.u32 	%p67, %r400, 127;
	@%p67 bra 	$L__BB9_152;
	setp.lt.u32 	%p68, %r1, 7;
	mov.b32 	%r484, 0;
	@%p68 bra 	$L__BB9_131;
	mov.b32 	%r482, 0;
$L__BB9_114:
	.pragma "nounroll";
	shl.b32 	%r404, %r482, 10;
	add.s32 	%r150, %r6, %r404;
	ld.shared.u32 	%r151, [%r150+512];
	setp.eq.s32 	%p69, %r151, 0;
	shl.b32 	%r405, %r482, 8;
	add.s32 	%r406, %r405, %r400;
	mul.wide.u32 	%rd90, %r406, 8;
	add.s64 	%rd15, %rd2, %rd90;
	@%p69 bra 	$L__BB9_116;
	cvt.u64.u32 	%rd91, %r151;
	atom.global.add.u64 	%rd92, [%rd15+1024], %rd91;
$L__BB9_116:
	ld.shared.u32 	%r152, [%r150+1536];
	setp.eq.s32 	%p70, %r152, 0;
	@%p70 bra 	$L__BB9_118;
	cvt.u64.u32 	%rd93, %r152;
	atom.global.add.u64 	%rd94, [%rd15+3072], %rd93;
$L__BB9_118:
	ld.shared.u32 	%r153, [%r150+2560];
	setp.eq.s32 	%p71, %r153, 0;
	@%p71 bra 	$L__BB9_120;
	cvt.u64.u32 	%rd95, %r153;
	atom.global.add.u64 	%rd96, [%rd15+5120], %rd95;
$L__BB9_120:
	ld.shared.u32 	%r154, [%r150+3584];
	setp.eq.s32 	%p72, %r154, 0;
	@%p72 bra 	$L__BB9_122;
	cvt.u64.u32 	%rd97, %r154;
	atom.global.add.u64 	%rd98, [%rd15+7168], %rd97;
$L__BB9_122:
	ld.shared.u32 	%r155, [%r150+4608];
	setp.eq.s32 	%p73, %r155, 0;
	@%p73 bra 	$L__BB9_124;
	cvt.u64.u32 	%rd99, %r155;
	atom.global.add.u64 	%rd100, [%rd15+9216], %rd99;
$L__BB9_124:
	ld.shared.u32 	%r156, [%r150+5632];
	setp.eq.s32 	%p74, %r156, 0;
	@%p74 bra 	$L__BB9_126;
	cvt.u64.u32 	%rd101, %r156;
	atom.global.add.u64 	%rd102, [%rd15+11264], %rd101;
$L__BB9_126:
	ld.shared.u32 	%r157, [%r150+6656];
	setp.eq.s32 	%p75, %r157, 0;
	@%p75 bra 	$L__BB9_128;
	cvt.u64.u32 	%rd103, %r157;
	atom.global.add.u64 	%rd104, [%rd15+13312], %rd103;
$L__BB9_128:
	ld.shared.u32 	%r158, [%r150+7680];
	setp.eq.s32 	%p76, %r158, 0;
	@%p76 bra 	$L__BB9_130;
	cvt.u64.u32 	%rd105, %r158;
	atom.global.add.u64 	%rd106, [%rd15+15360], %rd105;
$L__BB9_130:
	add.s32 	%r482, %r482, 8;
	setp.ne.s32 	%p77, %r482, %r16;
	mov.u32 	%r484, %r16;
	@%p77 bra 	$L__BB9_114;
$L__BB9_131:
	setp.eq.s32 	%p78, %r3, 0;
	@%p78 bra 	$L__BB9_152;
	setp.lt.u32 	%p79, %r4, 3;
	@%p79 bra 	$L__BB9_142;
	shl.b32 	%r407, %r484, 10;
	add.s32 	%r161, %r6, %r407;
	ld.shared.u32 	%r162, [%r161+512];
	setp.eq.s32 	%p80, %r162, 0;
	@%p80 bra 	$L__BB9_135;
	shl.b32 	%r409, %r484, 8;
	add.s32 	%r410, %r409, %r400;
	mul.wide.u32 	%rd107, %r410, 8;
	add.s64 	%rd108, %rd2, %rd107;
	cvt.u64.u32 	%rd109, %r162;
	atom.global.add.u64 	%rd110, [%rd108+1024], %rd109;
$L__BB9_135:
	ld.shared.u32 	%r163, [%r161+1536];
	setp.eq.s32 	%p81, %r163, 0;
	@%p81 bra 	$L__BB9_137;
	shl.b32 	%r412, %r484, 8;
	add.s32 	%r413, %r412, %r400;
	add.s32 	%r414, %r413, 256;
	mul.wide.u32 	%rd111, %r414, 8;
	add.s64 	%rd112, %rd2, %rd111;
	cvt.u64.u32 	%rd113, %r163;
	atom.global.add.u64 	%rd114, [%rd112+1024], %rd113;
$L__BB9_137:
	ld.shared.u32 	%r164, [%r161+2560];
	setp.eq.s32 	%p82, %r164, 0;
	@%p82 bra 	$L__BB9_139;
	shl.b32 	%r416, %r484, 8;
	add.s32 	%r417, %r416, %r400;
	add.s32 	%r418, %r417, 512;
	mul.wide.u32 	%rd115, %r418, 8;
	add.s64 	%rd116, %rd2, %rd115;
	cvt.u64.u32 	%rd117, %r164;
	atom.global.add.u64 	%rd118, [%rd116+1024], %rd117;
$L__BB9_139:
	ld.shared.u32 	%r165, [%r161+3584];
	setp.eq.s32 	%p83, %r165, 0;
	@%p83 bra 	$L__BB9_141;
	shl.b32 	%r420, %r484, 8;
	add.s32 	%r421, %r420, %r400;
	add.s32 	%r422, %r421, 768;
	mul.wide.u32 	%rd119, %r422, 8;
	add.s64 	%rd120, %rd2, %rd119;
	cvt.u64.u32 	%rd121, %r165;
	atom.global.add.u64 	%rd122, [%rd120+1024], %rd121;
$L__BB9_141:
	add.s32 	%r484, %r484, 4;
$L__BB9_142:
	setp.eq.s32 	%p84, %r5, 0;
	@%p84 bra 	$L__BB9_152;
	setp.eq.s32 	%p85, %r135, 0;
	@%p85 bra 	$L__BB9_149;
	shl.b32 	%r423, %r484, 10;
	add.s32 	%r168, %r6, %r423;
	ld.shared.u32 	%r169, [%r168+512];
	setp.eq.s32 	%p86, %r169, 0;
	@%p86 bra 	$L__BB9_146;
	shl.b32 	%r425, %r484, 8;
	add.s32 	%r426, %r425, %r400;
	mul.wide.u32 	%rd123, %r426, 8;
	add.s64 	%rd124, %rd2, %rd123;
	cvt.u64.u32 	%rd125, %r169;
	atom.global.add.u64 	%rd126, [%rd124+1024], %rd125;
$L__BB9_146:
	ld.shared.u32 	%r170, [%r168+1536];
	setp.eq.s32 	%p87, %r170, 0;
	@%p87 bra 	$L__BB9_148;
	shl.b32 	%r428, %r484, 8;
	add.s32 	%r429, %r428, %r400;
	add.s32 	%r430, %r429, 256;
	mul.wide.u32 	%rd127, %r430, 8;
	add.s64 	%rd128, %rd2, %rd127;
	cvt.u64.u32 	%rd129, %r170;
	atom.global.add.u64 	%rd130, [%rd128+1024], %rd129;
$L__BB9_148:
	add.s32 	%r484, %r484, 2;
$L__BB9_149:
	setp.eq.s32 	%p88, %r17, 0;
	@%p88 bra 	$L__BB9_152;
	shl.b32 	%r431, %r484, 10;
	add.s32 	%r432, %r6, %r431;
	ld.shared.u32 	%r173, [%r432+512];
	setp.eq.s32 	%p89, %r173, 0;
	@%p89 bra 	$L__BB9_152;
	shl.b32 	%r434, %r484, 8;
	add.s32 	%r435, %r434, %r400;
	mul.wide.u32 	%rd131, %r435, 8;
	add.s64 	%rd132, %rd2, %rd131;
	cvt.u64.u32 	%rd133, %r173;
	atom.global.add.u64 	%rd134, [%rd132+1024], %rd133;
$L__BB9_152:
	bar.sync 	0;
	add.s64 	%rd135, %rd135, 1;
	setp.ne.s64 	%p90, %rd135, %rd6;
	@%p90 bra 	$L__BB9_2;
$L__BB9_153:
	ret;

}
	// .globl	_ZN3cub18CUB_300001_SM_10006detail10radix_sort33DeviceRadixSortExclusiveSumKernelINS1_5radix10policy_hubIiiyE10Policy1000EyEEvPT0_
.visible .entry _ZN3cub18CUB_300001_SM_10006detail10radix_sort33DeviceRadixSortExclusiveSumKernelINS1_5radix10policy_hubIiiyE10Policy1000EyEEvPT0_(
	.param .u64 .ptr .align 1 _ZN3cub18CUB_300001_SM_10006detail10radix_sort33DeviceRadixSortExclusiveSumKernelINS1_5radix10policy_hubIiiyE10Policy1000EyEEvPT0__param_0
)
{
	.reg .pred 	%p<4>;
	.reg .b32 	%r<28>;
	.reg .b64 	%rd<54>;
	// demoted variable
	.shared .align 16 .b8 _ZZN3cub18CUB_300001_SM_10006detail10radix_sort33DeviceRadixSortExclusiveSumKernelINS1_5radix10policy_hubIiiyE10Policy1000EyEEvPT0_E12temp_storage[2336];
	ld.param.u64 	%rd5, [_ZN3cub18CUB_300001_SM_10006detail10radix_sort33DeviceRadixSortExclusiveSumKernelINS1_5radix10policy_hubIiiyE10Policy1000EyEEvPT0__param_0];
	cvta.to.global.u64 	%rd6, %rd5;
	mov.u32 	%r3, %ctaid.x;
	shl.b32 	%r4, %r3, 8;
	mov.u32 	%r1, %tid.x;
	setp.gt.u32 	%p1, %r1, 255;
	add.s32 	%r5, %r4, %r1;
	mul.wide.s32 	%rd7, %r5, 8;
	add.s64 	%rd1, %rd6, %rd7;
	@%p1 bra 	$L__BB10_2;
	ld.global.u64 	%rd53, [%rd1];
$L__BB10_2:
	shr.u32 	%r6, %r1, 3;
	add.s32 	%r7, %r6, %r1;
	shl.b32 	%r8, %r7, 3;
	mov.u32 	%r9, _ZZN3cub18CUB_300001_SM_10006detail10radix_sort33DeviceRadixSortExclusiveSumKernelINS1_5radix10policy_hubIiiyE10Policy1000EyEEvPT0_E12temp_storage;
	add.s32 	%r10, %r9, %r8;
	add.s32 	%r2, %r10, 16;
	st.shared.u64 	[%r10+16], %rd53;
	bar.sync 	0;
	setp.gt.u32 	%p2, %r1, 31;
	@%p2 bra 	$L__BB10_4;
	mad.lo.s32 	%r27, %r1, 72, %r9;
	ld.shared.u64 	%rd23, [%r27+16];
	ld.shared.u64 	%rd24, [%r27+24];
	ld.shared.u64 	%rd25, [%r27+32];
	ld.shared.u64 	%rd26, [%r27+40];
	ld.shared.u64 	%rd27, [%r27+48];
	ld.shared.u64 	%rd28, [%r27+56];
	ld.shared.u64 	%rd29, [%r27+64];
	ld.shared.u64 	%rd30, [%r27+72];
	add.s64 	%rd31, %rd24, %rd23;
	add.s64 	%rd32, %rd31, %rd25;
	add.s64 	%rd33, %rd32, %rd26;
	add.s64 	%rd34, %rd33, %rd27;
	add.s64 	%rd35, %rd34, %rd28;
	add.s64 	%rd36, %rd35, %rd29;
	add.s64 	%rd10, %rd36, %rd30;
	mov.b32 	%r11, 1;
	mov.b32 	%r24, 0;
	mov.b32 	%r25, -1;
	// begin inline asm
	{  .reg .u64 r0;  .reg .u32 lo;  .reg .u32 hi;  .reg .pred p;  mov.b64 {lo, hi}, %rd10;  shfl.sync.up.b32 lo|p, lo, %r11, %r24, %r25;  shfl.sync.up.b32 hi|p, hi, %r11, %r24, %r25;  mov.b64 r0, {lo, hi};  @p add.u64 r0, r0, %rd10;  mov.u64 %rd8, r0;}
	// end inline asm
	mov.b32 	%r14, 2;
	// begin inline asm
	{  .reg .u64 r0;  .reg .u32 lo;  .reg .u32 hi;  .reg .pred p;  mov.b64 {lo, hi}, %rd8;  shfl.sync.up.b32 lo|p, lo, %r14, %r24, %r25;  shfl.sync.up.b32 hi|p, hi, %r14, %r24, %r25;  mov.b64 r0, {lo, hi};  @p add.u64 r0, r0, %rd8;  mov.u64 %rd11, r0;}
	// end inline asm
	mov.b32 	%r17, 4;
	// begin inline asm
	{  .reg .u64 r0;  .reg .u32 lo;  .reg .u32 hi;  .reg .pred p;  mov.b64 {lo, hi}, %rd11;  shfl.sync.up.b32 lo|p, lo, %r17, %r24, %r25;  shfl.sync.up.b32 hi|p, hi, %r17, %r24, %r25;  mov.b64 r0, {lo, hi};  @p add.u64 r0, r0, %rd11;  mov.u64 %rd14, r0;}
	// end inline asm
	mov.b32 	%r20, 8;
	// begin inline asm
	{  .reg .u64 r0;  .reg .u32 lo;  .reg .u32 hi;  .reg .pred p;  mov.b64 {lo, hi}, %rd14;  shfl.sync.up.b32 lo|p, lo, %r20, %r24, %r25;  shfl.sync.up.b32 hi|p, hi, %r20, %r24, %r25;  mov.b64 r0, {lo, hi};  @p add.u64 r0, r0, %rd14;  mov.u64 %rd17, r0;}
	// end inline asm
	mov.b32 	%r23, 16;
	// begin inline asm
	{  .reg .u64 r0;  .reg .u32 lo;  .reg .u32 hi;  .reg .pred p;  mov.b64 {lo, hi}, %rd17;  shfl.sync.up.b32 lo|p, lo, %r23, %r24, %r25;  shfl.sync.up.b32 hi|p, hi, %r23, %r24, %r25;  mov.b64 r0, {lo, hi};  @p add.u64 r0, r0, %rd17;  mov.u64 %rd20, r0;}
	// end inline asm
	sub.s64 	%rd37, %rd20, %rd10;
	ld.shared.u64 	%rd38, [%r27+16];
	ld.shared.u64 	%rd39, [%r27+24];
	ld.shared.u64 	%rd40, [%r27+32];
	ld.shared.u64 	%rd41, [%r27+40];
	ld.shared.u64 	%rd42, [%r27+48];
	ld.shared.u64 	%rd43, [%r27+56];
	ld.shared.u64 	%rd44, [%r27+64];
	add.s64 	%rd45, %rd38, %rd37;
	add.s64 	%rd46, %rd39, %rd45;
	add.s64 	%rd47, %rd40, %rd46;
	add.s64 	%rd48, %rd41, %rd47;
	add.s64 	%rd49, %rd42, %rd48;
	add.s64 	%rd50, %rd43, %rd49;
	add.s64 	%rd51, %rd44, %rd50;
	st.shared.u64 	[%r27+16], %rd37;
	st.shared.u64 	[%r27+24], %rd45;
	st.shared.u64 	[%r27+32], %rd46;
	st.shared.u64 	[%r27+40], %rd47;
	st.shared.u64 	[%r27+48], %rd48;
	st.shared.u64 	[%r27+56], %rd49;
	st.shared.u64 	[%r27+64], %rd50;
	st.shared.u64 	[%r27+72], %rd51;
$L__BB10_4:
	setp.gt.u32 	%p3, %r1, 255;
	bar.sync 	0;
	@%p3 bra 	$L__BB10_6;
	ld.shared.u64 	%rd52, [%r2];
	st.global.u64 	[%rd1], %rd52;
$L__BB10_6:
	ret;

}
	// .globl	_ZN3cub18CUB_300001_SM_10006detail10radix_sort29DeviceRadixSortOnesweepKernelINS1_5radix10policy_hubIiiyE10Policy1000ELNS0_9SortOrderE0EiiyiiNS1_21identity_decomposer_tEEEvPT5_SB_PT3_PKSC_PT1_PKSG_PT2_PKSK_T4_iiT6_
.visible .entry _ZN3cub18CUB_300001_SM_10006detail10radix_sort29DeviceRadixSortOnesweepKernelINS1_5radix10policy_hubIiiyE10Policy1000ELNS0_9SortOrderE0EiiyiiNS1_21identity_decomposer_tEEEvPT5_SB_PT3_PKSC_PT1_PKSG_PT2_PKSK_T4_iiT6_(
	.param .u64 .ptr .align 1 _ZN3cub18CUB_300001_SM_10006detail10radix_sort29DeviceRadixSortOnesweepKernelINS1_5radix10policy_hubIiiyE10Policy1000ELNS0_9SortOrderE0EiiyiiNS1_21identity_decomposer_tEEEvPT5_SB_PT3_PKSC_PT1_PKSG_PT2_PKSK_T4_iiT6__param_0,
	.param .u64 .ptr .align 1 _ZN3cub18CUB_300001_SM_10006detail10radix_sort29DeviceRadixSortOnesweepKernelINS1_5radix10policy_hubIiiyE10Policy1000ELNS0_9SortOrderE0EiiyiiNS1_21identity_decomposer_tEEEvPT5_SB_PT3_PKSC_PT1_PKSG_PT2_PKSK_T4_iiT6__param_1,
	.param .u64 .ptr .align 1 _ZN3cub18CUB_300001_SM_10006detail10radix_sort29DeviceRadixSortOnesweepKernelINS1_5radix10policy_hubIiiyE10Policy1000ELNS0_9SortOrderE0EiiyiiNS1_21identity_decomposer_tEEEvPT5_SB_PT3_PKSC_PT1_PKSG_PT2_PKSK_T4_iiT6__param_2,
	.param .u64 .ptr .align 1 _ZN3cub18CUB_300001_SM_10006detail10radix_sort29DeviceRadixSortOnesweepKernelINS1_5radix10policy_hubIiiyE10Policy1000ELNS0_9SortOrderE0EiiyiiNS1_21identity_decomposer_tEEEvPT5_SB_PT3_PKSC_PT1_PKSG_PT2_PKSK_T4_iiT6__param_3,
	.param .u64 .ptr .align 1 _ZN3cub18CUB_300001_SM_10006detail10radix_sort29DeviceRadixSortOnesweepKernelINS1_5radix10policy_hubIiiyE10Policy1000ELNS0_9SortOrderE0EiiyiiNS1_21identity_decomposer_tEEEvPT5_SB_PT3_PKSC_PT1_PKSG_PT2_PKSK_T4_iiT6__param_4,
	.param .u64 .ptr .align 1 _ZN3cub18CUB_300001_SM_10006detail10radix_sort29DeviceRadixSortOnesweepKernelINS1_5radix10policy_hubIiiyE10Policy1000ELNS0_9SortOrderE0EiiyiiNS1_21identity_decomposer_tEEEvPT5_SB_PT3_PKSC_PT1_PKSG_PT2_PKSK_T4_iiT6__param_5,
	.param .u64 .ptr .align 1 _ZN3cub18CUB_300001_SM_10006detail10radix_sort29DeviceRadixSortOnesweepKernelINS1_5radix10policy_hubIiiyE10Policy1000ELNS0_9SortOrderE0EiiyiiNS1_21identity_decomposer_tEEEvPT5_SB_PT3_PKSC_PT1_PKSG_PT2_PKSK_T4_iiT6__param_6,
	.param .u64 .ptr .align 1 _ZN3cub18CUB_300001_SM_10006detail10radix_sort29DeviceRadixSortOnesweepKernelINS1_5radix10policy_hubIiiyE10Policy1000ELNS0_9SortOrderE0EiiyiiNS1_21identity_decomposer_tEEEvPT5_SB_PT3_PKSC_PT1_PKSG_PT2_PKSK_T4_iiT6__param_7,
	.param .u32 _ZN3cub18CUB_300001_SM_10006detail10radix_sort29DeviceRadixSortOnesweepKernelINS1_5radix10policy_hubIiiyE10Policy1000ELNS0_9SortOrderE0EiiyiiNS1_21identity_decomposer_tEEEvPT5_SB_PT3_PKSC_PT1_PKSG_PT2_PKSK_T4_iiT6__param_8,
	.param .u32 _ZN3cub18CUB_300001_SM_10006detail10radix_sort29DeviceRadixSortOnesweepKernelINS1_5radix10policy_hubIiiyE10Policy1000ELNS0_9SortOrderE0EiiyiiNS1_21identity_decomposer_tEEEvPT5_SB_PT3_PKSC_PT1_PKSG_PT2_PKSK_T4_iiT6__param_9,
	.param .u32 _ZN3cub18CUB_300001_SM_10006detail10radix_sort29DeviceRadixSortOnesweepKernelINS1_5radix10policy_hubIiiyE10Policy1000ELNS0_9SortOrderE0EiiyiiNS1_21identity_decomposer_tEEEvPT5_SB_PT3_PKSC_PT1_PKSG_PT2_PKSK_T4_iiT6__param_10,
	.param .align 1 .b8 _ZN3cub18CUB_300001_SM_10006detail10radix_sort29DeviceRadixSortOnesweepKernelINS1_5radix10policy_hubIiiyE10Policy1000ELNS0_9SortOrderE0EiiyiiNS1_21identity_decomposer_tEEEvPT5_SB_PT3_PKSC_PT1_PKSG_PT2_PKSK_T4_iiT6__param_11[1]
)
.maxntid 384
{
	.reg .pred 	%p<205>;
	.reg .b32 	%r<2283>;
	.reg .b64 	%rd<457>;
	// demoted variable
	.shared .align 16 .b8 _ZZN3cub18CUB_300001_SM_10006detail10radix_sort29DeviceRadixSortOnesweepKernelINS1_5radix10policy_hubIiiyE10Policy1000ELNS0_9SortOrderE0EiiyiiNS1_21identity_decomposer_tEEEvPT5_SB_PT3_PKSC_PT1_PKSG_PT2_PKSK_T4_iiT6_E1s[28160];
	ld.param.u64 	%rd43, [_ZN3cub18CUB_300001_SM_10006detail10radix_sort29DeviceRadixSortOnesweepKernelINS1_5radix10policy_hubIiiyE10Policy1000ELNS0_9SortOrderE0EiiyiiNS1_21identity_decomposer_tEEEvPT5_SB_PT3_PKSC_PT1_PKSG_PT2_PKSK_T4_iiT6__param_0];
	ld.param.u64 	%rd44, [_ZN3cub18CUB_300001_SM_10006detail10radix_sort29DeviceRadixSortOnesweepKernelINS1_5radix10policy_hubIiiyE10Policy1000ELNS0_9SortOrderE0EiiyiiNS1_21identity_decomposer_tEEEvPT5_SB_PT3_PKSC_PT1_PKSG_PT2_PKSK_T4_iiT6__param_1];
	ld.param.u64 	%rd47, [_ZN3cub18CUB_300001_SM_10006detail10radix_sort29DeviceRadixSortOnesweepKernelINS1_5radix10policy_hubIiiyE10Policy1000ELNS0_9SortOrderE0EiiyiiNS1_21identity_decomposer_tEEEvPT5_SB_PT3_PKSC_PT1_PKSG_PT2_PKSK_T4_iiT6__param_4];
	ld.param.u64 	%rd50, [_ZN3cub18CUB_300001_SM_10006detail10radix_sort29DeviceRadixSortOnesweepKernelINS1_5radix10policy_hubIiiyE10Policy1000ELNS0_9SortOrderE0EiiyiiNS1_21identity_decomposer_tEEEvPT5_SB_PT3_PKSC_PT1_PKSG_PT2_PKSK_T4_iiT6__param_5];
	cvta.to.global.u64 	%rd1, %rd47;
	cvta.to.global.u64 	%rd2, %rd43;
	cvta.to.global.u64 	%rd3, %rd50;
	mov.u32 	%r1, %tid.x;
	// begin inline asm
	mov.u32 %r443, %laneid;
	// end inline asm
	setp.ne.s32 	%p1, %r1, 0;
	@%p1 bra 	$L__BB11_2;
	cvta.to.global.u64 	%rd51, %rd44;
	atom.global.add.u32 	%r444, [%rd51], 1;
	st.shared.u32 	[_ZZN3cub18CUB_300001_SM_10006detail10radix_sort29DeviceRadixSortOnesweepKernelINS1_5radix10policy_hubIiiyE10Policy1000ELNS0_9SortOrderE0EiiyiiNS1_21identity_decomposer_tEEEvPT5_SB_PT3_PKSC_PT1_PKSG_PT2_PKSK_T4_iiT6_E1s+26112], %r444;
$L__BB11_2:
	ld.param.u32 	%r2078, [_ZN3cub18CUB_300001_SM_10006detail10radix_sort29DeviceRadixSortOnesweepKernelINS1_5radix10policy_hubIiiyE10Policy1000ELNS0_9SortOrderE0EiiyiiNS1_21identity_decomposer_tEEEvPT5_SB_PT3_PKSC_PT1_PKSG_PT2_PKSK_T4_iiT6__param_8];
	bar.sync 	0;
	ld.shared.u32 	%r3, [_ZZN3cub18CUB_300001_SM_10006detail10radix_sort29DeviceRadixSortOnesweepKernelINS1_5radix10policy_hubIiiyE10Policy1000ELNS0_9SortOrderE0EiiyiiNS1_21identity_decomposer_tEEEvPT5_SB_PT3_PKSC_PT1_PKSG_PT2_PKSK_T4_iiT6_E1s+26112];
	mul.lo.s32 	%r445, %r3, 6528;
	add.s32 	%r4, %r445, 6528;
	setp.gt.s32 	%p2, %r4, %r2078;
	cvt.s64.s32 	%rd4, %r445;
	@%p2 bra 	$L__BB11_4;
	and.b32  	%r446, %r1, 31;
	and.b32  	%r447, %r1, 992;
	mul.lo.s32 	%r448, %r447, 17;
	or.b32  	%r449, %r448, %r446;
	cvt.u64.u32 	%rd52, %r449;
	add.s64 	%rd53, %rd52, %rd4;
	shl.b64 	%rd54, %rd53, 2;
	add.s64 	%rd55, %rd3, %rd54;
	ld.global.u32 	%r2165, [%rd55];
	ld.global.u32 	%r2164, [%rd55+128];
	ld.global.u32 	%r2163, [%rd55+256];
	ld.global.u32 	%r2162, [%rd55+384];
	ld.global.u32 	%r2161, [%rd55+512];
	ld.global.u32 	%r2160, [%rd55+640];
	ld.global.u32 	%r2159, [%rd55+768];
	ld.global.u32 	%r2158, [%rd55+896];
	ld.global.u32 	%r2157, [%rd55+1024];
	ld.global.u32 	%r2156, [%rd55+1152];
	ld.global.u32 	%r2155, [%rd55+1280];
	ld.global.u32 	%r2154, [%rd55+1408];
	ld.global.u32 	%r2153, [%rd55+1536];
	ld.global.u32 	%r2152, [%rd55+1664];
	ld.global.u32 	%r2151, [%rd55+1792];
	ld.global.u32 	%r2150, [%rd55+1920];
	ld.global.u32 	%r2149, [%rd55+2048];
	bra.uni 	$L__BB11_38;
$L__BB11_4:
	ld.param.u32 	%r2079, [_ZN3cub18CUB_300001_SM_10006detail10radix_sort29DeviceRadixSortOnesweepKernelINS1_5radix10policy_hubIiiyE10Policy1000ELNS0_9SortOrderE0EiiyiiNS1_21identity_decomposer_tEEEvPT5_SB_PT3_PKSC_PT1_PKSG_PT2_PKSK_T4_iiT6__param_8];
	cvt.u32.u64 	%r451, %rd4;
	sub.s32 	%r22, %r2079, %r451;
	and.b32  	%r452, %r1, 31;
	and.b32  	%r453, %r1, 992;
	mul.lo.s32 	%r454, %r453, 17;
	or.b32  	%r23, %r454, %r452;
	setp.ge.s32 	%p3, %r23, %r22;
	cvt.u64.u32 	%rd56, %r23;
	add.s64 	%rd57, %rd56, %rd4;
	shl.b64 	%rd58, %rd57, 2;
	add.s64 	%rd5, %rd3, %rd58;
	mov.b32 	%r2165, 2147483647;
	@%p3 bra 	$L__BB11_6;
	ld.global.u32 	%r2165, [%rd5];
$L__BB11_6:
	add.s32 	%r456, %r23, 32;
	setp.ge.s32 	%p4, %r456, %r22;
	mov.b32 	%r2164, 2147483647;
	@%p4 bra 	$L__BB11_8;
	ld.global.u32 	%r2164, [%rd5+128];
$L__BB11_8:
	add.s32 	%r458, %r23, 64;
	setp.ge.s32 	%p5, %r458, %r22;
	mov.b32 	%r2163, 2147483647;
	@%p5 bra 	$L__BB11_10;
	ld.global.u32 	%r2163, [%rd5+256];
$L__BB11_10:
	add.s32 	%r460, %r23, 96;
	setp.ge.s32 	%p6, %r460, %r22;
	mov.b32 	%r2162, 2147483647;
	@%p6 bra 	$L__BB11_12;
	ld.global.u32 	%r2162, [%rd5+384];
$L__BB11_12:
	add.s32 	%r462, %r23, 128;
	setp.ge.s32 	%p7, %r462, %r22;
	mov.b32 	%r2161, 2147483647;
	@%p7 bra 	$L__BB11_14;
	ld.global.u32 	%r2161, [%rd5+512];
$L__BB11_14:
	add.s32 	%r464, %r23, 160;
	setp.ge.s32 	%p8, %r464, %r22;
	mov.b32 	%r2160, 2147483647;
	@%p8 bra 	$L__BB11_16;
	ld.global.u32 	%r2160, [%rd5+640];
$L__BB11_16:
	add.s32 	%r466, %r23, 192;
	setp.ge.s32 	%p9, %r466, %r22;
	mov.b32 	%r2159, 2147483647;
	@%p9 bra 	$L__BB11_18;
	ld.global.u32 	%r2159, [%rd5+768];
$L__BB11_18:
	add.s32 	%r468, %r23, 224;
	setp.ge.s32 	%p10, %r468, %r22;
	mov.b32 	%r2158, 2147483647;
	@%p10 bra 	$L__BB11_20;
	ld.global.u32 	%r2158, [%rd5+896];
$L__BB11_20:
	add.s32 	%r470, %r23, 256;
	setp.ge.s32 	%p11, %r470, %r22;
	mov.b32 	%r2157, 2147483647;
	@%p11 bra 	$L__BB11_22;
	ld.global.u32 	%r2157, [%rd5+1024];
$L__BB11_22:
	add.s32 	%r472, %r23, 288;
	setp.ge.s32 	%p12, %r472, %r22;
	mov.b32 	%r2156, 2147483647;
	@%p12 bra 	$L__BB11_24;
	ld.global.u32 	%r2156, [%rd5+1152];
$L__BB11_24:
	add.s32 	%r474, %r23, 320;
	setp.ge.s32 	%p13, %r474, %r22;
	mov.b32 	%r2155, 2147483647;
	@%p13 bra 	$L__BB11_26;
	ld.global.u32 	%r2155, [%rd5+1280];
$L__BB11_26:
	add.s32 	%r476, %r23, 352;
	setp.ge.s32 	%p14, %r476, %r22;
	mov.b32 	%r2154, 2147483647;
	@%p14 bra 	$L__BB11_28;
	ld.global.u32 	%r2154, [%rd5+1408];
$L__BB11_28:
	add.s32 	%r478, %r23, 384;
	setp.ge.s32 	%p15, %r478, %r22;
	mov.b32 	%r2153, 2147483647;
	@%p15 bra 	$L__BB11_30;
	ld.global.u32 	%r2153, [%rd5+1536];
$L__BB11_30:
	add.s32 	%r480, %r23, 416;
	setp.ge.s32 	%p16, %r480, %r22;
	mov.b32 	%r2152, 2147483647;
	@%p16 bra 	$L__BB11_32;
	ld.global.u32 	%r2152, [%rd5+1664];
$L__BB11_32:
	add.s32 	%r482, %r23, 448;
	setp.ge.s32 	%p17, %r482, %r22;
	mov.b32 	%r2151, 2147483647;
	@%p17 bra 	$L__BB11_34;
	ld.global.u32 	%r2151, [%rd5+1792];
$L__BB11_34:
	add.s32 	%r484, %r23, 480;
	setp.ge.s32 	%p18, %r484, %r22;
	mov.b32 	%r2150, 2147483647;
	@%p18 bra 	$L__BB11_36;
	ld.global.u32 	%r2150, [%rd5+1920];
$L__BB11_36:
	add.s32 	%r486, %r23, 512;
	setp.ge.s32 	%p19, %r486, %r22;
	mov.b32 	%r2149, 2147483647;
	@%p19 bra 	$L__BB11_38;
	ld.global.u32 	%r2149, [%rd5+2048];
$L__BB11_38:
	ld.param.u32 	%r2131, [_ZN3cub18CUB_300001_SM_10006detail10radix_sort29DeviceRadixSortOnesweepKernelINS1_5radix10policy_hubIiiyE10Policy1000ELNS0_9SortOrderE0EiiyiiNS1_21identity_decomposer_tEEEvPT5_SB_PT3_PKSC_PT1_PKSG_PT2_PKSK_T4_iiT6__param_10];
	mov.b32 	%r487, -1;
	shl.b32 	%r488, %r487, %r2131;
	not.b32 	%r74, %r488;
	shr.u32 	%r75, %r1, 5;
	shl.b32 	%r489, %r75, 10;
	mov.u32 	%r490, _ZZN3cub18CUB_300001_SM_10006detail10radix_sort29DeviceRadixSortOnesweepKernelINS1_5radix10policy_hubIiiyE10Policy1000ELNS0_9SortOrderE0EiiyiiNS1_21identity_decomposer_tEEEvPT5_SB_PT3_PKSC_PT1_PKSG_PT2_PKSK_T4_iiT6_E1s;
	add.s32 	%r76, %r490, %r489;
	setp.gt.s32 	%p20, %r443, 255;
	@%p20 bra 	$L__BB11_51;
	max.s32 	%r491, %r443, 224;
	sub.s32 	%r492, %r491, %r443;
	add.s32 	%r493, %r492, 31;
	shr.u32 	%r494, %r493, 5;
	add.s32 	%r77, %r494, 1;
	and.b32  	%r78, %r77, 15;
	setp.lt.u32 	%p21, %r493, 480;
	mov.u32 	%r2169, %r443;
	@%p21 bra 	$L__BB11_42;
	and.b32  	%r495, %r77, 268435440;
	neg.s32 	%r2167, %r495;
	shl.b32 	%r497, %r443, 2;
	add.s32 	%r498, %r489, %r497;
	add.s32 	%r500, %r498, %r490;
	add.s32 	%r2166, %r500, 1024;
	mov.u32 	%r2169, %r443;
$L__BB11_41:
	.pragma "nounroll";
	mov.b32 	%r501, 0;
	st.shared.u32 	[%r2166+-1024], %r501;
	st.shared.u32 	[%r2166+-896], %r501;
	st.shared.u32 	[%r2166+-768], %r501;
	st.shared.u32 	[%r2166+-640], %r501;
	st.shared.u32 	[%r2166+-512], %r501;
	st.shared.u32 	[%r2166+-384], %r501;
	st.shared.u32 	[%r2166+-256], %r501;
	st.shared.u32 	[%r2166+-128], %r501;
	st.shared.u32 	[%r2166], %r501;
	st.shared.u32 	[%r2166+128], %r501;
	st.shared.u32 	[%r2166+256], %r501;
	st.shared.u32 	[%r2166+384], %r501;
	st.shared.u32 	[%r2166+512], %r501;
	st.shared.u32 	[%r2166+640], %r501;
	st.shared.u32 	[%r2166+768], %r501;
	st.shared.u32 	[%r2166+896], %r501;
	add.s32 	%r2169, %r2169, 512;
	add.s32 	%r2167, %r2167, 16;
	add.s32 	%r2166, %r2166, 2048;
	setp.ne.s32 	%p22, %r2167, 0;
	@%p22 bra 	$L__BB11_41;
$L__BB11_42:
	setp.eq.s32 	%p23, %r78, 0;
	@%p23 bra 	$L__BB11_51;
	and.b32  	%r88, %r77, 7;
	setp.lt.u32 	%p24, %r78, 8;
	@%p24 bra 	$L__BB11_45;
	shl.b32 	%r502, %r2169, 2;
	add.s32 	%r503, %r76, %r502;
	mov.b32 	%r504, 0;
	st.shared.u32 	[%r503], %r504;
	st.shared.u32 	[%r503+128], %r504;
	st.shared.u32 	[%r503+256], %r504;
	st.shared.u32 	[%r503+384], %r504;
	st.shared.u32 	[%r503+512], %r504;
	st.shared.u32 	[%r503+640], %r504;
	st.shared.u32 	[%r503+768], %r504;
	st.shared.u32 	[%r503+896], %r504;
	add.s32 	%r2169, %r2169, 256;
$L__BB11_45:
	setp.eq.s32 	%p25, %r88, 0;
	@%p25 bra 	$L__BB11_51;
	and.b32  	%r91, %r77, 3;
	setp.lt.u32 	%p26, %r88, 4;
	@%p26 bra 	$L__BB11_48;
	shl.b32 	%r505, %r2169, 2;
	add.s32 	%r506, %r76, %r505;
	mov.b32 	%r507, 0;
	st.shared.u32 	[%r506], %r507;
	st.shared.u32 	[%r506+128], %r507;
	st.shared.u32 	[%r506+256], %r507;
	st.shared.u32 	[%r506+384], %r507;
	add.s32 	%r2169, %r2169, 128;
$L__BB11_48:
	setp.eq.s32 	%p27, %r91, 0;
	@%p27 bra 	$L__BB11_51;
	shl.b32 	%r509, %r2169, 2;
	add.s32 	%r510, %r489, %r509;
	add.s32 	%r2173, %r490, %r510;
	neg.s32 	%r2172, %r91;
$L__BB11_50:
	.pragma "nounroll";
	mov.b32 	%r512, 0;
	st.shared.u32 	[%r2173], %r512;
	add.s32 	%r2173, %r2173, 128;
	add.s32 	%r2172, %r2172, 1;
	setp.ne.s32 	%p28, %r2172, 0;
	@%p28 bra 	$L__BB11_50;
$L__BB11_51:
	ld.param.u32 	%r2094, [_ZN3cub18CUB_300001_SM_10006detail10radix_sort29DeviceRadixSortOnesweepKernelINS1_5radix10policy_hubIiiyE10Policy1000ELNS0_9SortOrderE0EiiyiiNS1_21identity_decomposer_tEEEvPT5_SB_PT3_PKSC_PT1_PKSG_PT2_PKSK_T4_iiT6__param_9];
	bar.warp.sync 	-1;
	xor.b32  	%r514, %r2165, -2147483648;
	shr.u32 	%r515, %r514, %r2094;
	and.b32  	%r100, %r515, %r74;
	shl.b32 	%r516, %r100, 2;
	add.s32 	%r517, %r76, %r516;
	atom.shared.add.u32 	%r518, [%r517], 1;
	xor.b32  	%r2227, %r2164, -2147483648;
	shr.u32 	%r520, %r2227, %r2094;
	and.b32  	%r521, %r520, %r74;
	shl.b32 	%r522, %r521, 2;
	add.s32 	%r523, %r76, %r522;
	atom.shared.add.u32 	%r524, [%r523], 1;
	xor.b32  	%r2226, %r2163, -2147483648;
	shr.u32 	%r526, %r2226, %r2094;
	and.b32  	%r527, %r526, %r74;
	shl.b32 	%r528, %r527, 2;
	add.s32 	%r529, %r76, %r528;
	atom.shared.add.u32 	%r530, [%r529], 1;
	xor.b32  	%r2225, %r2162, -2147483648;
	shr.u32 	%r532, %r2225, %r2094;
	and.b32  	%r533, %r532, %r74;
	shl.b32 	%r534, %r533, 2;
	add.s32 	%r535, %r76, %r534;
	atom.shared.add.u32 	%r536, [%r535], 1;
	xor.b32  	%r537, %r2161, -2147483648;
	shr.u32 	%r538, %r537, %r2094;
	and.b32  	%r539, %r538, %r74;
	shl.b32 	%r540, %r539, 2;
	add.s32 	%r541, %r76, %r540;
	atom.shared.add.u32 	%r542, [%r541], 1;
	xor.b32  	%r543, %r2160, -2147483648;
	shr.u32 	%r544, %r543, %r2094;
	and.b32  	%r545, %r544, %r74;
	shl.b32 	%r546, %r545, 2;
	add.s32 	%r547, %r76, %r546;
	atom.shared.add.u32 	%r548, [%r547], 1;
	xor.b32  	%r549, %r2159, -2147483648;
	shr.u32 	%r550, %r549, %r2094;
	and.b32  	%r551, %r550, %r74;
	shl.b32 	%r552, %r551, 2;
	add.s32 	%r553, %r76, %r552;
	atom.shared.add.u32 	%r554, [%r553], 1;
	xor.b32  	%r555, %r2158, -2147483648;
	shr.u32 	%r556, %r555, %r2094;
	and.b32  	%r557, %r556, %r74;
	shl.b32 	%r558, %r557, 2;
	add.s32 	%r559, %r76, %r558;
	atom.shared.add.u32 	%r560, [%r559], 1;
	xor.b32  	%r561, %r2157, -2147483648;
	shr.u32 	%r562, %r561, %r2094;
	and.b32  	%r563, %r562, %r74;
	shl.b32 	%r564, %r563, 2;
	add.s32 	%r565, %r76, %r564;
	atom.shared.add.u32 	%r566, [%r565], 1;
	xor.b32  	%r567, %r2156, -2147483648;
	shr.u32 	%r568, %r567, %r2094;
	and.b32  	%r569, %r568, %r74;
	shl.b32 	%r570, %r569, 2;
	add.s32 	%r571, %r76, %r570;
	atom.shared.add.u32 	%r572, [%r571], 1;
	xor.b32  	%r573, %r2155, -2147483648;
	shr.u32 	%r574, %r573, %r2094;
	and.b32  	%r575, %r574, %r74;
	shl.b32 	%r576, %r575, 2;
	add.s32 	%r577, %r76, %r576;
	atom.shared.add.u32 	%r578, [%r577], 1;
	xor.b32  	%r579, %r2154, -2147483648;
	shr.u32 	%r580, %r579, %r2094;
	and.b32  	%r581, %r580, %r74;
	shl.b32 	%r582, %r581, 2;
	add.s32 	%r583, %r76, %r582;
	atom.shared.add.u32 	%r584, [%r583], 1;
	xor.b32  	%r585, %r2153, -2147483648;
	shr.u32 	%r586, %r585, %r2094;
	and.b32  	%r587, %r586, %r74;
	shl.b32 	%r588, %r587, 2;
	add.s32 	%r589, %r76, %r588;
	atom.shared.add.u32 	%r590, [%r589], 1;
	xor.b32  	%r591, %r2152, -2147483648;
	shr.u32 	%r592, %r591, %r2094;
	and.b32  	%r593, %r592, %r74;
	shl.b32 	%r594, %r593, 2;
	add.s32 	%r595, %r76, %r594;
	atom.shared.add.u32 	%r596, [%r595], 1;
	xor.b32  	%r597, %r2151, -2147483648;
	shr.u32 	%r598, %r597, %r2094;
	and.b32  	%r599, %r598, %r74;
	shl.b32 	%r600, %r599, 2;
	add.s32 	%r601, %r76, %r600;
	atom.shared.add.u32 	%r602, [%r601], 1;
	xor.b32  	%r603, %r2150, -2147483648;
	shr.u32 	%r604, %r603, %r2094;
	and.b32  	%r605, %r604, %r74;
	shl.b32 	%r606, %r605, 2;
	add.s32 	%r607, %r76, %r606;
	atom.shared.add.u32 	%r608, [%r607], 1;
	xor.b32  	%r2212, %r2149, -2147483648;
	shr.u32 	%r610, %r2212, %r2094;
	and.b32  	%r611, %r610, %r74;
	shl.b32 	%r612, %r611, 2;
	add.s32 	%r613, %r76, %r612;
	atom.shared.add.u32 	%r614, [%r613], 1;
	bar.sync 	0;
	setp.gt.u32 	%p29, %r1, 255;
	shl.b32 	%r615, %r1, 2;
	add.s32 	%r101, %r490, %r615;
	mov.b32 	%r2174, 0;
	@%p29 bra 	$L__BB11_53;
	ld.shared.u32 	%r617, [%r101];
	mov.b32 	%r618, 0;
	st.shared.u32 	[%r101], %r618;
	ld.shared.u32 	%r619, [%r101+1024];
	st.shared.u32 	[%r101+1024], %r617;
	add.s32 	%r620, %r619, %r617;
	ld.shared.u32 	%r621, [%r101+2048];
	st.shared.u32 	[%r101+2048], %r620;
	add.s32 	%r622, %r621, %r620;
	ld.shared.u32 	%r623, [%r101+3072];
	st.shared.u32 	[%r101+3072], %r622;
	add.s32 	%r624, %r623, %r622;
	ld.shared.u32 	%r625, [%r101+4096];
	st.shared.u32 	[%r101+4096], %r624;
	add.s32 	%r626, %r625, %r624;
	ld.shared.u32 	%r627, [%r101+5120];
	st.shared.u32 	[%r101+5120], %r626;
	add.s32 	%r628, %r627, %r626;
	ld.shared.u32 	%r629, [%r101+6144];
	st.shared.u32 	[%r101+6144], %r628;
	add.s32 	%r630, %r629, %r628;
	ld.shared.u32 	%r631, [%r101+7168];
	st.shared.u32 	[%r101+7168], %r630;
	add.s32 	%r632, %r631, %r630;
	ld.shared.u32 	%r633, [%r101+8192];
	st.shared.u32 	[%r101+8192], %r632;
	add.s32 	%r634, %r633, %r632;
	ld.shared.u32 	%r635, [%r101+9216];
	st.shared.u32 	[%r101+9216], %r634;
	add.s32 	%r636, %r635, %r634;
	ld.shared.u32 	%r637, [%r101+10240];
	st.shared.u32 	[%r101+10240], %r636;
	add.s32 	%r638, %r637, %r636;
	ld.shared.u32 	%r639, [%r101+11264];
	st.shared.u32 	[%r101+11264], %r638;
	add.s32 	%r2174, %r639, %r638;
$L__BB11_53:
	setp.gt.u32 	%p30, %r1, 255;
	shl.b32 	%r640, %r3, 8;
	add.s32 	%r641, %r640, %r1;
	mul.wide.s32 	%rd59, %r641, 4;
	add.s64 	%rd6, %rd2, %rd59;
	@%p30 bra 	$L__BB11_55;
	or.b32  	%r642, %r2174, 1073741824;
	st.volatile.global.u32 	[%rd6], %r642;
$L__BB11_55:
	ld.param.u64 	%rd442, [_ZN3cub18CUB_300001_SM_10006detail10radix_sort29DeviceRadixSortOnesweepKernelINS1_5radix10policy_hubIiiyE10Policy1000ELNS0_9SortOrderE0EiiyiiNS1_21identity_decomposer_tEEEvPT5_SB_PT3_PKSC_PT1_PKSG_PT2_PKSK_T4_iiT6__param_7];
	xor.b32  	%r2223, %r2160, -2147483648;
	xor.b32  	%r2224, %r2161, -2147483648;
	xor.b32  	%r2222, %r2159, -2147483648;
	xor.b32  	%r2221, %r2158, -2147483648;
	xor.b32  	%r2228, %r2165, -2147483648;
	xor.b32  	%r2218, %r2155, -2147483648;
	xor.b32  	%r2220, %r2157, -2147483648;
	xor.b32  	%r2217, %r2154, -2147483648;
	xor.b32  	%r2219, %r2156, -2147483648;
	xor.b32  	%r2215, %r2152, -2147483648;
	xor.b32  	%r2216, %r2153, -2147483648;
	xor.b32  	%r2213, %r2150, -2147483648;
	xor.b32  	%r2214, %r2151, -2147483648;
	setp.lt.u32 	%p31, %r1, 256;
	setp.eq.s32 	%p32, %r2174, 6528;
	and.pred  	%p33, %p31, %p32;
	selp.u32 	%r643, 1, 0, %p33;
	{ 
	.reg .pred 	%p1; 
	.reg .pred 	%p2; 
	setp.ne.u32 	%p1, %r643, 0; 
	bar.red.or.pred 	%p2, 0, %p1; 
	selp.u32 	%r644, 1, 0, %p2; 
	}
	setp.eq.s32 	%p34, %r644, 0;
	and.b32  	%r645, %r1, 992;
	and.b32  	%r646, %r1, 31;
	mul.lo.s32 	%r647, %r645, 17;
	or.b32  	%r648, %r647, %r646;
	cvt.u64.u32 	%rd7, %r648;
	mul.lo.s32 	%r649, %r3, 6528;
	cvt.s64.s32 	%rd60, %r649;
	add.s64 	%rd61, %rd7, %rd60;
	cvta.to.global.u64 	%rd62, %rd442;
	shl.b64 	%rd63, %rd61, 2;
	add.s64 	%rd8, %rd62, %rd63;
	cvt.u64.u32 	%rd9, %r1;
	@%p34 bra 	$L__BB11_175;
	setp.gt.u32 	%p35, %r1, 255;
	shl.b32 	%r650, %r1, 3;
	mov.u32 	%r651, _ZZN3cub18CUB_300001_SM_10006detail10radix_sort29DeviceRadixSortOnesweepKernelINS1_5radix10policy_hubIiiyE10Policy1000ELNS0_9SortOrderE0EiiyiiNS1_21identity_decomposer_tEEEvPT5_SB_PT3_PKSC_PT1_PKSG_PT2_PKSK_T4_iiT6_E1s;
	add.s32 	%r652, %r651, %r650;
	add.s32 	%r121, %r652, 26112;
	@%p35 bra 	$L__BB11_64;
	ld.param.u64 	%rd436, [_ZN3cub18CUB_300001_SM_10006detail10radix_sort29DeviceRadixSortOnesweepKernelINS1_5radix10policy_hubIiiyE10Policy1000ELNS0_9SortOrderE0EiiyiiNS1_21identity_decomposer_tEEEvPT5_SB_PT3_PKSC_PT1_PKSG_PT2_PKSK_T4_iiT6__param_3];
	cvta.to.global.u64 	%rd64, %rd436;
	shl.b64 	%rd65, %rd9, 3;
	add.s64 	%rd66, %rd64, %rd65;
	ld.global.u64 	%rd67, [%rd66];
	setp.gt.u32 	%p36, %r1, %r100;
	selp.b64 	%rd68, 6528, 0, %p36;
	sub.s64 	%rd455, %rd67, %rd68;
	st.shared.u64 	[%r121], %rd455;
	setp.lt.s32 	%p37, %r3, 1;
	mov.u32 	%r2178, %r2174;
	@%p37 bra 	$L__BB11_63;
	mov.b32 	%r2176, -1;
	mov.u32 	%r2175, %r3;
	mov.u32 	%r2178, %r2174;
$L__BB11_59:
	ld.param.u64 	%rd429, [_ZN3cub18CUB_300001_SM_10006detail10radix_sort29DeviceRadixSortOnesweepKernelINS1_5radix10policy_hubIiiyE10Policy1000ELNS0_9SortOrderE0EiiyiiNS1_21identity_decomposer_tEEEvPT5_SB_PT3_PKSC_PT1_PKSG_PT2_PKSK_T4_iiT6__param_0];
	add.s32 	%r125, %r2175, -1;
	shl.b32 	%r654, %r125, 8;
	add.s32 	%r655, %r654, %r1;
	cvta.to.global.u64 	%rd69, %rd429;
	mul.wide.s32 	%rd70, %r655, 4;
	add.s64 	%rd11, %rd69, %rd70;
$L__BB11_60:
	membar.cta;
	ld.volatile.global.u32 	%r126, [%rd11];
	setp.eq.s32 	%p38, %r126, 0;
	@%p38 bra 	$L__BB11_60;
	and.b32  	%r656, %r126, 1073741823;
	add.s32 	%r2178, %r656, %r2178;
	setp.gt.s32 	%p39, %r126, -1;
	vote.sync.ballot.b32 	%r2176, %p39, %r2176;
	setp.gt.u32 	%p41, %r2175, 1;
	and.pred  	%p42, %p39, %p41;
	mov.u32 	%r2175, %r125;
	@%p42 bra 	$L__BB11_59;
	ld.shared.u64 	%rd455, [%r121];
$L__BB11_63:
	or.b32  	%r657, %r2178, -2147483648;
	st.volatile.global.u32 	[%rd6], %r657;
	sub.s32 	%r658, %r2178, %r2174;
	cvt.s64.s32 	%rd71, %r658;
	add.s64 	%rd72, %rd455, %rd71;
	st.shared.u64 	[%r121], %rd72;
$L__BB11_64:
	ld.param.u32 	%r2080, [_ZN3cub18CUB_300001_SM_10006detail10radix_sort29DeviceRadixSortOnesweepKernelINS1_5radix10policy_hubIiiyE10Policy1000ELNS0_9SortOrderE0EiiyiiNS1_21identity_decomposer_tEEEvPT5_SB_PT3_PKSC_PT1_PKSG_PT2_PKSK_T4_iiT6__param_8];
	ld.param.u64 	%rd432, [_ZN3cub18CUB_300001_SM_10006detail10radix_sort29DeviceRadixSortOnesweepKernelINS1_5radix10policy_hubIiiyE10Policy1000ELNS0_9SortOrderE0EiiyiiNS1_21identity_decomposer_tEEEvPT5_SB_PT3_PKSC_PT1_PKSG_PT2_PKSK_T4_iiT6__param_2];
	setp.gt.u32 	%p43, %r1, 255;
	setp.lt.s32 	%p44, %r4, %r2080;
	setp.eq.s64 	%p45, %rd432, 0;
	or.pred  	%p46, %p45, %p44;
	or.pred  	%p47, %p43, %p46;
	@%p47 bra 	$L__BB11_66;
	ld.param.u64 	%rd433, [_ZN3cub18CUB_300001_SM_10006detail10radix_sort29DeviceRadixSortOnesweepKernelINS1_5radix10policy_hubIiiyE10Policy1000ELNS0_9SortOrderE0EiiyiiNS1_21identity_decomposer_tEEEvPT5_SB_PT3_PKSC_PT1_PKSG_PT2_PKSK_T4_iiT6__param_2];
	ld.shared.u64 	%rd73, [%r121];
	setp.gt.u32 	%p48, %r1, %r100;
	selp.b64 	%rd74, 6528, 0, %p48;
	cvt.s64.s32 	%rd75, %r2174;
	add.s64 	%rd76, %rd74, %rd75;
	add.s64 	%rd77, %rd76, %rd73;
	cvta.to.global.u64 	%rd78, %rd433;
	shl.b64 	%rd79, %rd9, 3;
	add.s64 	%rd80, %rd78, %rd79;
	st.global.u64 	[%rd80], %rd77;
$L__BB11_66:
	ld.param.u32 	%r2081, [_ZN3cub18CUB_300001_SM_10006detail10radix_sort29DeviceRadixSortOnesweepKernelINS1_5radix10policy_hubIiiyE10Policy1000ELNS0_9SortOrderE0EiiyiiNS1_21identity_decomposer_tEEEvPT5_SB_PT3_PKSC_PT1_PKSG_PT2_PKSK_T4_iiT6__param_8];
	setp.gt.s32 	%p49, %r4, %r2081;
	bar.sync 	0;
	shl.b32 	%r659, %r100, 3;
	add.s32 	%r661, %r651, %r659;
	ld.shared.u64 	%rd14, [%r661+26112];
	@%p49 bra 	$L__BB11_68;
	add.s64 	%rd81, %rd14, %rd7;
	shl.b64 	%rd82, %rd81, 2;
	add.s64 	%rd83, %rd1, %rd82;
	st.global.u32 	[%rd83], %r2165;
	st.global.u32 	[%rd83+128], %r2164;
	st.global.u32 	[%rd83+256], %r2163;
	st.global.u32 	[%rd83+384], %r2162;
	st.global.u32 	[%rd83+512], %r2161;
	st.global.u32 	[%rd83+640], %r2160;
	st.global.u32 	[%rd83+768], %r2159;
	st.global.u32 	[%rd83+896], %r2158;
	st.global.u32 	[%rd83+1024], %r2157;
	st.global.u32 	[%rd83+1152], %r2156;
	st.global.u32 	[%rd83+1280], %r2155;
	st.global.u32 	[%rd83+1408], %r2154;
	st.global.u32 	[%rd83+1536], %r2153;
	st.global.u32 	[%rd83+1664], %r2152;
	st.global.u32 	[%rd83+1792], %r2151;
	st.global.u32 	[%rd83+1920], %r2150;
	st.global.u32 	[%rd83+2048], %r2149;
	bra.uni 	$L__BB11_102;
$L__BB11_68:
	ld.param.u32 	%r2082, [_ZN3cub18CUB_300001_SM_10006detail10radix_sort29DeviceRadixSortOnesweepKernelINS1_5radix10policy_hubIiiyE10Policy1000ELNS0_9SortOrderE0EiiyiiNS1_21identity_decomposer_tEEEvPT5_SB_PT3_PKSC_PT1_PKSG_PT2_PKSK_T4_iiT6__param_8];
	cvt.u32.u64 	%r662, %rd7;
	mad.lo.s32 	%r130, %r3, -6528, %r2082;
	setp.ge.s32 	%p50, %r662, %r130;
	add.s64 	%rd84, %rd14, %rd7;
	shl.b64 	%rd85, %rd84, 2;
	add.s64 	%rd15, %rd1, %rd85;
	@%p50 bra 	$L__BB11_70;
	st.global.u32 	[%rd15], %r2165;
$L__BB11_70:
	add.s32 	%r664, %r662, 32;
	setp.ge.s32 	%p51, %r664, %r130;
	@%p51 bra 	$L__BB11_72;
	st.global.u32 	[%rd15+128], %r2164;
$L__BB11_72:
	add.s32 	%r666, %r662, 64;
	setp.ge.s32 	%p52, %r666, %r130;
	@%p52 bra 	$L__BB11_74;
	st.global.u32 	[%rd15+256], %r2163;
$L__BB11_74:
	add.s32 	%r668, %r662, 96;
	setp.ge.s32 	%p53, %r668, %r130;
	@%p53 bra 	$L__BB11_76;
	st.global.u32 	[%rd15+384], %r2162;
$L__BB11_76:
	add.s32 	%r670, %r662, 128;
	setp.ge.s32 	%p54, %r670, %r130;
	@%p54 bra 	$L__BB11_78;
	st.global.u32 	[%rd15+512], %r2161;
$L__BB11_78:
	add.s32 	%r672, %r662, 160;
	setp.ge.s32 	%p55, %r672, %r130;
	@%p55 bra 	$L__BB11_80;
	st.global.u32 	[%rd15+640], %r2160;
$L__BB11_80:
	add.s32 	%r674, %r662, 192;
	setp.ge.s32 	%p56, %r674, %r130;
	@%p56 bra 	$L__BB11_82;
	st.global.u32 	[%rd15+768], %r2159;
$L__BB11_82:
	add.s32 	%r676, %r662, 224;
	setp.ge.s32 	%p57, %r676, %r130;
	@%p57 bra 	$L__BB11_84;
	st.global.u32 	[%rd15+896], %r2158;
$L__BB11_84:
	add.s32 	%r678, %r662, 256;
	setp.ge.s32 	%p58, %r678, %r130;
	@%p58 bra 	$L__BB11_86;
	st.global.u32 	[%rd15+1024], %r2157;
$L__BB11_86:
	add.s32 	%r680, %r662, 288;
	setp.ge.s32 	%p59, %r680, %r130;
	@%p59 bra 	$L__BB11_88;
	st.global.u32 	[%rd15+1152], %r2156;
$L__BB11_88:
	add.s32 	%r682, %r662, 320;
	setp.ge.s32 	%p60, %r682, %r130;
	@%p60 bra 	$L__BB11_90;
	st.global.u32 	[%rd15+1280], %r2155;
$L__BB11_90:
	add.s32 	%r684, %r662, 352;
	setp.ge.s32 	%p61, %r684, %r130;
	@%p61 bra 	$L__BB11_92;
	st.global.u32 	[%rd15+1408], %r2154;
$L__BB11_92:
	add.s32 	%r686, %r662, 384;
	setp.ge.s32 	%p62, %r686, %r130;
	@%p62 bra 	$L__BB11_94;
	st.global.u32 	[%rd15+1536], %r2153;
$L__BB11_94:
	add.s32 	%r688, %r662, 416;
	setp.ge.s32 	%p63, %r688, %r130;
	@%p63 bra 	$L__BB11_96;
	st.global.u32 	[%rd15+1664], %r2152;
$L__BB11_96:
	add.s32 	%r690, %r662, 448;
	setp.ge.s32 	%p64, %r690, %r130;
	@%p64 bra 	$L__BB11_98;
	st.global.u32 	[%rd15+1792], %r2151;
$L__BB11_98:
	add.s32 	%r692, %r662, 480;
	setp.ge.s32 	%p65, %r692, %r130;
	@%p65 bra 	$L__BB11_100;
	st.global.u32 	[%rd15+1920], %r2150;
$L__BB11_100:
	add.s32 	%r694, %r662, 512;
	setp.ge.s32 	%p66, %r694, %r130;
	@%p66 bra 	$L__BB11_102;
	st.global.u32 	[%rd15+2048], %r2149;
$L__BB11_102:
	ld.param.u32 	%r2083, [_ZN3cub18CUB_300001_SM_10006detail10radix_sort29DeviceRadixSortOnesweepKernelINS1_5radix10policy_hubIiiyE10Policy1000ELNS0_9SortOrderE0EiiyiiNS1_21identity_decomposer_tEEEvPT5_SB_PT3_PKSC_PT1_PKSG_PT2_PKSK_T4_iiT6__param_8];
	setp.gt.s32 	%p67, %r4, %r2083;
	@%p67 bra 	$L__BB11_104;
	ld.global.u32 	%r2211, [%rd8];
	ld.global.u32 	%r2210, [%rd8+128];
	ld.global.u32 	%r2209, [%rd8+256];
	ld.global.u32 	%r2208, [%rd8+384];
	ld.global.u32 	%r2207, [%rd8+512];
	ld.global.u32 	%r2206, [%rd8+640];
	ld.global.u32 	%r2205, [%rd8+768];
	ld.global.u32 	%r2204, [%rd8+896];
	ld.global.u32 	%r2203, [%rd8+1024];
	ld.global.u32 	%r2202, [%rd8+1152];
	ld.global.u32 	%r2201, [%rd8+1280];
	ld.global.u32 	%r2200, [%rd8+1408];
	ld.global.u32 	%r2199, [%rd8+1536];
	ld.global.u32 	%r2198, [%rd8+1664];
	ld.global.u32 	%r2197, [%rd8+1792];
	ld.global.u32 	%r2196, [%rd8+1920];
	ld.global.u32 	%r2195, [%rd8+2048];
	bra.uni 	$L__BB11_138;
$L__BB11_104:
	ld.param.u32 	%r2084, [_ZN3cub18CUB_300001_SM_10006detail10radix_sort29DeviceRadixSortOnesweepKernelINS1_5radix10policy_hubIiiyE10Policy1000ELNS0_9SortOrderE0EiiyiiNS1_21identity_decomposer_tEEEvPT5_SB_PT3_PKSC_PT1_PKSG_PT2_PKSK_T4_iiT6__param_8];
	cvt.u32.u64 	%r696, %rd7;
	sub.s32 	%r148, %r2084, %r649;
	setp.ge.s32 	%p68, %r696, %r148;
	@%p68 bra 	$L__BB11_106;
	ld.global.u32 	%r2211, [%rd8];
$L__BB11_106:
	add.s32 	%r700, %r696, 32;
	setp.ge.s32 	%p69, %r700, %r148;
	@%p69 bra 	$L__BB11_108;
	ld.global.u32 	%r2210, [%rd8+128];
$L__BB11_108:
	add.s32 	%r703, %r696, 64;
	setp.ge.s32 	%p70, %r703, %r148;
	@%p70 bra 	$L__BB11_110;
	ld.global.u32 	%r2209, [%rd8+256];
$L__BB11_110:
	add.s32 	%r706, %r696, 96;
	setp.ge.s32 	%p71, %r706, %r148;
	@%p71 bra 	$L__BB11_112;
	ld.global.u32 	%r2208, [%rd8+384];
$L__BB11_112:
	add.s32 	%r709, %r696, 128;
	setp.ge.s32 	%p72, %r709, %r148;
	@%p72 bra 	$L__BB11_114;
	ld.global.u32 	%r2207, [%rd8+512];
$L__BB11_114:
	add.s32 	%r712, %r696, 160;
	setp.ge.s32 	%p73, %r712, %r148;
	@%p73 bra 	$L__BB11_116;
	ld.global.u32 	%r2206, [%rd8+640];
$L__BB11_116:
	add.s32 	%r715, %r696, 192;
	setp.ge.s32 	%p74, %r715, %r148;
	@%p74 bra 	$L__BB11_118;
	ld.global.u32 	%r2205, [%rd8+768];
$L__BB11_118:
	add.s32 	%r718, %r696, 224;
	setp.ge.s32 	%p75, %r718, %r148;
	@%p75 bra 	$L__BB11_120;
	ld.global.u32 	%r2204, [%rd8+896];
$L__BB11_120:
	add.s32 	%r721, %r696, 256;
	setp.ge.s32 	%p76, %r721, %r148;
	@%p76 bra 	$L__BB11_122;
	ld.global.u32 	%r2203, [%rd8+1024];
$L__BB11_122:
	add.s32 	%r724, %r696, 288;
	setp.ge.s32 	%p77, %r724, %r148;
	@%p77 bra 	$L__BB11_124;
	ld.global.u32 	%r2202, [%rd8+1152];
$L__BB11_124:
	add.s32 	%r727, %r696, 320;
	setp.ge.s32 	%p78, %r727, %r148;
	@%p78 bra 	$L__BB11_126;
	ld.global.u32 	%r2201, [%rd8+1280];
$L__BB11_126:
	add.s32 	%r730, %r696, 352;
	setp.ge.s32 	%p79, %r730, %r148;
	@%p79 bra 	$L__BB11_128;
	ld.global.u32 	%r2200, [%rd8+1408];
$L__BB11_128:
	add.s32 	%r733, %r696, 384;
	setp.ge.s32 	%p80, %r733, %r148;
	@%p80 bra 	$L__BB11_130;
	ld.global.u32 	%r2199, [%rd8+1536];
$L__BB11_130:
	add.s32 	%r736, %r696, 416;
	setp.ge.s32 	%p81, %r736, %r148;
	@%p81 bra 	$L__BB11_132;
	ld.global.u32 	%r2198, [%rd8+1664];
$L__BB11_132:
	add.s32 	%r739, %r696, 448;
	setp.ge.s32 	%p82, %r739, %r148;
	@%p82 bra 	$L__BB11_134;
	ld.global.u32 	%r2197, [%rd8+1792];
$L__BB11_134:
	add.s32 	%r742, %r696, 480;
	setp.ge.s32 	%p83, %r742, %r148;
	@%p83 bra 	$L__BB11_136;
	ld.global.u32 	%r2196, [%rd8+1920];
$L__BB11_136:
	add.s32 	%r745, %r696, 512;
	setp.ge.s32 	%p84, %r745, %r148;
	@%p84 bra 	$L__BB11_138;
	ld.global.u32 	%r2195, [%rd8+2048];
$L__BB11_138:
	ld.param.u32 	%r2085, [_ZN3cub18CUB_300001_SM_10006detail10radix_sort29DeviceRadixSortOnesweepKernelINS1_5radix10policy_hubIiiyE10Policy1000ELNS0_9SortOrderE0EiiyiiNS1_21identity_decomposer_tEEEvPT5_SB_PT3_PKSC_PT1_PKSG_PT2_PKSK_T4_iiT6__param_8];
	mad.lo.s32 	%r746, %r3, 6528, 6528;
	setp.gt.s32 	%p85, %r746, %r2085;
	@%p85 bra 	$L__BB11_140;
	ld.param.u64 	%rd439, [_ZN3cub18CUB_300001_SM_10006detail10radix_sort29DeviceRadixSortOnesweepKernelINS1_5radix10policy_hubIiiyE10Policy1000ELNS0_9SortOrderE0EiiyiiNS1_21identity_decomposer_tEEEvPT5_SB_PT3_PKSC_PT1_PKSG_PT2_PKSK_T4_iiT6__param_6];
	add.s64 	%rd86, %rd14, %rd7;
	cvta.to.global.u64 	%rd87, %rd439;
	shl.b64 	%rd88, %rd86, 2;
	add.s64 	%rd89, %rd87, %rd88;
	st.global.u32 	[%rd89], %r2211;
	st.global.u32 	[%rd89+128], %r2210;
	st.global.u32 	[%rd89+256], %r2209;
	st.global.u32 	[%rd89+384], %r2208;
	st.global.u32 	[%rd89+512], %r2207;
	st.global.u32 	[%rd89+640], %r2206;
	st.global.u32 	[%rd89+768], %r2205;
	st.global.u32 	[%rd89+896], %r2204;
	st.global.u32 	[%rd89+1024], %r2203;
	st.global.u32 	[%rd89+1152], %r2202;
	st.global.u32 	[%rd89+1280], %r2201;
	st.global.u32 	[%rd89+1408], %r2200;
	st.global.u32 	[%rd89+1536], %r2199;
	st.global.u32 	[%rd89+1664], %r2198;
	st.global.u32 	[%rd89+1792], %r2197;
	st.global.u32 	[%rd89+1920], %r2196;
	st.global.u32 	[%rd89+2048], %r2195;
	bra.uni 	$L__BB11_174;
$L__BB11_140:
	ld.param.u32 	%r2086, [_ZN3cub18CUB_300001_SM_10006detail10radix_sort29DeviceRadixSortOnesweepKernelINS1_5radix10policy_hubIiiyE10Policy1000ELNS0_9SortOrderE0EiiyiiNS1_21identity_decomposer_tEEEvPT5_SB_PT3_PKSC_PT1_PKSG_PT2_PKSK_T4_iiT6__param_8];
	ld.param.u64 	%rd440, [_ZN3cub18CUB_300001_SM_10006detail10radix_sort29DeviceRadixSortOnesweepKernelINS1_5radix10policy_hubIiiyE10Policy1000ELNS0_9SortOrderE0EiiyiiNS1_21identity_decomposer_tEEEvPT5_SB_PT3_PKSC_PT1_PKSG_PT2_PKSK_T4_iiT6__param_6];
	cvt.u32.u64 	%r747, %rd7;
	mad.lo.s32 	%r199, %r3, -6528, %r2086;
	setp.ge.s32 	%p86, %r747, %r199;
	add.s64 	%rd90, %rd14, %rd7;
	cvta.to.global.u64 	%rd91, %rd440;
	shl.b64 	%rd92, %rd90, 2;
	add.s64 	%rd16, %rd91, %rd92;
	@%p86 bra 	$L__BB11_142;
	st.global.u32 	[%rd16], %r2211;
$L__BB11_142:
	add.s32 	%r749, %r747, 32;
	setp.ge.s32 	%p87, %r749, %r199;
	@%p87 bra 	$L__BB11_144;
	st.global.u32 	[%rd16+128], %r2210;
$L__BB11_144:
	add.s32 	%r751, %r747, 64;
	setp.ge.s32 	%p88, %r751, %r199;
	@%p88 bra 	$L__BB11_146;
	st.global.u32 	[%rd16+256], %r2209;
$L__BB11_146:
	add.s32 	%r753, %r747, 96;
	setp.ge.s32 	%p89, %r753, %r199;
	@%p89 bra 	$L__BB11_148;
	st.global.u32 	[%rd16+384], %r2208;
$L__BB11_148:
	add.s32 	%r755, %r747, 128;
	setp.ge.s32 	%p90, %r755, %r199;
	@%p90 bra 	$L__BB11_150;
	st.global.u32 	[%rd16+512], %r2207;
$L__BB11_150:
	add.s32 	%r757, %r747, 160;
	setp.ge.s32 	%p91, %r757, %r199;
	@%p91 bra 	$L__BB11_152;
	st.global.u32 	[%rd16+640], %r2206;
$L__BB11_152:
	add.s32 	%r759, %r747, 192;
	setp.ge.s32 	%p92, %r759, %r199;
	@%p92 bra 	$L__BB11_154;
	st.global.u32 	[%rd16+768], %r2205;
$L__BB11_154:
	add.s32 	%r761, %r747, 224;
	setp.ge.s32 	%p93, %r761, %r199;
	@%p93 bra 	$L__BB11_156;
	st.global.u32 	[%rd16+896], %r2204;
$L__BB11_156:
	add.s32 	%r763, %r747, 256;
	setp.ge.s32 	%p94, %r763, %r199;
	@%p94 bra 	$L__BB11_158;
	st.global.u32 	[%rd16+1024], %r2203;
$L__BB11_158:
	add.s32 	%r765, %r747, 288;
	setp.ge.s32 	%p95, %r765, %r199;
	@%p95 bra 	$L__BB11_160;
	st.global.u32 	[%rd16+1152], %r2202;
$L__BB11_160:
	add.s32 	%r767, %r747, 320;
	setp.ge.s32 	%p96, %r767, %r199;
	@%p96 bra 	$L__BB11_162;
	st.global.u32 	[%rd16+1280], %r2201;
$L__BB11_162:
	add.s32 	%r769, %r747, 352;
	setp.ge.s32 	%p97, %r769, %r199;
	@%p97 bra 	$L__BB11_164;
	st.global.u32 	[%rd16+1408], %r2200;
$L__BB11_164:
	add.s32 	%r771, %r747, 384;
	setp.ge.s32 	%p98, %r771, %r199;
	@%p98 bra 	$L__BB11_166;
	st.global.u32 	[%rd16+1536], %r2199;
$L__BB11_166:
	add.s32 	%r773, %r747, 416;
	setp.ge.s32 	%p99, %r773, %r199;
	@%p99 bra 	$L__BB11_168;
	st.global.u32 	[%rd16+1664], %r2198;
$L__BB11_168:
	add.s32 	%r775, %r747, 448;
	setp.ge.s32 	%p100, %r775, %r199;
	@%p100 bra 	$L__BB11_170;
	st.global.u32 	[%rd16+1792], %r2197;
$L__BB11_170:
	add.s32 	%r777, %r747, 480;
	setp.ge.s32 	%p101, %r777, %r199;
	@%p101 bra 	$L__BB11_172;
	st.global.u32 	[%rd16+1920], %r2196;
$L__BB11_172:
	add.s32 	%r779, %r747, 512;
	setp.ge.s32 	%p102, %r779, %r199;
	@%p102 bra 	$L__BB11_174;
	st.global.u32 	[%rd16+2048], %r2195;
$L__BB11_174:
	// begin inline asm
	exit;
	// end inline asm
	mov.u32 	%r2212, %r2149;
	mov.u32 	%r2213, %r2150;
	mov.u32 	%r2214, %r2151;
	mov.u32 	%r2215, %r2152;
	mov.u32 	%r2216, %r2153;
	mov.u32 	%r2217, %r2154;
	mov.u32 	%r2218, %r2155;
	mov.u32 	%r2219, %r2156;
	mov.u32 	%r2220, %r2157;
	mov.u32 	%r2221, %r2158;
	mov.u32 	%r2222, %r2159;
	mov.u32 	%r2223, %r2160;
	mov.u32 	%r2224, %r2161;
	mov.u32 	%r2225, %r2162;
	mov.u32 	%r2226, %r2163;
	mov.u32 	%r2227, %r2164;
	mov.u32 	%r2228, %r2165;
$L__BB11_175:
	mul.hi.u32 	%r780, %r1, 357913942;
	add.s32 	%r781, %r780, %r1;
	shl.b32 	%r782, %r781, 2;
	mov.u32 	%r783, _ZZN3cub18CUB_300001_SM_10006detail10radix_sort29DeviceRadixSortOnesweepKernelINS1_5radix10policy_hubIiiyE10Policy1000ELNS0_9SortOrderE0EiiyiiNS1_21identity_decomposer_tEEEvPT5_SB_PT3_PKSC_PT1_PKSG_PT2_PKSK_T4_iiT6_E1s;
	add.s32 	%r784, %r783, %r782;
	add.s32 	%r217, %r784, 13328;
	st.shared.u32 	[%r784+13328], %r2174;
	bar.sync 	0;
	setp.gt.u32 	%p103, %r1, 31;
	@%p103 bra 	$L__BB11_177;
	mad.lo.s32 	%r816, %r1, 52, %r783;
	ld.shared.u32 	%r817, [%r816+13328];
	ld.shared.u32 	%r818, [%r816+13332];
	ld.shared.u32 	%r819, [%r816+13336];
	ld.shared.u32 	%r820, [%r816+13340];
	ld.shared.u32 	%r821, [%r816+13344];
	ld.shared.u32 	%r822, [%r816+13348];
	ld.shared.u32 	%r823, [%r816+13352];
	ld.shared.u32 	%r824, [%r816+13356];
	ld.shared.u32 	%r825, [%r816+13360];
	ld.shared.u32 	%r826, [%r816+13364];
	ld.shared.u32 	%r827, [%r816+13368];
	ld.shared.u32 	%r828, [%r816+13372];
	add.s32 	%r829, %r818, %r817;
	add.s32 	%r830, %r829, %r819;
	add.s32 	%r831, %r830, %r820;
	add.s32 	%r832, %r831, %r821;
	add.s32 	%r833, %r832, %r822;
	add.s32 	%r834, %r833, %r823;
	add.s32 	%r835, %r834, %r824;
	add.s32 	%r836, %r835, %r825;
	add.s32 	%r837, %r836, %r826;
	add.s32 	%r838, %r837, %r827;
	add.s32 	%r789, %r838, %r828;
	mov.b32 	%r787, 1;
	mov.b32 	%r812, 0;
	mov.b32 	%r814, -1;
	// begin inline asm
	{  .reg .s32 r0;  .reg .pred p;  shfl.sync.up.b32 r0|p, %r789, %r787, %r812, %r814;  @p add.s32 r0, r0, %r789;  mov.s32 %r785, r0;}
	// end inline asm
	mov.b32 	%r793, 2;
	// begin inline asm
	{  .reg .s32 r0;  .reg .pred p;  shfl.sync.up.b32 r0|p, %r785, %r793, %r812, %r814;  @p add.s32 r0, r0, %r785;  mov.s32 %r791, r0;}
	// end inline asm
	mov.b32 	%r799, 4;
	// begin inline asm
	{  .reg .s32 r0;  .reg .pred p;  shfl.sync.up.b32 r0|p, %r791, %r799, %r812, %r814;  @p add.s32 r0, r0, %r791;  mov.s32 %r797, r0;}
	// end inline asm
	mov.b32 	%r805, 8;
	// begin inline asm
	{  .reg .s32 r0;  .reg .pred p;  shfl.sync.up.b32 r0|p, %r797, %r805, %r812, %r814;  @p add.s32 r0, r0, %r797;  mov.s32 %r803, r0;}
	// end inline asm
	mov.b32 	%r811, 16;
	// begin inline asm
	{  .reg .s32 r0;  .reg .pred p;  shfl.sync.up.b32 r0|p, %r803, %r811, %r812, %r814;  @p add.s32 r0, r0, %r803;  mov.s32 %r809, r0;}
	// end inline asm
	sub.s32 	%r839, %r809, %r789;
	add.s32 	%r840, %r817, %r839;
	add.s32 	%r841, %r818, %r840;
	add.s32 	%r842, %r819, %r841;
	add.s32 	%r843, %r820, %r842;
	add.s32 	%r844, %r821, %r843;
	add.s32 	%r845, %r822, %r844;
	add.s32 	%r846, %r823, %r845;
	add.s32 	%r847, %r824, %r846;
	add.s32 	%r848, %r825, %r847;
	add.s32 	%r849, %r826, %r848;
	add.s32 	%r850, %r827, %r849;
	st.shared.u32 	[%r816+13328], %r839;
	st.shared.u32 	[%r816+13332], %r840;
	st.shared.u32 	[%r816+13336], %r841;
	st.shared.u32 	[%r816+13340], %r842;
	st.shared.u32 	[%r816+13344], %r843;
	st.shared.u32 	[%r816+13348], %r844;
	st.shared.u32 	[%r816+13352], %r845;
	st.shared.u32 	[%r816+13356], %r846;
	st.shared.u32 	[%r816+13360], %r847;
	st.shared.u32 	[%r816+13364], %r848;
	st.shared.u32 	[%r816+13368], %r849;
	st.shared.u32 	[%r816+13372], %r850;
$L__BB11_177:
	setp.gt.u32 	%p104, %r1, 255;
	bar.sync 	0;
	ld.shared.u32 	%r218, [%r217];
	@%p104 bra 	$L__BB11_179;
	shl.b32 	%r851, %r1, 2;
	add.s32 	%r853, %r783, %r851;
	ld.shared.u32 	%r854, [%r853];
	add.s32 	%r855, %r854, %r218;
	st.shared.u32 	[%r853], %r855;
	ld.shared.u32 	%r856, [%r853+1024];
	add.s32 	%r857, %r856, %r218;
	st.shared.u32 	[%r853+1024], %r857;
	ld.shared.u32 	%r858, [%r853+2048];
	add.s32 	%r859, %r858, %r218;
	st.shared.u32 	[%r853+2048], %r859;
	ld.shared.u32 	%r860, [%r853+3072];
	add.s32 	%r861, %r860, %r218;
	st.shared.u32 	[%r853+3072], %r861;
	ld.shared.u32 	%r862, [%r853+4096];
	add.s32 	%r863, %r862, %r218;
	st.shared.u32 	[%r853+4096], %r863;
	ld.shared.u32 	%r864, [%r853+5120];
	add.s32 	%r865, %r864, %r218;
	st.shared.u32 	[%r853+5120], %r865;
	ld.shared.u32 	%r866, [%r853+6144];
	add.s32 	%r867, %r866, %r218;
	st.shared.u32 	[%r853+6144], %r867;
	ld.shared.u32 	%r868, [%r853+7168];
	add.s32 	%r869, %r868, %r218;
	st.shared.u32 	[%r853+7168], %r869;
	ld.shared.u32 	%r870, [%r853+8192];
	add.s32 	%r871, %r870, %r218;
	st.shared.u32 	[%r853+8192], %r871;
	ld.shared.u32 	%r872, [%r853+9216];
	add.s32 	%r873, %r872, %r218;
	st.shared.u32 	[%r853+9216], %r873;
	ld.shared.u32 	%r874, [%r853+10240];
	add.s32 	%r875, %r874, %r218;
	st.shared.u32 	[%r853+10240], %r875;
	ld.shared.u32 	%r876, [%r853+11264];
	add.s32 	%r877, %r876, %r218;
	st.shared.u32 	[%r853+11264], %r877;
$L__BB11_179:
	ld.param.u32 	%r2132, [_ZN3cub18CUB_300001_SM_10006detail10radix_sort29DeviceRadixSortOnesweepKernelINS1_5radix10policy_hubIiiyE10Policy1000ELNS0_9SortOrderE0EiiyiiNS1_21identity_decomposer_tEEEvPT5_SB_PT3_PKSC_PT1_PKSG_PT2_PKSK_T4_iiT6__param_10];
	ld.param.u32 	%r2095, [_ZN3cub18CUB_300001_SM_10006detail10radix_sort29DeviceRadixSortOnesweepKernelINS1_5radix10policy_hubIiiyE10Policy1000ELNS0_9SortOrderE0EiiyiiNS1_21identity_decomposer_tEEEvPT5_SB_PT3_PKSC_PT1_PKSG_PT2_PKSK_T4_iiT6__param_9];
	shl.b32 	%r904, %r1, 5;
	and.b32  	%r905, %r904, 31744;
	add.s32 	%r219, %r783, %r905;
	bar.sync 	0;
	// begin inline asm
	mov.u32 %r878, %lanemask_le;
	// end inline asm
	shr.u32 	%r907, %r2228, %r2095;
	mov.b32 	%r908, -1;
	shl.b32 	%r909, %r908, %r2132;
	not.b32 	%r221, %r909;
	and.b32  	%r901, %r907, %r221;
	mov.b32 	%r881, 1;
	// begin inline asm
	{
    .reg .pred p;
    and.b32 %r879, %r901, %r881;    setp.ne.u32 p, %r879, 0;
    vote.ballot.sync.b32 %r879, p, 0xffffffff;
    @!p not.b32 %r879, %r879;
}

	// end inline asm
	mov.b32 	%r884, 2;
	// begin inline asm
	{
    .reg .pred p;
    and.b32 %r882, %r901, %r884;    setp.ne.u32 p, %r882, 0;
    vote.ballot.sync.b32 %r882, p, 0xffffffff;
    @!p not.b32 %r882, %r882;
}

	// end inline asm
	and.b32  	%r910, %r882, %r879;
	mov.b32 	%r887, 4;
	// begin inline asm
	{
    .reg .pred p;
    and.b32 %r885, %r901, %r887;    setp.ne.u32 p, %r885, 0;
    vote.ballot.sync.b32 %r885, p, 0xffffffff;
    @!p not.b32 %r885, %r885;
}

	// end inline asm
	and.b32  	%r911, %r885, %r910;
	mov.b32 	%r890, 8;
	// begin inline asm
	{
    .reg .pred p;
    and.b32 %r888, %r901, %r890;    setp.ne.u32 p, %r888, 0;
    vote.ballot.sync.b32 %r888, p, 0xffffffff;
    @!p not.b32 %r888, %r888;
}

	// end inline asm
	and.b32  	%r912, %r888, %r911;
	mov.b32 	%r893, 16;
	// begin inline asm
	{
    .reg .pred p;
    and.b32 %r891, %r901, %r893;    setp.ne.u32 p, %r891, 0;
    vote.ballot.sync.b32 %r891, p, 0xffffffff;
    @!p not.b32 %r891, %r891;
}

	// end inline asm
	and.b32  	%r913, %r891, %r912;
	mov.b32 	%r896, 32;
	// begin inline asm
	{
    .reg .pred p;
    and.b32 %r894, %r901, %r896;    setp.ne.u32 p, %r894, 0;
    vote.ballot.sync.b32 %r894, p, 0xffffffff;
    @!p not.b32 %r894, %r894;
}

	// end inline asm
	and.b32  	%r914, %r894, %r913;
	mov.b32 	%r899, 64;
	// begin inline asm
	{
    .reg .pred p;
    and.b32 %r897, %r901, %r899;    setp.ne.u32 p, %r897, 0;
    vote.ballot.sync.b32 %r897, p, 0xffffffff;
    @!p not.b32 %r897, %r897;
}

	// end inline asm
	and.b32  	%r915, %r897, %r914;
	mov.b32 	%r902, 128;
	// begin inline asm
	{
    .reg .pred p;
    and.b32 %r900, %r901, %r902;    setp.ne.u32 p, %r900, 0;
    vote.ballot.sync.b32 %r900, p, 0xffffffff;
    @!p not.b32 %r900, %r900;
}

	// end inline asm
	and.b32  	%r916, %r900, %r915;
	clz.b32 	%r917, %r916;
	sub.s32 	%r223, 31, %r917;
	and.b32  	%r918, %r878, %r916;
	popc.b32 	%r224, %r918;
	setp.ne.s32 	%p105, %r443, %r223;
	mov.b32 	%r2229, 0;
	@%p105 bra 	$L__BB11_181;
	shl.b32 	%r919, %r901, 2;
	add.s32 	%r920, %r219, %r919;
	atom.shared.add.u32 	%r2229, [%r920], %r224;
$L__BB11_181:
	ld.param.u32 	%r2096, [_ZN3cub18CUB_300001_SM_10006detail10radix_sort29DeviceRadixSortOnesweepKernelINS1_5radix10policy_hubIiiyE10Policy1000ELNS0_9SortOrderE0EiiyiiNS1_21identity_decomposer_tEEEvPT5_SB_PT3_PKSC_PT1_PKSG_PT2_PKSK_T4_iiT6__param_9];
	shfl.sync.idx.b32	%r946|%p106, %r2229, %r223, 31, -1;
	add.s32 	%r227, %r224, %r946;
	shr.u32 	%r947, %r2227, %r2096;
	and.b32  	%r943, %r947, %r221;
	mov.b32 	%r923, 1;
	// begin inline asm
	{
    .reg .pred p;
    and.b32 %r921, %r943, %r923;    setp.ne.u32 p, %r921, 0;
    vote.ballot.sync.b32 %r921, p, 0xffffffff;
    @!p not.b32 %r921, %r921;
}

	// end inline asm
	mov.b32 	%r926, 2;
	// begin inline asm
	{
    .reg .pred p;
    and.b32 %r924, %r943, %r926;    setp.ne.u32 p, %r924, 0;
    vote.ballot.sync.b32 %r924, p, 0xffffffff;
    @!p not.b32 %r924, %r924;
}

	// end inline asm
	and.b32  	%r948, %r924, %r921;
	mov.b32 	%r929, 4;
	// begin inline asm
	{
    .reg .pred p;
    and.b32 %r927, %r943, %r929;    setp.ne.u32 p, %r927, 0;
    vote.ballot.sync.b32 %r927, p, 0xffffffff;
    @!p not.b32 %r927, %r927;
}

	// end inline asm
	and.b32  	%r949, %r927, %r948;
	mov.b32 	%r932, 8;
	// begin inline asm
	{
    .reg .pred p;
    and.b32 %r930, %r943, %r932;    setp.ne.u32 p, %r930, 0;
    vote.ballot.sync.b32 %r930, p, 0xffffffff;
    @!p not.b32 %r930, %r930;
}

	// end inline asm
	and.b32  	%r950, %r930, %r949;
	mov.b32 	%r935, 16;
	// begin inline asm
	{
    .reg .pred p;
    and.b32 %r933, %r943, %r935;    setp.ne.u32 p, %r933, 0;
    vote.ballot.sync.b32 %r933, p, 0xffffffff;
    @!p not.b32 %r933, %r933;
}

	// end inline asm
	and.b32  	%r951, %r933, %r950;
	mov.b32 	%r938, 32;
	// begin inline asm
	{
    .reg .pred p;
    and.b32 %r936, %r943, %r938;    setp.ne.u32 p, %r936, 0;
    vote.ballot.sync.b32 %r936, p, 0xffffffff;
    @!p not.b32 %r936, %r936;
}

	// end inline asm
	and.b32  	%r952, %r936, %r951;
	mov.b32 	%r941, 64;
	// begin inline asm
	{
    .reg .pred p;
    and.b32 %r939, %r943, %r941;    setp.ne.u32 p, %r939, 0;
    vote.ballot.sync.b32 %r939, p, 0xffffffff;
    @!p not.b32 %r939, %r939;
}

	// end inline asm
	and.b32  	%r953, %r939, %r952;
	mov.b32 	%r944, 128;
	// begin inline asm
	{
    .reg .pred p;
    and.b32 %r942, %r943, %r944;    setp.ne.u32 p, %r942, 0;
    vote.ballot.sync.b32 %r942, p, 0xffffffff;
    @!p not.b32 %r942, %r942;
}

	// end inline asm
	and.b32  	%r954, %r942, %r953;
	clz.b32 	%r955, %r954;
	sub.s32 	%r229, 31, %r955;
	and.b32  	%r956, %r878, %r954;
	popc.b32 	%r230, %r956;
	setp.ne.s32 	%p107, %r443, %r229;
	mov.b32 	%r2230, 0;
	@%p107 bra 	$L__BB11_183;
	shl.b32 	%r957, %r943, 2;
	add.s32 	%r958, %r219, %r957;
	atom.shared.add.u32 	%r2230, [%r958], %r230;
$L__BB11_183:
	ld.param.u32 	%r2097, [_ZN3cub18CUB_300001_SM_10006detail10radix_sort29DeviceRadixSortOnesweepKernelINS1_5radix10policy_hubIiiyE10Policy1000ELNS0_9SortOrderE0EiiyiiNS1_21identity_decomposer_tEEEvPT5_SB_PT3_PKSC_PT1_PKSG_PT2_PKSK_T4_iiT6__param_9];
	shfl.sync.idx.b32	%r984|%p108, %r2230, %r229, 31, -1;
	add.s32 	%r233, %r230, %r984;
	shr.u32 	%r985, %r2226, %r2097;
	and.b32  	%r981, %r985, %r221;
	mov.b32 	%r961, 1;
	// begin inline asm
	{
    .reg .pred p;
    and.b32 %r959, %r981, %r961;    setp.ne.u32 p, %r959, 0;
    vote.ballot.sync.b32 %r959, p, 0xffffffff;
    @!p not.b32 %r959, %r959;
}

	// end inline asm
	mov.b32 	%r964, 2;
	// begin inline asm
	{
    .reg .pred p;
    and.b32 %r962, %r981, %r964;    setp.ne.u32 p, %r962, 0;
    vote.ballot.sync.b32 %r962, p, 0xffffffff;
    @!p not.b32 %r962, %r962;
}

	// end inline asm
	and.b32  	%r986, %r962, %r959;
	mov.b32 	%r967, 4;
	// begin inline asm
	{
    .reg .pred p;
    and.b32 %r965, %r981, %r967;    setp.ne.u32 p, %r965, 0;
    vote.ballot.sync.b32 %r965, p, 0xffffffff;
    @!p not.b32 %r965, %r965;
}

	// end inline asm
	and.b32  	%r987, %r965, %r986;
	mov.b32 	%r970, 8;
	// begin inline asm
	{
    .reg .pred p;
    and.b32 %r968, %r981, %r970;    setp.ne.u32 p, %r968, 0;
    vote.ballot.sync.b32 %r968, p, 0xffffffff;
    @!p not.b32 %r968, %r968;
}

	// end inline asm
	and.b32  	%r988, %r968, %r987;
	mov.b32 	%r973, 16;
	// begin inline asm
	{
    .reg .pred p;
    and.b32 %r971, %r981, %r973;    setp.ne.u32 p, %r971, 0;
    vote.ballot.sync.b32 %r971, p, 0xffffffff;
    @!p not.b32 %r971, %r971;
}

	// end inline asm
	and.b32  	%r989, %r971, %r988;
	mov.b32 	%r976, 32;
	// begin inline asm
	{
    .reg .pred p;
    and.b32 %r974, %r981, %r976;    setp.ne.u32 p, %r974, 0;
    vote.ballot.sync.b32 %r974, p, 0xffffffff;
    @!p not.b32 %r974, %r974;
}

	// end inline asm
	and.b32  	%r990, %r974, %r989;
	mov.b32 	%r979, 64;
	// begin inline asm
	{
    .reg .pred p;
    and.b32 %r977, %r981, %r979;    setp.ne.u32 p, %r977, 0;
    vote.ballot.sync.b32 %r977, p, 0xffffffff;
    @!p not.b32 %r977, %r977;
}

	// end inline asm
	and.b32  	%r991, %r977, %r990;
	mov.b32 	%r982, 128;
	// begin inline asm
	{
    .reg .pred p;
    and.b32 %r980, %r981, %r982;    setp.ne.u32 p, %r980, 0;
    vote.ballot.sync.b32 %r980, p, 0xffffffff;
    @!p not.b32 %r980, %r980;
}

	// end inline asm
	and.b32  	%r992, %r980, %r991;
	clz.b32 	%r993, %r992;
	sub.s32 	%r235, 31, %r993;
	and.b32  	%r994, %r878, %r992;
	popc.b32 	%r236, %r994;
	setp.ne.s32 	%p109, %r443, %r235;
	mov.b32 	%r2231, 0;
	@%p109 bra 	$L__BB11_185;
	shl.b32 	%r995, %r981, 2;
	add.s32 	%r996, %r219, %r995;
	atom.shared.add.u32 	%r2231, [%r996], %r236;
$L__BB11_185:
	ld.param.u32 	%r2098, [_ZN3cub18CUB_300001_SM_10006detail10radix_sort29DeviceRadixSortOnesweepKernelINS1_5radix10policy_hubIiiyE10Policy1000ELNS0_9SortOrderE0EiiyiiNS1_21identity_decomposer_tEEEvPT5_SB_PT3_PKSC_PT1_PKSG_PT2_PKSK_T4_iiT6__param_9];
	shfl.sync.idx.b32	%r1022|%p110, %r2231, %r235, 31, -1;
	add.s32 	%r239, %r236, %r1022;
	shr.u32 	%r1023, %r2225, %r2098;
	and.b32  	%r1019, %r1023, %r221;
	mov.b32 	%r999, 1;
	// begin inline asm
	{
    .reg .pred p;
    and.b32 %r997, %r1019, %r999;    setp.ne.u32 p, %r997, 0;
    vote.ballot.sync.b32 %r997, p, 0xffffffff;
    @!p not.b32 %r997, %r997;
}

	// end inline asm
	mov.b32 	%r1002, 2;
	// begin inline asm
	{
    .reg .pred p;
    and.b32 %r1000, %r1019, %r1002;    setp.ne.u32 p, %r1000, 0;
    vote.ballot.sync.b32 %r1000, p, 0xffffffff;
    @!p not.b32 %r1000, %r1000;
}

	// end inline asm
	and.b32  	%r1024, %r1000, %r997;
	mov.b32 	%r1005, 4;
	// begin inline asm
	{
    .reg .pred p;
    and.b32 %r1003, %r1019, %r1005;    setp.ne.u32 p, %r1003, 0;
    vote.ballot.sync.b32 %r1003, p, 0xffffffff;
    @!p not.b32 %r1003, %r1003;
}

	// end inline asm
	and.b32  	%r1025, %r1003, %r1024;
	mov.b32 	%r1008, 8;
	// begin inline asm
	{
    .reg .pred p;
    and.b32 %r1006, %r1019, %r1008;    setp.ne.u32 p, %r1006, 0;
    vote.ballot.sync.b32 %r1006, p, 0xffffffff;
    @!p not.b32 %r1006, %r1006;
}

	// end inline asm
	and.b32  	%r1026, %r1006, %r1025;
	mov.b32 	%r1011, 16;
	// begin inline asm
	{
    .reg .pred p;
    and.b32 %r1009, %r1019, %r1011;    setp.ne.u32 p, %r1009, 0;
    vote.ballot.sync.b32 %r1009, p, 0xffffffff;
    @!p not.b32 %r1009, %r1009;
}

	// end inline asm
	and.b32  	%r1027, %r1009, %r1026;
	mov.b32 	%r1014, 32;
	// begin inline asm
	{
    .reg .pred p;
    and.b32 %r1012, %r1019, %r1014;    setp.ne.u32 p, %r1012, 0;
    vote.ballot.sync.b32 %r1012, p, 0xffffffff;
    @!p not.b32 %r1012, %r1012;
}

	// end inline asm
	and.b32  	%r1028, %r1012, %r1027;
	mov.b32 	%r1017, 64;
	// begin inline asm
	{
    .reg .pred p;
    and.b32 %r1015, %r1019, %r1017;    setp.ne.u32 p, %r1015, 0;
    vote.ballot.sync.b32 %r1015, p, 0xffffffff;
    @!p not.b32 %r1015, %r1015;
}

	// end inline asm
	and.b32  	%r1029, %r1015, %r1028;
	mov.b32 	%r1020, 128;
	// begin inline asm
	{
    .reg .pred p;
    and.b32 %r1018, %r1019, %r1020;    setp.ne.u32 p, %r1018, 0;
    vote.ballot.sync.b32 %r1018, p, 0xffffffff;
    @!p not.b32 %r1018, %r1018;
}

	// end inline asm
	and.b32  	%r1030, %r1018, %r1029;
	clz.b32 	%r1031, %r1030;
	sub.s32 	%r241, 31, %r1031;
	and.b32  	%r1032, %r878, %r1030;
	popc.b32 	%r242, %r1032;
	setp.ne.s32 	%p111, %r443, %r241;
	mov.b32 	%r2232, 0;
	@%p111 bra 	$L__BB11_187;
	shl.b32 	%r1033, %r1019, 2;
	add.s32 	%r1034, %r219, %r1033;
	atom.shared.add.u32 	%r2232, [%r1034], %r242;
$L__BB11_187:
	ld.param.u32 	%r2099, [_ZN3cub18CUB_300001_SM_10006detail10radix_sort29DeviceRadixSortOnesweepKernelINS1_5radix10policy_hubIiiyE10Policy1000ELNS0_9SortOrderE0EiiyiiNS1_21identity_decomposer_tEEEvPT5_SB_PT3_PKSC_PT1_PKSG_PT2_PKSK_T4_iiT6__param_9];
	shfl.sync.idx.b32	%r1060|%p112, %r2232, %r241, 31, -1;
	add.s32 	%r245, %r242, %r1060;
	shr.u32 	%r1061, %r2224, %r2099;
	and.b32  	%r1057, %r1061, %r221;
	mov.b32 	%r1037, 1;
	// begin inline asm
	{
    .reg .pred p;
    and.b32 %r1035, %r1057, %r1037;    setp.ne.u32 p, %r1035, 0;
    vote.ballot.sync.b32 %r1035, p, 0xffffffff;
    @!p not.b32 %r1035, %r1035;
}

	// end inline asm
	mov.b32 	%r1040, 2;
	// begin inline asm
	{
    .reg .pred p;
    and.b32 %r1038, %r1057, %r1040;    setp.ne.u32 p, %r1038, 0;
    vote.ballot.sync.b32 %r1038, p, 0xffffffff;
    @!p not.b32 %r1038, %r1038;
}

	// end inline asm
	and.b32  	%r1062, %r1038, %r1035;
	mov.b32 	%r1043, 4;
	// begin inline asm
	{
    .reg .pred p;
    and.b32 %r1041, %r1057, %r1043;    setp.ne.u32 p, %r1041, 0;
    vote.ballot.sync.b32 %r1041, p, 0xffffffff;
    @!p not.b32 %r1041, %r1041;
}

	// end inline asm
	and.b32  	%r1063, %r1041, %r1062;
	mov.b32 	%r1046, 8;
	// begin inline asm
	{
    .reg .pred p;
    and.b32 %r1044, %r1057, %r1046;    setp.ne.u32 p, %r1044, 0;
    vote.ballot.sync.b32 %r1044, p, 0xffffffff;
    @!p not.b32 %r1044, %r1044;
}

	// end inline asm
	and.b32  	%r1064, %r1044, %r1063;
	mov.b32 	%r1049, 16;
	// begin inline asm
	{
    .reg .pred p;
    and.b32 %r1047, %r1057, %r1049;    setp.ne.u32 p, %r1047, 0;
    vote.ballot.sync.b32 %r1047, p, 0xffffffff;
    @!p not.b32 %r1047, %r1047;
}

	// end inline asm
	and.b32  	%r1065, %r1047, %r1064;
	mov.b32 	%r1052, 32;
	// begin inline asm
	{
    .reg .pred p;
    and.b32 %r1050, %r1057, %r1052;    setp.ne.u32 p, %r1050, 0;
    vote.ballot.sync.b32 %r1050, p, 0xffffffff;
    @!p not.b32 %r1050, %r1050;
}

	// end inline asm
	and.b32  	%r1066, %r1050, %r1065;
	mov.b32 	%r1055, 64;
	// begin inline asm
	{
    .reg .pred p;
    and.b32 %r1053, %r1057, %r1055;    setp.ne.u32 p, %r1053, 0;
    vote.ballot.sync.b32 %r1053, p, 0xffffffff;
    @!p not.b32 %r1053, %r1053;
}

	// end inline asm
	and.b32  	%r1067, %r1053, %r1066;
	mov.b32 	%r1058, 128;
	// begin inline asm
	{
    .reg .pred p;
    and.b32 %r1056, %r1057, %r1058;    setp.ne.u32 p, %r1056, 0;
    vote.ballot.sync.b32 %r1056, p, 0xffffffff;
    @!p not.b32 %r1056, %r1056;
}

	// end inline asm
	and.b32  	%r1068, %r1056, %r1067;
	clz.b32 	%r1069, %r1068;
	sub.s32 	%r247, 31, %r1069;
	and.b32  	%r1070, %r878, %r1068;
	popc.b32 	%r248, %r1070;
	setp.ne.s32 	%p113, %r443, %r247;
	mov.b32 	%r2233, 0;
	@%p113 bra 	$L__BB11_189;
	shl.b32 	%r1071, %r1057, 2;
	add.s32 	%r1072, %r219, %r1071;
	atom.shared.add.u32 	%r2233, [%r1072], %r248;
$L__BB11_189:
	ld.param.u32 	%r2100, [_ZN3cub18CUB_300001_SM_10006detail10radix_sort29DeviceRadixSortOnesweepKernelINS1_5radix10policy_hubIiiyE10Policy1000ELNS0_9SortOrderE0EiiyiiNS1_21identity_decomposer_tEEEvPT5_SB_PT3_PKSC_PT1_PKSG_PT2_PKSK_T4_iiT6__param_9];
	shfl.sync.idx.b32	%r1098|%p114, %r2233, %r247, 31, -1;
	add.s32 	%r251, %r248, %r1098;
	shr.u32 	%r1099, %r2223, %r2100;
	and.b32  	%r1095, %r1099, %r221;
	mov.b32 	%r1075, 1;
	// begin inline asm
	{
    .reg .pred p;
    and.b32 %r1073, %r1095, %r1075;    setp.ne.u32 p, %r1073, 0;
    vote.ballot.sync.b32 %r1073, p, 0xffffffff;
    @!p not.b32 %r1073, %r1073;
}

	// end inline asm
	mov.b32 	%r1078, 2;
	// begin inline asm
	{
    .reg .pred p;
    and.b32 %r1076, %r1095, %r1078;    setp.ne.u32 p, %r1076, 0;
    vote.ballot.sync.b32 %r1076, p, 0xffffffff;
    @!p not.b32 %r1076, %r1076;
}

	// end inline asm
	and.b32  	%r1100, %r1076, %r1073;
	mov.b32 	%r1081, 4;
	// begin inline asm
	{
    .reg .pred p;
    and.b32 %r1079, %r1095, %r1081;    setp.ne.u32 p, %r1079, 0;
    vote.ballot.sync.b32 %r1079, p, 0xffffffff;
    @!p not.b32 %r1079, %r1079;
}

	// end inline asm
	and.b32  	%r1101, %r1079, %r1100;
	mov.b32 	%r1084, 8;
	// begin inline asm
	{
    .reg .pred p;
    and.b32 %r1082, %r1095, %r1084;    setp.ne.u32 p, %r1082, 0;
    vote.ballot.sync.b32 %r1082, p, 0xffffffff;
    @!p not.b32 %r1082, %r1082;
}

	// end inline asm
	and.b32  	%r1102, %r1082, %r1101;
	mov.b32 	%r1087, 16;
	// begin inline asm
	{
    .reg .pred p;
    and.b32 %r1085, %r1095, %r1087;    setp.ne.u32 p, %r1085, 0;
    vote.ballot.sync.b32 %r1085, p, 0xffffffff;
    @!p not.b32 %r1085, %r1085;
}

	// end inline asm
	and.b32  	%r1103, %r1085, %r1102;
	mov.b32 	%r1090, 32;
	// begin inline asm
	{
    .reg .pred p;
    and.b32 %r1088, %r1095, %r1090;    setp.ne.u32 p, %r1088, 0;
    vote.ballot.sync.b32 %r1088, p, 0xffffffff;
    @!p not.b32 %r1088, %r1088;
}

	// end inline asm
	and.b32  	%r1104, %r1088, %r1103;
	mov.b32 	%r1093, 64;
	// begin inline asm
	{
    .reg .pred p;
    and.b32 %r1091, %r1095, %r1093;    setp.ne.u32 p, %r1091, 0;
    vote.ballot.sync.b32 %r1091, p, 0xffffffff;
    @!p not.b32 %r1091, %r1091;
}

	// end inline asm
	and.b32  	%r1105, %r1091, %r1104;
	mov.b32 	%r1096, 128;
	// begin inline asm
	{
    .reg .pred p;
    and.b32 %r1094, %r1095, %r1096;    setp.ne.u32 p, %r1094, 0;
    vote.ballot.sync.b32 %r1094, p, 0xffffffff;
    @!p not.b32 %r1094, %r1094;
}

	// end inline asm
	and.b32  	%r1106, %r1094, %r1105;
	clz.b32 	%r1107, %r1106;
	sub.s32 	%r253, 31, %r1107;
	and.b32  	%r1108, %r878, %r1106;
	popc.b32 	%r254, %r1108;
	setp.ne.s32 	%p115, %r443, %r253;
	mov.b32 	%r2234, 0;
	@%p115 bra 	$L__BB11_191;
	shl.b32 	%r1109, %r1095, 2;
	add.s32 	%r1110, %r219, %r1109;
	atom.shared.add.u32 	%r2234, [%r1110], %r254;
$L__BB11_191:
	ld.param.u32 	%r2101, [_ZN3cub18CUB_300001_SM_10006detail10radix_sort29DeviceRadixSortOnesweepKernelINS1_5radix10policy_hubIiiyE10Policy1000ELNS0_9SortOrderE0EiiyiiNS1_21identity_decomposer_tEEEvPT5_SB_PT3_PKSC_PT1_PKSG_PT2_PKSK_T4_iiT6__param_9];
	shfl.sync.idx.b32	%r1136|%p116, %r2234, %r253, 31, -1;
	add.s32 	%r257, %r254, %r1136;
	shr.u32 	%r1137, %r2222, %r2101;
	and.b32  	%r1133, %r1137, %r221;
	mov.b32 	%r1113, 1;
	// begin inline asm
	{
    .reg .pred p;
    and.b32 %r1111, %r1133, %r1113;    setp.ne.u32 p, %r1111, 0;
    vote.ballot.sync.b32 %r1111, p, 0xffffffff;
    @!p not.b32 %r1111, %r1111;
}

	// end inline asm
	mov.b32 	%r1116, 2;
	// begin inline asm
	{
    .reg .pred p;
    and.b32 %r1114, %r1133, %r1116;    setp.ne.u32 p, %r1114, 0;
    vote.ballot.sync.b32 %r1114, p, 0xffffffff;
    @!p not.b32 %r1114, %r1114;
}

	// end inline asm
	and.b32  	%r1138, %r1114, %r1111;
	mov.b32 	%r1119, 4;
	// begin inline asm
	{
    .reg .pred p;
    and.b32 %r1117, %r1133, %r1119;    setp.ne.u32 p, %r1117, 0;
    vote.ballot.sync.b32 %r1117, p, 0xffffffff;
    @!p not.b32 %r1117, %r1117;
}

	// end inline asm
	and.b32  	%r1139, %r1117, %r1138;
	mov.b32 	%r1122, 8;
	// begin inline asm
	{
    .reg .pred p;
    and.b32 %r1120, %r1133, %r1122;    setp.ne.u32 p, %r1120, 0;
    vote.ballot.sync.b32 %r1120, p, 0xffffffff;
    @!p not.b32 %r1120, %r1120;
}

	// end inline asm
	and.b32  	%r1140, %r1120, %r1139;
	mov.b32 	%r1125, 16;
	// begin inline asm
	{
    .reg .pred p;
    and.b32 %r1123, %r1133, %r1125;    setp.ne.u32 p, %r1123, 0;
    vote.ballot.sync.b32 %r1123, p, 0xffffffff;
    @!p not.b32 %r1123, %r1123;
}

	// end inline asm
	and.b32  	%r1141, %r1123, %r1140;
	mov.b32 	%r1128, 32;
	// begin inline asm
	{
    .reg .pred p;
    and.b32 %r1126, %r1133, %r1128;    setp.ne.u32 p, %r1126, 0;
    vote.ballot.sync.b32 %r1126, p, 0xffffffff;
    @!p not.b32 %r1126, %r1126;
}

	// end inline asm
	and.b32  	%r1142, %r1126, %r1141;
	mov.b32 	%r1131, 64;
	// begin inline asm
	{
    .reg .pred p;
    and.b32 %r1129, %r1133, %r1131;    setp.ne.u32 p, %r1129, 0;
    vote.ballot.sync.b32 %r1129, p, 0xffffffff;
    @!p not.b32 %r1129, %r1129;
}

	// end inline asm
	and.b32  	%r1143, %r1129, %r1142;
	mov.b32 	%r1134, 128;
	// begin inline asm
	{
    .reg .pred p;
    and.b32 %r1132, %r1133, %r1134;    setp.ne.u32 p, %r1132, 0;
    vote.ballot.sync.b32 %r1132, p, 0xffffffff;
    @!p not.b32 %r1132, %r1132;
}

	// end inline asm
	and.b32  	%r1144, %r1132, %r1143;
	clz.b32 	%r1145, %r1144;
	sub.s32 	%r259, 31, %r1145;
	and.b32  	%r1146, %r878, %r1144;
	popc.b32 	%r260, %r1146;
	setp.ne.s32 	%p117, %r443, %r259;
	mov.b32 	%r2235, 0;
	@%p117 bra 	$L__BB11_193;
	shl.b32 	%r1147, %r1133, 2;
	add.s32 	%r1148, %r219, %r1147;
	atom.shared.add.u32 	%r2235, [%r1148], %r260;
$L__BB11_193:
	ld.param.u32 	%r2102, [_ZN3cub18CUB_300001_SM_10006detail10radix_sort29DeviceRadixSortOnesweepKernelINS1_5radix10policy_hubIiiyE10Policy1000ELNS0_9SortOrderE0EiiyiiNS1_21identity_decomposer_tEEEvPT5_SB_PT3_PKSC_PT1_PKSG_PT2_PKSK_T4_iiT6__param_9];
	shfl.sync.idx.b32	%r1174|%p118, %r2235, %r259, 31, -1;
	add.s32 	%r263, %r260, %r1174;
	shr.u32 	%r1175, %r2221, %r2102;
	and.b32  	%r1171, %r1175, %r221;
	mov.b32 	%r1151, 1;
	// begin inline asm
	{
    .reg .pred p;
    and.b32 %r1149, %r1171, %r1151;    setp.ne.u32 p, %r1149, 0;
    vote.ballot.sync.b32 %r1149, p, 0xffffffff;
    @!p not.b32 %r1149, %r1149;
}

	// end inline asm
	mov.b32 	%r1154, 2;
	// begin inline asm
	{
    .reg .pred p;
    and.b32 %r1152, %r1171, %r1154;    setp.ne.u32 p, %r1152, 0;
    vote.ballot.sync.b32 %r1152, p, 0xffffffff;
    @!p not.b32 %r1152, %r1152;
}

	// end inline asm
	and.b32  	%r1176, %r1152, %r1149;
	mov.b32 	%r1157, 4;
	// begin inline asm
	{
    .reg .pred p;
    and.b32 %r1155, %r1171, %r1157;    setp.ne.u32 p, %r1155, 0;
    vote.ballot.sync.b32 %r1155, p, 0xffffffff;
    @!p not.b32 %r1155, %r1155;
}

	// end inline asm
	and.b32  	%r1177, %r1155, %r1176;
	mov.b32 	%r1160, 8;
	// begin inline asm
	{
    .reg .pred p;
    and.b32 %r1158, %r1171, %r1160;    setp.ne.u32 p, %r1158, 0;
    vote.ballot.sync.b32 %r1158, p, 0xffffffff;
    @!p not.b32 %r1158, %r1158;
}

	// end inline asm
	and.b32  	%r1178, %r1158, %r1177;
	mov.b32 	%r1163, 16;
	// begin inline asm
	{
    .reg .pred p;
    and.b32 %r1161, %r1171, %r1163;    setp.ne.u32 p, %r1161, 0;
    vote.ballot.sync.b32 %r1161, p, 0xffffffff;
    @!p not.b32 %r1161, %r1161;
}

	// end inline asm
	and.b32  	%r1179, %r1161, %r1178;
	mov.b32 	%r1166, 32;
	// begin inline asm
	{
    .reg .pred p;
    and.b32 %r1164, %r1171, %r1166;    setp.ne.u32 p, %r1164, 0;
    vote.ballot.sync.b32 %r1164, p, 0xffffffff;
    @!p not.b32 %r1164, %r1164;
}

	// end inline asm
	and.b32  	%r1180, %r1164, %r1179;
	mov.b32 	%r1169, 64;
	// begin inline asm
	{
    .reg .pred p;
    and.b32 %r1167, %r1171, %r1169;    setp.ne.u32 p, %r1167, 0;
    vote.ballot.sync.b32 %r1167, p, 0xffffffff;
    @!p not.b32 %r1167, %r1167;
}

	// end inline asm
	and.b32  	%r1181, %r1167, %r1180;
	mov.b32 	%r1172, 128;
	// begin inline asm
	{
    .reg .pred p;
    and.b32 %r1170, %r1171, %r1172;    setp.ne.u32 p, %r1170, 0;
    vote.ballot.sync.b32 %r1170, p, 0xffffffff;
    @!p not.b32 %r1170, %r1170;
}

	// end inline asm
	and.b32  	%r1182, %r1170, %r1181;
	clz.b32 	%r1183, %r1182;
	sub.s32 	%r265, 31, %r1183;
	and.b32  	%r1184, %r878, %r1182;
	popc.b32 	%r266, %r1184;
	setp.ne.s32 	%p119, %r443, %r265;
	mov.b32 	%r2236, 0;
	@%p119 bra 	$L__BB11_195;
	shl.b32 	%r1185, %r1171, 2;
	add.s32 	%r1186, %r219, %r1185;
	atom.shared.add.u32 	%r2236, [%r1186], %r266;
$L__BB11_195:
	ld.param.u32 	%r2103, [_ZN3cub18CUB_300001_SM_10006detail10radix_sort29DeviceRadixSortOnesweepKernelINS1_5radix10policy_hubIiiyE10Policy1000ELNS0_9SortOrderE0EiiyiiNS1_21identity_decomposer_tEEEvPT5_SB_PT3_PKSC_PT1_PKSG_PT2_PKSK_T4_iiT6__param_9];
	shfl.sync.idx.b32	%r1212|%p120, %r2236, %r265, 31, -1;
	add.s32 	%r269, %r266, %r1212;
	shr.u32 	%r1213, %r2220, %r2103;
	and.b32  	%r1209, %r1213, %r221;
	mov.b32 	%r1189, 1;
	// begin inline asm
	{
    .reg .pred p;
    and.b32 %r1187, %r1209, %r1189;    setp.ne.u32 p, %r1187, 0;
    vote.ballot.sync.b32 %r1187, p, 0xffffffff;
    @!p not.b32 %r1187, %r1187;
}

	// end inline asm
	mov.b32 	%r1192, 2;
	// begin inline asm
	{
    .reg .pred p;
    and.b32 %r1190, %r1209, %r1192;    setp.ne.u32 p, %r1190, 0;
    vote.ballot.sync.b32 %r1190, p, 0xffffffff;
    @!p not.b32 %r1190, %r1190;
}

	// end inline asm
	and.b32  	%r1214, %r1190, %r1187;
	mov.b32 	%r1195, 4;
	// begin inline asm
	{
    .reg .pred p;
    and.b32 %r1193, %r1209, %r1195;    setp.ne.u32 p, %r1193, 0;
    vote.ballot.sync.b32 %r1193, p, 0xffffffff;
    @!p not.b32 %r1193, %r1193;
}

	// end inline asm
	and.b32  	%r1215, %r1193, %r1214;
	mov.b32 	%r1198, 8;
	// begin inline asm
	{
    .reg .pred p;
    and.b32 %r1196, %r1209, %r1198;    setp.ne.u32 p, %r1196, 0;
    vote.ballot.sync.b32 %r1196, p, 0xffffffff;
    @!p not.b32 %r1196, %r1196;
}

	// end inline asm
	and.b32  	%r1216, %r1196, %r1215;
	mov.b32 	%r1201, 16;
	// begin inline asm
	{
    .reg .pred p;
    and.b32 %r1199, %r1209, %r1201;    setp.ne.u32 p, %r1199, 0;
    vote.ballot.sync.b32 %r1199, p, 0xffffffff;
    @!p not.b32 %r1199, %r1199;
}

	// end inline asm
	and.b32  	%r1217, %r1199, %r1216;
	mov.b32 	%r1204, 32;
	// begin inline asm
	{
    .reg .pred p;
    and.b32 %r1202, %r1209, %r1204;    setp.ne.u32 p, %r1202, 0;
    vote.ballot.sync.b32 %r1202, p, 0xffffffff;
    @!p not.b32 %r1202, %r1202;
}

	// end inline asm
	and.b32  	%r1218, %r1202, %r1217;
	mov.b32 	%r1207, 64;
	// begin inline asm
	{
    .reg .pred p;
    and.b32 %r1205, %r1209, %r1207;    setp.ne.u32 p, %r1205, 0;
    vote.ballot.sync.b32 %r1205, p, 0xffffffff;
    @!p not.b32 %r1205, %r1205;
}

	// end inline asm
	and.b32  	%r1219, %r1205, %r1218;
	mov.b32 	%r1210, 128;
	// begin inline asm
	{
    .reg .pred p;
    and.b32 %r1208, %r1209, %r1210;    setp.ne.u32 p, %r1208, 0;
    vote.ballot.sync.b32 %r1208, p, 0xffffffff;
    @!p not.b32 %r1208, %r1208;
}

	// end inline asm
	and.b32  	%r1220, %r1208, %r1219;
	clz.b32 	%r1221, %r1220;
	sub.s32 	%r271, 31, %r1221;
	and.b32  	%r1222, %r878, %r1220;
	popc.b32 	%r272, %r1222;
	setp.ne.s32 	%p121, %r443, %r271;
	mov.b32 	%r2237, 0;
	@%p121 bra 	$L__BB11_197;
	shl.b32 	%r1223, %r1209, 2;
	add.s32 	%r1224, %r219, %r1223;
	atom.shared.add.u32 	%r2237, [%r1224], %r272;
$L__BB11_197:
	ld.param.u32 	%r2104, [_ZN3cub18CUB_300001_SM_10006detail10radix_sort29DeviceRadixSortOnesweepKernelINS1_5radix10policy_hubIiiyE10Policy1000ELNS0_9SortOrderE0EiiyiiNS1_21identity_decomposer_tEEEvPT5_SB_PT3_PKSC_PT1_PKSG_PT2_PKSK_T4_iiT6__param_9];
	shfl.sync.idx.b32	%r1250|%p122, %r2237, %r271, 31, -1;
	add.s32 	%r275, %r272, %r1250;
	shr.u32 	%r1251, %r2219, %r2104;
	and.b32  	%r1247, %r1251, %r221;
	mov.b32 	%r1227, 1;
	// begin inline asm
	{
    .reg .pred p;
    and.b32 %r1225, %r1247, %r1227;    setp.ne.u32 p, %r1225, 0;
    vote.ballot.sync.b32 %r1225, p, 0xffffffff;
    @!p not.b32 %r1225, %r1225;
}

	// end inline asm
	mov.b32 	%r1230, 2;
	// begin inline asm
	{
    .reg .pred p;
    and.b32 %r1228, %r1247, %r1230;    setp.ne.u32 p, %r1228, 0;
    vote.ballot.sync.b32 %r1228, p, 0xffffffff;
    @!p not.b32 %r1228, %r1228;
}

	// end inline asm
	and.b32  	%r1252, %r1228, %r1225;
	mov.b32 	%r1233, 4;
	// begin inline asm
	{
    .reg .pred p;
    and.b32 %r1231, %r1247, %r1233;    setp.ne.u32 p, %r1231, 0;
    vote.ballot.sync.b32 %r1231, p, 0xffffffff;
    @!p not.b32 %r1231, %r1231;
}

	// end inline asm
	and.b32  	%r1253, %r1231, %r1252;
	mov.b32 	%r1236, 8;
	// begin inline asm
	{
    .reg .pred p;
    and.b32 %r1234, %r1247, %r1236;    setp.ne.u32 p, %r1234, 0;
    vote.ballot.sync.b32 %r1234, p, 0xffffffff;
    @!p not.b32 %r1234, %r1234;
}

	// end inline asm
	and.b32  	%r1254, %r1234, %r1253;
	mov.b32 	%r1239, 16;
	// begin inline asm
	{
    .reg .pred p;
    and.b32 %r1237, %r1247, %r1239;    setp.ne.u32 p, %r1237, 0;
    vote.ballot.sync.b32 %r1237, p, 0xffffffff;
    @!p not.b32 %r1237, %r1237;
}

	// end inline asm
	and.b32  	%r1255, %r1237, %r1254;
	mov.b32 	%r1242, 32;
	// begin inline asm
	{
    .reg .pred p;
    and.b32 %r1240, %r1247, %r1242;    setp.ne.u32 p, %r1240, 0;
    vote.ballot.sync.b32 %r1240, p, 0xffffffff;
    @!p not.b32 %r1240, %r1240;
}

	// end inline asm
	and.b32  	%r1256, %r1240, %r1255;
	mov.b32 	%r1245, 64;
	// begin inline asm
	{
    .reg .pred p;
    and.b32 %r1243, %r1247, %r1245;    setp.ne.u32 p, %r1243, 0;
    vote.ballot.sync.b32 %r1243, p, 0xffffffff;
    @!p not.b32 %r1243, %r1243;
}

	// end inline asm
	and.b32  	%r1257, %r1243, %r1256;
	mov.b32 	%r1248, 128;
	// begin inline asm
	{
    .reg .pred p;
    and.b32 %r1246, %r1247, %r1248;    setp.ne.u32 p, %r1246, 0;
    vote.ballot.sync.b32 %r1246, p, 0xffffffff;
    @!p not.b32 %r1246, %r1246;
}

	// end inline asm
	and.b32  	%r1258, %r1246, %r1257;
	clz.b32 	%r1259, %r1258;
	sub.s32 	%r277, 31, %r1259;
	and.b32  	%r1260, %r878, %r1258;
	popc.b32 	%r278, %r1260;
	setp.ne.s32 	%p123, %r443, %r277;
	mov.b32 	%r2238, 0;
	@%p123 bra 	$L__BB11_199;
	shl.b32 	%r1265, %r1247, 2;
	add.s32 	%r1266, %r219, %r1265;
	atom.shared.add.u32 	%r2238, [%r1266], %r278;
$L__BB11_199:
	ld.param.u32 	%r2105, [_ZN3cub18CUB_300001_SM_10006detail10radix_sort29DeviceRadixSortOnesweepKernelINS1_5radix10policy_hubIiiyE10Policy1000ELNS0_9SortOrderE0EiiyiiNS1_21identity_decomposer_tEEEvPT5_SB_PT3_PKSC_PT1_PKSG_PT2_PKSK_T4_iiT6__param_9];
	shfl.sync.idx.b32	%r1292|%p124, %r2238, %r277, 31, -1;
	add.s32 	%r281, %r278, %r1292;
	shr.u32 	%r1293, %r2218, %r2105;
	and.b32  	%r1289, %r1293, %r221;
	mov.b32 	%r1269, 1;
	// begin inline asm
	{
    .reg .pred p;
    and.b32 %r1267, %r1289, %r1269;    setp.ne.u32 p, %r1267, 0;
    vote.ballot.sync.b32 %r1267, p, 0xffffffff;
    @!p not.b32 %r1267, %r1267;
}

	// end inline asm
	mov.b32 	%r1272, 2;
	// begin inline asm
	{
    .reg .pred p;
    and.b32 %r1270, %r1289, %r1272;    setp.ne.u32 p, %r1270, 0;
    vote.ballot.sync.b32 %r1270, p, 0xffffffff;
    @!p not.b32 %r1270, %r1270;
}

	// end inline asm
	and.b32  	%r1294, %r1270, %r1267;
	mov.b32 	%r1275, 4;
	// begin inline asm
	{
    .reg .pred p;
    and.b32 %r1273, %r1289, %r1275;    setp.ne.u32 p, %r1273, 0;
    vote.ballot.sync.b32 %r1273, p, 0xffffffff;
    @!p not.b32 %r1273, %r1273;
}

	// end inline asm
	and.b32  	%r1295, %r1273, %r1294;
	mov.b32 	%r1278, 8;
	// begin inline asm
	{
    .reg .pred p;
    and.b32 %r1276, %r1289, %r1278;    setp.ne.u32 p, %r1276, 0;
    vote.ballot.sync.b32 %r1276, p, 0xffffffff;
    @!p not.b32 %r1276, %r1276;
}

	// end inline asm
	and.b32  	%r1296, %r1276, %r1295;
	mov.b32 	%r1281, 16;
	// begin inline asm
	{
    .reg .pred p;
    and.b32 %r1279, %r1289, %r1281;    setp.ne.u32 p, %r1279, 0;
    vote.ballot.sync.b32 %r1279, p, 0xffffffff;
    @!p not.b32 %r1279, %r1279;
}

	// end inline asm
	and.b32  	%r1297, %r1279, %r1296;
	mov.b32 	%r1284, 32;
	// begin inline asm
	{
    .reg .pred p;
    and.b32 %r1282, %r1289, %r1284;    setp.ne.u32 p, %r1282, 0;
    vote.ballot.sync.b32 %r1282, p, 0xffffffff;
    @!p not.b32 %r1282, %r1282;
}

	// end inline asm
	and.b32  	%r1298, %r1282, %r1297;
	mov.b32 	%r1287, 64;
	// begin inline asm
	{
    .reg .pred p;
    and.b32 %r1285, %r1289, %r1287;    setp.ne.u32 p, %r1285, 0;
    vote.ballot.sync.b32 %r1285, p, 0xffffffff;
    @!p not.b32 %r1285, %r1285;
}

	// end inline asm
	and.b32  	%r1299, %r1285, %r1298;
	mov.b32 	%r1290, 128;
	// begin inline asm
	{
    .reg .pred p;
    and.b32 %r1288, %r1289, %r1290;    setp.ne.u32 p, %r1288, 0;
    vote.ballot.sync.b32 %r1288, p, 0xffffffff;
    @!p not.b32 %r1288, %r1288;
}

	// end inline asm
	and.b32  	%r1300, %r1288, %r1299;
	clz.b32 	%r1301, %r1300;
	sub.s32 	%r283, 31, %r1301;
	and.b32  	%r1302, %r878, %r1300;
	popc.b32 	%r284, %r1302;
	setp.ne.s32 	%p125, %r443, %r283;
	mov.b32 	%r2239, 0;
	@%p125 bra 	$L__BB11_201;
	shl.b32 	%r1307, %r1289, 2;
	add.s32 	%r1308, %r219, %r1307;
	atom.shared.add.u32 	%r2239, [%r1308], %r284;
$L__BB11_201:
	ld.param.u32 	%r2106, [_ZN3cub18CUB_300001_SM_10006detail10radix_sort29DeviceRadixSortOnesweepKernelINS1_5radix10policy_hubIiiyE10Policy1000ELNS0_9SortOrderE0EiiyiiNS1_21identity_decomposer_tEEEvPT5_SB_PT3_PKSC_PT1_PKSG_PT2_PKSK_T4_iiT6__param_9];
	shfl.sync.idx.b32	%r1334|%p126, %r2239, %r283, 31, -1;
	add.s32 	%r287, %r284, %r1334;
	shr.u32 	%r1335, %r2217, %r2106;
	and.b32  	%r1331, %r1335, %r221;
	mov.b32 	%r1311, 1;
	// begin inline asm
	{
    .reg .pred p;
    and.b32 %r1309, %r1331, %r1311;    setp.ne.u32 p, %r1309, 0;
    vote.ballot.sync.b32 %r1309, p, 0xffffffff;
    @!p not.b32 %r1309, %r1309;
}

	// end inline asm
	mov.b32 	%r1314, 2;
	// begin inline asm
	{
    .reg .pred p;
    and.b32 %r1312, %r1331, %r1314;    setp.ne.u32 p, %r1312, 0;
    vote.ballot.sync.b32 %r1312, p, 0xffffffff;
    @!p not.b32 %r1312, %r1312;
}

	// end inline asm
	and.b32  	%r1336, %r1312, %r1309;
	mov.b32 	%r1317, 4;
	// begin inline asm
	{
    .reg .pred p;
    and.b32 %r1315, %r1331, %r1317;    setp.ne.u32 p, %r1315, 0;
    vote.ballot.sync.b32 %r1315, p, 0xffffffff;
    @!p not.b32 %r1315, %r1315;
}

	// end inline asm
	and.b32  	%r1337, %r1315, %r1336;
	mov.b32 	%r1320, 8;
	// begin inline asm
	{
    .reg .pred p;
    and.b32 %r1318, %r1331, %r1320;    setp.ne.u32 p, %r1318, 0;
    vote.ballot.sync.b32 %r1318, p, 0xffffffff;
    @!p not.b32 %r1318, %r1318;
}

	// end inline asm
	and.b32  	%r1338, %r1318, %r1337;
	mov.b32 	%r1323, 16;
	// begin inline asm
	{
    .reg .pred p;
    and.b32 %r1321, %r1331, %r1323;    setp.ne.u32 p, %r1321, 0;
    vote.ballot.sync.b32 %r1321, p, 0xffffffff;
    @!p not.b32 %r1321, %r1321;
}

	// end inline asm
	and.b32  	%r1339, %r1321, %r1338;
	mov.b32 	%r1326, 32;
	// begin inline asm
	{
    .reg .pred p;
    and.b32 %r1324, %r1331, %r1326;    setp.ne.u32 p, %r1324, 0;
    vote.ballot.sync.b32 %r1324, p, 0xffffffff;
    @!p not.b32 %r1324, %r1324;
}

	// end inline asm
	and.b32  	%r1340, %r1324, %r1339;
	mov.b32 	%r1329, 64;
	// begin inline asm
	{
    .reg .pred p;
    and.b32 %r1327, %r1331, %r1329;    setp.ne.u32 p, %r1327, 0;
    vote.ballot.sync.b32 %r1327, p, 0xffffffff;
    @!p not.b32 %r1327, %r1327;
}

	// end inline asm
	and.b32  	%r1341, %r1327, %r1340;
	mov.b32 	%r1332, 128;
	// begin inline asm
	{
    .reg .pred p;
    and.b32 %r1330, %r1331, %r1332;    setp.ne.u32 p, %r1330, 0;
    vote.ballot.sync.b32 %r1330, p, 0xffffffff;
    @!p not.b32 %r1330, %r1330;
}

	// end inline asm
	and.b32  	%r1342, %r1330, %r1341;
	clz.b32 	%r1343, %r1342;
	sub.s32 	%r289, 31, %r1343;
	and.b32  	%r1344, %r878, %r1342;
	popc.b32 	%r290, %r1344;
	setp.ne.s32 	%p127, %r443, %r289;
	mov.b32 	%r2240, 0;
	@%p127 bra 	$L__BB11_203;
	shl.b32 	%r1349, %r1331, 2;
	add.s32 	%r1350, %r219, %r1349;
	atom.shared.add.u32 	%r2240, [%r1350], %r290;
$L__BB11_203:
	ld.param.u32 	%r2107, [_ZN3cub18CUB_300001_SM_10006detail10radix_sort29DeviceRadixSortOnesweepKernelINS1_5radix10policy_hubIiiyE10Policy1000ELNS0_9SortOrderE0EiiyiiNS1_21identity_decomposer_tEEEvPT5_SB_PT3_PKSC_PT1_PKSG_PT2_PKSK_T4_iiT6__param_9];
	shfl.sync.idx.b32	%r1376|%p128, %r2240, %r289, 31, -1;
	add.s32 	%r293, %r290, %r1376;
	shr.u32 	%r1377, %r2216, %r2107;
	and.b32  	%r1373, %r1377, %r221;
	mov.b32 	%r1353, 1;
	// begin inline asm
	{
    .reg .pred p;
    and.b32 %r1351, %r1373, %r1353;    setp.ne.u32 p, %r1351, 0;
    vote.ballot.sync.b32 %r1351, p, 0xffffffff;
    @!p not.b32 %r1351, %r1351;
}

	// end inline asm
	mov.b32 	%r1356, 2;
	// begin inline asm
	{
    .reg .pred p;
    and.b32 %r1354, %r1373, %r1356;    setp.ne.u32 p, %r1354, 0;
    vote.ballot.sync.b32 %r1354, p, 0xffffffff;
    @!p not.b32 %r1354, %r1354;
}

	// end inline asm
	and.b32  	%r1378, %r1354, %r1351;
	mov.b32 	%r1359, 4;
	// begin inline asm
	{
    .reg .pred p;
    and.b32 %r1357, %r1373, %r1359;    setp.ne.u32 p, %r1357, 0;
    vote.ballot.sync.b32 %r1357, p, 0xffffffff;
    @!p not.b32 %r1357, %r1357;
}

	// end inline asm
	and.b32  	%r1379, %r1357, %r1378;
	mov.b32 	%r1362, 8;
	// begin inline asm
	{
    .reg .pred p;
    and.b32 %r1360, %r1373, %r1362;    setp.ne.u32 p, %r1360, 0;
    vote.ballot.sync.b32 %r1360, p, 0xffffffff;
    @!p not.b32 %r1360, %r1360;
}

	// end inline asm
	and.b32  	%r1380, %r1360, %r1379;
	mov.b32 	%r1365, 16;
	// begin inline asm
	{
    .reg .pred p;
    and.b32 %r1363, %r1373, %r1365;    setp.ne.u32 p, %r1363, 0;
    vote.ballot.sync.b32 %r1363, p, 0xffffffff;
    @!p not.b32 %r1363, %r1363;
}

	// end inline asm
	and.b32  	%r1381, %r1363, %r1380;
	mov.b32 	%r1368, 32;
	// begin inline asm
	{
    .reg .pred p;
    and.b32 %r1366, %r1373, %r1368;    setp.ne.u32 p, %r1366, 0;
    vote.ballot.sync.b32 %r1366, p, 0xffffffff;
    @!p not.b32 %r1366, %r1366;
}

	// end inline asm
	and.b32  	%r1382, %r1366, %r1381;
	mov.b32 	%r1371, 64;
	// begin inline asm
	{
    .reg .pred p;
    and.b32 %r1369, %r1373, %r1371;    setp.ne.u32 p, %r1369, 0;
    vote.ballot.sync.b32 %r1369, p, 0xffffffff;
    @!p not.b32 %r1369, %r1369;
}

	// end inline asm
	and.b32  	%r1383, %r1369, %r1382;
	mov.b32 	%r1374, 128;
	// begin inline asm
	{
    .reg .pred p;
    and.b32 %r1372, %r1373, %r1374;    setp.ne.u32 p, %r1372, 0;
    vote.ballot.sync.b32 %r1372, p, 0xffffffff;
    @!p not.b32 %r1372, %r1372;
}

	// end inline asm
	and.b32  	%r1384, %r1372, %r1383;
	clz.b32 	%r1385, %r1384;
	sub.s32 	%r295, 31, %r1385;
	and.b32  	%r1386, %r878, %r1384;
	popc.b32 	%r296, %r1386;
	setp.ne.s32 	%p129, %r443, %r295;
	mov.b32 	%r2241, 0;
	@%p129 bra 	$L__BB11_205;
	shl.b32 	%r1391, %r1373, 2;
	add.s32 	%r1392, %r219, %r1391;
	atom.shared.add.u32 	%r2241, [%r1392], %r296;
$L__BB11_205:
	ld.param.u32 	%r2108, [_ZN3cub18CUB_300001_SM_10006detail10radix_sort29DeviceRadixSortOnesweepKernelINS1_5radix10policy_hubIiiyE10Policy1000ELNS0_9SortOrderE0EiiyiiNS1_21identity_decomposer_tEEEvPT5_SB_PT3_PKSC_PT1_PKSG_PT2_PKSK_T4_iiT6__param_9];
	shfl.sync.idx.b32	%r1418|%p130, %r2241, %r295, 31, -1;
	add.s32 	%r299, %r296, %r1418;
	shr.u32 	%r1419, %r2215, %r2108;
	and.b32  	%r1415, %r1419, %r221;
	mov.b32 	%r1395, 1;
	// begin inline asm
	{
    .reg .pred p;
    and.b32 %r1393, %r1415, %r1395;    setp.ne.u32 p, %r1393, 0;
    vote.ballot.sync.b32 %r1393, p, 0xffffffff;
    @!p not.b32 %r1393, %r1393;
}

	// end inline asm
	mov.b32 	%r1398, 2;
	// begin inline asm
	{
    .reg .pred p;
    and.b32 %r1396, %r1415, %r1398;    setp.ne.u32 p, %r1396, 0;
    vote.ballot.sync.b32 %r1396, p, 0xffffffff;
    @!p not.b32 %r1396, %r1396;
}

	// end inline asm
	and.b32  	%r1420, %r1396, %r1393;
	mov.b32 	%r1401, 4;
	// begin inline asm
	{
    .reg .pred p;
    and.b32 %r1399, %r1415, %r1401;    setp.ne.u32 p, %r1399, 0;
    vote.ballot.sync.b32 %r1399, p, 0xffffffff;
    @!p not.b32 %r1399, %r1399;
}

	// end inline asm
	and.b32  	%r1421, %r1399, %r1420;
	mov.b32 	%r1404, 8;
	// begin inline asm
	{
    .reg .pred p;
    and.b32 %r1402, %r1415, %r1404;    setp.ne.u32 p, %r1402, 0;
    vote.ballot.sync.b32 %r1402, p, 0xffffffff;
    @!p not.b32 %r1402, %r1402;
}

	// end inline asm
	and.b32  	%r1422, %r1402, %r1421;
	mov.b32 	%r1407, 16;
	// begin inline asm
	{
    .reg .pred p;
    and.b32 %r1405, %r1415, %r1407;    setp.ne.u32 p, %r1405, 0;
    vote.ballot.sync.b32 %r1405, p, 0xffffffff;
    @!p not.b32 %r1405, %r1405;
}

	// end inline asm
	and.b32  	%r1423, %r1405, %r1422;
	mov.b32 	%r1410, 32;
	// begin inline asm
	{
    .reg .pred p;
    and.b32 %r1408, %r1415, %r1410;    setp.ne.u32 p, %r1408, 0;
    vote.ballot.sync.b32 %r1408, p, 0xffffffff;
    @!p not.b32 %r1408, %r1408;
}

	// end inline asm
	and.b32  	%r1424, %r1408, %r1423;
	mov.b32 	%r1413, 64;
	// begin inline asm
	{
    .reg .pred p;
    and.b32 %r1411, %r1415, %r1413;    setp.ne.u32 p, %r1411, 0;
    vote.ballot.sync.b32 %r1411, p, 0xffffffff;
    @!p not.b32 %r1411, %r1411;
}

	// end inline asm
	and.b32  	%r1425, %r1411, %r1424;
	mov.b32 	%r1416, 128;
	// begin inline asm
	{
    .reg .pred p;
    and.b32 %r1414, %r1415, %r1416;    setp.ne.u32 p, %r1414, 0;
    vote.ballot.sync.b32 %r1414, p, 0xffffffff;
    @!p not.b32 %r1414, %r1414;
}

	// end inline asm
	and.b32  	%r1426, %r1414, %r1425;
	clz.b32 	%r1427, %r1426;
	sub.s32 	%r301, 31, %r1427;
	and.b32  	%r1428, %r878, %r1426;
	popc.b32 	%r302, %r1428;
	setp.ne.s32 	%p131, %r443, %r301;
	mov.b32 	%r2242, 0;
	@%p131 bra 	$L__BB11_207;
	shl.b32 	%r1433, %r1415, 2;
	add.s32 	%r1434, %r219, %r1433;
	atom.shared.add.u32 	%r2242, [%r1434], %r302;
$L__BB11_207:
	ld.param.u32 	%r2109, [_ZN3cub18CUB_300001_SM_10006detail10radix_sort29DeviceRadixSortOnesweepKernelINS1_5radix10policy_hubIiiyE10Policy1000ELNS0_9SortOrderE0EiiyiiNS1_21identity_decomposer_tEEEvPT5_SB_PT3_PKSC_PT1_PKSG_PT2_PKSK_T4_iiT6__param_9];
	shfl.sync.idx.b32	%r1460|%p132, %r2242, %r301, 31, -1;
	add.s32 	%r305, %r302, %r1460;
	shr.u32 	%r1461, %r2214, %r2109;
	and.b32  	%r1457, %r1461, %r221;
	mov.b32 	%r1437, 1;
	// begin inline asm
	{
    .reg .pred p;
    and.b32 %r1435, %r1457, %r1437;    setp.ne.u32 p, %r1435, 0;
    vote.ballot.sync.b32 %r1435, p, 0xffffffff;
    @!p not.b32 %r1435, %r1435;
}

	// end inline asm
	mov.b32 	%r1440, 2;
	// begin inline asm
	{
    .reg .pred p;
    and.b32 %r1438, %r1457, %r1440;    setp.ne.u32 p, %r1438, 0;
    vote.ballot.sync.b32 %r1438, p, 0xffffffff;
    @!p not.b32 %r1438, %r1438;
}

	// end inline asm
	and.b32  	%r1462, %r1438, %r1435;
	mov.b32 	%r1443, 4;
	// begin inline asm
	{
    .reg .pred p;
    and.b32 %r1441, %r1457, %r1443;    setp.ne.u32 p, %r1441, 0;
    vote.ballot.sync.b32 %r1441, p, 0xffffffff;
    @!p not.b32 %r1441, %r1441;
}

	// end inline asm
	and.b32  	%r1463, %r1441, %r1462;
	mov.b32 	%r1446, 8;
	// begin inline asm
	{
    .reg .pred p;
    and.b32 %r1444, %r1457, %r1446;    setp.ne.u32 p, %r1444, 0;
    vote.ballot.sync.b32 %r1444, p, 0xffffffff;
    @!p not.b32 %r1444, %r1444;
}

	// end inline asm
	and.b32  	%r1464, %r1444, %r1463;
	mov.b32 	%r1449, 16;
	// begin inline asm
	{
    .reg .pred p;
    and.b32 %r1447, %r1457, %r1449;    setp.ne.u32 p, %r1447, 0;
    vote.ballot.sync.b32 %r1447, p, 0xffffffff;
    @!p not.b32 %r1447, %r1447;
}

	// end inline asm
	and.b32  	%r1465, %r1447, %r1464;
	mov.b32 	%r1452, 32;
	// begin inline asm
	{
    .reg .pred p;
    and.b32 %r1450, %r1457, %r1452;    setp.ne.u32 p, %r1450, 0;
    vote.ballot.sync.b32 %r1450, p, 0xffffffff;
    @!p not.b32 %r1450, %r1450;
}

	// end inline asm
	and.b32  	%r1466, %r1450, %r1465;
	mov.b32 	%r1455, 64;
	// begin inline asm
	{
    .reg .pred p;
    and.b32 %r1453, %r1457, %r1455;    setp.ne.u32 p, %r1453, 0;
    vote.ballot.sync.b32 %r1453, p, 0xffffffff;
    @!p not.b32 %r1453, %r1453;
}

	// end inline asm
	and.b32  	%r1467, %r1453, %r1466;
	mov.b32 	%r1458, 128;
	// begin inline asm
	{
    .reg .pred p;
    and.b32 %r1456, %r1457, %r1458;    setp.ne.u32 p, %r1456, 0;
    vote.ballot.sync.b32 %r1456, p, 0xffffffff;
    @!p not.b32 %r1456, %r1456;
}

	// end inline asm
	and.b32  	%r1468, %r1456, %r1467;
	clz.b32 	%r1469, %r1468;
	sub.s32 	%r307, 31, %r1469;
	and.b32  	%r1470, %r878, %r1468;
	popc.b32 	%r308, %r1470;
	setp.ne.s32 	%p133, %r443, %r307;
	mov.b32 	%r2243, 0;
	@%p133 bra 	$L__BB11_209;
	shl.b32 	%r1475, %r1457, 2;
	add.s32 	%r1476, %r219, %r1475;
	atom.shared.add.u32 	%r2243, [%r1476], %r308;
$L__BB11_209:
	ld.param.u32 	%r2110, [_ZN3cub18CUB_300001_SM_10006detail10radix_sort29DeviceRadixSortOnesweepKernelINS1_5radix10policy_hubIiiyE10Policy1000ELNS0_9SortOrderE0EiiyiiNS1_21identity_decomposer_tEEEvPT5_SB_PT3_PKSC_PT1_PKSG_PT2_PKSK_T4_iiT6__param_9];
	shfl.sync.idx.b32	%r1502|%p134, %r2243, %r307, 31, -1;
	add.s32 	%r311, %r308, %r1502;
	shr.u32 	%r1503, %r2213, %r2110;
	and.b32  	%r1499, %r1503, %r221;
	mov.b32 	%r1479, 1;
	// begin inline asm
	{
    .reg .pred p;
    and.b32 %r1477, %r1499, %r1479;    setp.ne.u32 p, %r1477, 0;
    vote.ballot.sync.b32 %r1477, p, 0xffffffff;
    @!p not.b32 %r1477, %r1477;
}

	// end inline asm
	mov.b32 	%r1482, 2;
	// begin inline asm
	{
    .reg .pred p;
    and.b32 %r1480, %r1499, %r1482;    setp.ne.u32 p, %r1480, 0;
    vote.ballot.sync.b32 %r1480, p, 0xffffffff;
    @!p not.b32 %r1480, %r1480;
}

	// end inline asm
	and.b32  	%r1504, %r1480, %r1477;
	mov.b32 	%r1485, 4;
	// begin inline asm
	{
    .reg .pred p;
    and.b32 %r1483, %r1499, %r1485;    setp.ne.u32 p, %r1483, 0;
    vote.ballot.sync.b32 %r1483, p, 0xffffffff;
    @!p not.b32 %r1483, %r1483;
}

	// end inline asm
	and.b32  	%r1505, %r1483, %r1504;
	mov.b32 	%r1488, 8;
	// begin inline asm
	{
    .reg .pred p;
    and.b32 %r1486, %r1499, %r1488;    setp.ne.u32 p, %r1486, 0;
    vote.ballot.sync.b32 %r1486, p, 0xffffffff;
    @!p not.b32 %r1486, %r1486;
}

	// end inline asm
	and.b32  	%r1506, %r1486, %r1505;
	mov.b32 	%r1491, 16;
	// begin inline asm
	{
    .reg .pred p;
    and.b32 %r1489, %r1499, %r1491;    setp.ne.u32 p, %r1489, 0;
    vote.ballot.sync.b32 %r1489, p, 0xffffffff;
    @!p not.b32 %r1489, %r1489;
}

	// end inline asm
	and.b32  	%r1507, %r1489, %r1506;
	mov.b32 	%r1494, 32;
	// begin inline asm
	{
    .reg .pred p;
    and.b32 %r1492, %r1499, %r1494;    setp.ne.u32 p, %r1492, 0;
    vote.ballot.sync.b32 %r1492, p, 0xffffffff;
    @!p not.b32 %r1492, %r1492;
}

	// end inline asm
	and.b32  	%r1508, %r1492, %r1507;
	mov.b32 	%r1497, 64;
	// begin inline asm
	{
    .reg .pred p;
    and.b32 %r1495, %r1499, %r1497;    setp.ne.u32 p, %r1495, 0;
    vote.ballot.sync.b32 %r1495, p, 0xffffffff;
    @!p not.b32 %r1495, %r1495;
}

	// end inline asm
	and.b32  	%r1509, %r1495, %r1508;
	mov.b32 	%r1500, 128;
	// begin inline asm
	{
    .reg .pred p;
    and.b32 %r1498, %r1499, %r1500;    setp.ne.u32 p, %r1498, 0;
    vote.ballot.sync.b32 %r1498, p, 0xffffffff;
    @!p not.b32 %r1498, %r1498;
}

	// end inline asm
	and.b32  	%r1510, %r1498, %r1509;
	clz.b32 	%r1511, %r1510;
	sub.s32 	%r313, 31, %r1511;
	and.b32  	%r1512, %r878, %r1510;
	popc.b32 	%r314, %r1512;
	setp.ne.s32 	%p135, %r443, %r313;
	mov.b32 	%r2244, 0;
	@%p135 bra 	$L__BB11_211;
	shl.b32 	%r1517, %r1499, 2;
	add.s32 	%r1518, %r219, %r1517;
	atom.shared.add.u32 	%r2244, [%r1518], %r314;
$L__BB11_211:
	ld.param.u32 	%r2111, [_ZN3cub18CUB_300001_SM_10006detail10radix_sort29DeviceRadixSortOnesweepKernelINS1_5radix10policy_hubIiiyE10Policy1000ELNS0_9SortOrderE0EiiyiiNS1_21identity_decomposer_tEEEvPT5_SB_PT3_PKSC_PT1_PKSG_PT2_PKSK_T4_iiT6__param_9];
	shfl.sync.idx.b32	%r1544|%p136, %r2244, %r313, 31, -1;
	add.s32 	%r317, %r314, %r1544;
	shr.u32 	%r1545, %r2212, %r2111;
	and.b32  	%r1541, %r1545, %r221;
	mov.b32 	%r1521, 1;
	// begin inline asm
	{
    .reg .pred p;
    and.b32 %r1519, %r1541, %r1521;    setp.ne.u32 p, %r1519, 0;
    vote.ballot.sync.b32 %r1519, p, 0xffffffff;
    @!p not.b32 %r1519, %r1519;
}

	// end inline asm
	mov.b32 	%r1524, 2;
	// begin inline asm
	{
    .reg .pred p;
    and.b32 %r1522, %r1541, %r1524;    setp.ne.u32 p, %r1522, 0;
    vote.ballot.sync.b32 %r1522, p, 0xffffffff;
    @!p not.b32 %r1522, %r1522;
}

	// end inline asm
	and.b32  	%r1546, %r1522, %r1519;
	mov.b32 	%r1527, 4;
	// begin inline asm
	{
    .reg .pred p;
    and.b32 %r1525, %r1541, %r1527;    setp.ne.u32 p, %r1525, 0;
    vote.ballot.sync.b32 %r1525, p, 0xffffffff;
    @!p not.b32 %r1525, %r1525;
}

	// end inline asm
	and.b32  	%r1547, %r1525, %r1546;
	mov.b32 	%r1530, 8;
	// begin inline asm
	{
    .reg .pred p;
    and.b32 %r1528, %r1541, %r1530;    setp.ne.u32 p, %r1528, 0;
    vote.ballot.sync.b32 %r1528, p, 0xffffffff;
    @!p not.b32 %r1528, %r1528;
}

	// end inline asm
	and.b32  	%r1548, %r1528, %r1547;
	mov.b32 	%r1533, 16;
	// begin inline asm
	{
    .reg .pred p;
    and.b32 %r1531, %r1541, %r1533;    setp.ne.u32 p, %r1531, 0;
    vote.ballot.sync.b32 %r1531, p, 0xffffffff;
    @!p not.b32 %r1531, %r1531;
}

	// end inline asm
	and.b32  	%r1549, %r1531, %r1548;
	mov.b32 	%r1536, 32;
	// begin inline asm
	{
    .reg .pred p;
    and.b32 %r1534, %r1541, %r1536;    setp.ne.u32 p, %r1534, 0;
    vote.ballot.sync.b32 %r1534, p, 0xffffffff;
    @!p not.b32 %r1534, %r1534;
}

	// end inline asm
	and.b32  	%r1550, %r1534, %r1549;
	mov.b32 	%r1539, 64;
	// begin inline asm
	{
    .reg .pred p;
    and.b32 %r1537, %r1541, %r1539;    setp.ne.u32 p, %r1537, 0;
    vote.ballot.sync.b32 %r1537, p, 0xffffffff;
    @!p not.b32 %r1537, %r1537;
}

	// end inline asm
	and.b32  	%r1551, %r1537, %r1550;
	mov.b32 	%r1542, 128;
	// begin inline asm
	{
    .reg .pred p;
    and.b32 %r1540, %r1541, %r1542;    setp.ne.u32 p, %r1540, 0;
    vote.ballot.sync.b32 %r1540, p, 0xffffffff;
    @!p not.b32 %r1540, %r1540;
}

	// end inline asm
	and.b32  	%r1552, %r1540, %r1551;
	clz.b32 	%r1553, %r1552;
	sub.s32 	%r319, 31, %r1553;
	and.b32  	%r1554, %r878, %r1552;
	popc.b32 	%r320, %r1554;
	setp.ne.s32 	%p137, %r443, %r319;
	mov.b32 	%r2245, 0;
	@%p137 bra 	$L__BB11_213;
	shl.b32 	%r1559, %r1541, 2;
	add.s32 	%r1560, %r219, %r1559;
	atom.shared.add.u32 	%r2245, [%r1560], %r320;
$L__BB11_213:
	setp.gt.u32 	%p138, %r1, 255;
	shfl.sync.idx.b32	%r1561|%p139, %r2245, %r319, 31, -1;
	add.s32 	%r1562, %r320, %r1561;
	bar.sync 	0;
	shl.b32 	%r1563, %r227, 2;
	add.s32 	%r323, %r783, %r1563;
	st.shared.u32 	[%r323+-4], %r2228;
	shl.b32 	%r1565, %r233, 2;
	add.s32 	%r324, %r783, %r1565;
	st.shared.u32 	[%r324+-4], %r2227;
	shl.b32 	%r1566, %r239, 2;
	add.s32 	%r325, %r783, %r1566;
	st.shared.u32 	[%r325+-4], %r2226;
	shl.b32 	%r1567, %r245, 2;
	add.s32 	%r326, %r783, %r1567;
	st.shared.u32 	[%r326+-4], %r2225;
	shl.b32 	%r1568, %r251, 2;
	add.s32 	%r327, %r783, %r1568;
	st.shared.u32 	[%r327+-4], %r2224;
	shl.b32 	%r1569, %r257, 2;
	add.s32 	%r328, %r783, %r1569;
	st.shared.u32 	[%r328+-4], %r2223;
	shl.b32 	%r1570, %r263, 2;
	add.s32 	%r329, %r783, %r1570;
	st.shared.u32 	[%r329+-4], %r2222;
	shl.b32 	%r1571, %r269, 2;
	add.s32 	%r330, %r783, %r1571;
	st.shared.u32 	[%r330+-4], %r2221;
	shl.b32 	%r1572, %r275, 2;
	add.s32 	%r331, %r783, %r1572;
	st.shared.u32 	[%r331+-4], %r2220;
	shl.b32 	%r1573, %r281, 2;
	add.s32 	%r332, %r783, %r1573;
	st.shared.u32 	[%r332+-4], %r2219;
	shl.b32 	%r1574, %r287, 2;
	add.s32 	%r333, %r783, %r1574;
	st.shared.u32 	[%r333+-4], %r2218;
	shl.b32 	%r1575, %r293, 2;
	add.s32 	%r334, %r783, %r1575;
	st.shared.u32 	[%r334+-4], %r2217;
	shl.b32 	%r1576, %r299, 2;
	add.s32 	%r335, %r783, %r1576;
	st.shared.u32 	[%r335+-4], %r2216;
	shl.b32 	%r1577, %r305, 2;
	add.s32 	%r336, %r783, %r1577;
	st.shared.u32 	[%r336+-4], %r2215;
	shl.b32 	%r1578, %r311, 2;
	add.s32 	%r337, %r783, %r1578;
	st.shared.u32 	[%r337+-4], %r2214;
	shl.b32 	%r1579, %r317, 2;
	add.s32 	%r338, %r783, %r1579;
	st.shared.u32 	[%r338+-4], %r2213;
	shl.b32 	%r1580, %r1562, 2;
	add.s32 	%r339, %r783, %r1580;
	st.shared.u32 	[%r339+-4], %r2212;
	shl.b32 	%r1581, %r1, 3;
	add.s32 	%r1582, %r783, %r1581;
	add.s32 	%r340, %r1582, 26112;
	@%p138 bra 	$L__BB11_221;
	ld.param.u64 	%rd437, [_ZN3cub18CUB_300001_SM_10006detail10radix_sort29DeviceRadixSortOnesweepKernelINS1_5radix10policy_hubIiiyE10Policy1000ELNS0_9SortOrderE0EiiyiiNS1_21identity_decomposer_tEEEvPT5_SB_PT3_PKSC_PT1_PKSG_PT2_PKSK_T4_iiT6__param_3];
	cvta.to.global.u64 	%rd93, %rd437;
	shl.b64 	%rd94, %rd9, 3;
	add.s64 	%rd95, %rd93, %rd94;
	ld.global.u64 	%rd96, [%rd95];
	cvt.s64.s32 	%rd97, %r218;
	sub.s64 	%rd456, %rd96, %rd97;
	st.shared.u64 	[%r340], %rd456;
	setp.lt.s32 	%p140, %r3, 1;
	mov.u32 	%r2249, %r2174;
	@%p140 bra 	$L__BB11_220;
	mov.b32 	%r2247, -1;
	mov.u32 	%r2246, %r3;
	mov.u32 	%r2249, %r2174;
$L__BB11_216:
	ld.param.u64 	%rd430, [_ZN3cub18CUB_300001_SM_10006detail10radix_sort29DeviceRadixSortOnesweepKernelINS1_5radix10policy_hubIiiyE10Policy1000ELNS0_9SortOrderE0EiiyiiNS1_21identity_decomposer_tEEEvPT5_SB_PT3_PKSC_PT1_PKSG_PT2_PKSK_T4_iiT6__param_0];
	add.s32 	%r344, %r2246, -1;
	shl.b32 	%r1584, %r344, 8;
	add.s32 	%r1585, %r1584, %r1;
	cvta.to.global.u64 	%rd98, %rd430;
	mul.wide.s32 	%rd99, %r1585, 4;
	add.s64 	%rd19, %rd98, %rd99;
$L__BB11_217:
	membar.cta;
	ld.volatile.global.u32 	%r345, [%rd19];
	setp.eq.s32 	%p141, %r345, 0;
	@%p141 bra 	$L__BB11_217;
	and.b32  	%r1586, %r345, 1073741823;
	add.s32 	%r2249, %r1586, %r2249;
	setp.gt.s32 	%p142, %r345, -1;
	vote.sync.ballot.b32 	%r2247, %p142, %r2247;
	setp.gt.u32 	%p144, %r2246, 1;
	and.pred  	%p145, %p142, %p144;
	mov.u32 	%r2246, %r344;
	@%p145 bra 	$L__BB11_216;
	ld.shared.u64 	%rd456, [%r340];
$L__BB11_220:
	ld.param.u64 	%rd431, [_ZN3cub18CUB_300001_SM_10006detail10radix_sort29DeviceRadixSortOnesweepKernelINS1_5radix10policy_hubIiiyE10Policy1000ELNS0_9SortOrderE0EiiyiiNS1_21identity_decomposer_tEEEvPT5_SB_PT3_PKSC_PT1_PKSG_PT2_PKSK_T4_iiT6__param_0];
	or.b32  	%r1587, %r2249, -2147483648;
	cvta.to.global.u64 	%rd100, %rd431;
	shl.b32 	%r1588, %r3, 8;
	add.s32 	%r1589, %r1588, %r1;
	mul.wide.s32 	%rd101, %r1589, 4;
	add.s64 	%rd102, %rd100, %rd101;
	st.volatile.global.u32 	[%rd102], %r1587;
	sub.s32 	%r1590, %r2249, %r2174;
	cvt.s64.s32 	%rd103, %r1590;
	add.s64 	%rd104, %rd456, %rd103;
	st.shared.u64 	[%r340], %rd104;
$L__BB11_221:
	ld.param.u32 	%r2087, [_ZN3cub18CUB_300001_SM_10006detail10radix_sort29DeviceRadixSortOnesweepKernelINS1_5radix10policy_hubIiiyE10Policy1000ELNS0_9SortOrderE0EiiyiiNS1_21identity_decomposer_tEEEvPT5_SB_PT3_PKSC_PT1_PKSG_PT2_PKSK_T4_iiT6__param_8];
	ld.param.u64 	%rd434, [_ZN3cub18CUB_300001_SM_10006detail10radix_sort29DeviceRadixSortOnesweepKernelINS1_5radix10policy_hubIiiyE10Policy1000ELNS0_9SortOrderE0EiiyiiNS1_21identity_decomposer_tEEEvPT5_SB_PT3_PKSC_PT1_PKSG_PT2_PKSK_T4_iiT6__param_2];
	setp.gt.u32 	%p146, %r1, 255;
	mad.lo.s32 	%r349, %r3, 6528, 6528;
	setp.lt.s32 	%p147, %r349, %r2087;
	setp.eq.s64 	%p148, %rd434, 0;
	or.pred  	%p149, %p148, %p147;
	or.pred  	%p150, %p146, %p149;
	@%p150 bra 	$L__BB11_223;
	ld.param.u64 	%rd435, [_ZN3cub18CUB_300001_SM_10006detail10radix_sort29DeviceRadixSortOnesweepKernelINS1_5radix10policy_hubIiiyE10Policy1000ELNS0_9SortOrderE0EiiyiiNS1_21identity_decomposer_tEEEvPT5_SB_PT3_PKSC_PT1_PKSG_PT2_PKSK_T4_iiT6__param_2];
	ld.shared.u64 	%rd105, [%r340];
	cvt.s64.s32 	%rd106, %r2174;
	cvt.s64.s32 	%rd107, %r218;
	add.s64 	%rd108, %rd107, %rd106;
	add.s64 	%rd109, %rd108, %rd105;
	cvta.to.global.u64 	%rd110, %rd435;
	shl.b64 	%rd111, %rd9, 3;
	add.s64 	%rd112, %rd110, %rd111;
	st.global.u64 	[%rd112], %rd109;
$L__BB11_223:
	ld.param.u32 	%r2088, [_ZN3cub18CUB_300001_SM_10006detail10radix_sort29DeviceRadixSortOnesweepKernelINS1_5radix10policy_hubIiiyE10Policy1000ELNS0_9SortOrderE0EiiyiiNS1_21identity_decomposer_tEEEvPT5_SB_PT3_PKSC_PT1_PKSG_PT2_PKSK_T4_iiT6__param_8];
	ld.param.u64 	%rd438, [_ZN3cub18CUB_300001_SM_10006detail10radix_sort29DeviceRadixSortOnesweepKernelINS1_5radix10policy_hubIiiyE10Policy1000ELNS0_9SortOrderE0EiiyiiNS1_21identity_decomposer_tEEEvPT5_SB_PT3_PKSC_PT1_PKSG_PT2_PKSK_T4_iiT6__param_4];
	cvta.to.global.u64 	%rd22, %rd438;
	shl.b32 	%r1591, %r1, 2;
	add.s32 	%r350, %r783, %r1591;
	setp.gt.s32 	%p151, %r349, %r2088;
	bar.sync 	0;
	@%p151 bra 	$L__BB11_225;
	ld.param.u32 	%r2112, [_ZN3cub18CUB_300001_SM_10006detail10radix_sort29DeviceRadixSortOnesweepKernelINS1_5radix10policy_hubIiiyE10Policy1000ELNS0_9SortOrderE0EiiyiiNS1_21identity_decomposer_tEEEvPT5_SB_PT3_PKSC_PT1_PKSG_PT2_PKSK_T4_iiT6__param_9];
	ld.shared.u32 	%r1593, [%r350];
	shr.u32 	%r1594, %r1593, %r2112;
	and.b32  	%r1595, %r1594, %r221;
	shl.b32 	%r1596, %r1595, 3;
	add.s32 	%r1598, %r783, 26112;
	add.s32 	%r1599, %r1598, %r1596;
	ld.shared.u64 	%rd113, [%r1599];
	add.s64 	%rd114, %rd113, %rd9;
	xor.b32  	%r1600, %r1593, -2147483648;
	shl.b64 	%rd115, %rd114, 2;
	add.s64 	%rd116, %rd22, %rd115;
	st.global.u32 	[%rd116], %r1600;
	bar.warp.sync 	-1;
	ld.shared.u32 	%r1601, [%r350+1536];
	shr.u32 	%r1602, %r1601, %r2112;
	and.b32  	%r1603, %r1602, %r221;
	shl.b32 	%r1604, %r1603, 3;
	add.s32 	%r1605, %r1598, %r1604;
	ld.shared.u64 	%rd117, [%r1605];
	add.s64 	%rd118, %rd117, %rd9;
	xor.b32  	%r1606, %r1601, -2147483648;
	shl.b64 	%rd119, %rd118, 2;
	add.s64 	%rd120, %rd22, %rd119;
	st.global.u32 	[%rd120+1536], %r1606;
	bar.warp.sync 	-1;
	ld.shared.u32 	%r1607, [%r350+3072];
	shr.u32 	%r1608, %r1607, %r2112;
	and.b32  	%r1609, %r1608, %r221;
	shl.b32 	%r1610, %r1609, 3;
	add.s32 	%r1611, %r1598, %r1610;
	ld.shared.u64 	%rd121, [%r1611];
	add.s64 	%rd122, %rd121, %rd9;
	xor.b32  	%r1612, %r1607, -2147483648;
	shl.b64 	%rd123, %rd122, 2;
	add.s64 	%rd124, %rd22, %rd123;
	st.global.u32 	[%rd124+3072], %r1612;
	bar.warp.sync 	-1;
	ld.shared.u32 	%r1613, [%r350+4608];
	shr.u32 	%r1614, %r1613, %r2112;
	and.b32  	%r1615, %r1614, %r221;
	shl.b32 	%r1616, %r1615, 3;
	add.s32 	%r1617, %r1598, %r1616;
	ld.shared.u64 	%rd125, [%r1617];
	add.s64 	%rd126, %rd125, %rd9;
	xor.b32  	%r1618, %r1613, -2147483648;
	shl.b64 	%rd127, %rd126, 2;
	add.s64 	%rd128, %rd22, %rd127;
	st.global.u32 	[%rd128+4608], %r1618;
	bar.warp.sync 	-1;
	ld.shared.u32 	%r1619, [%r350+6144];
	shr.u32 	%r1620, %r1619, %r2112;
	and.b32  	%r1621, %r1620, %r221;
	shl.b32 	%r1622, %r1621, 3;
	add.s32 	%r1623, %r1598, %r1622;
	ld.shared.u64 	%rd129, [%r1623];
	add.s64 	%rd130, %rd129, %rd9;
	xor.b32  	%r1624, %r1619, -2147483648;
	shl.b64 	%rd131, %rd130, 2;
	add.s64 	%rd132, %rd22, %rd131;
	st.global.u32 	[%rd132+6144], %r1624;
	bar.warp.sync 	-1;
	ld.shared.u32 	%r1625, [%r350+7680];
	shr.u32 	%r1626, %r1625, %r2112;
	and.b32  	%r1627, %r1626, %r221;
	shl.b32 	%r1628, %r1627, 3;
	add.s32 	%r1629, %r1598, %r1628;
	ld.shared.u64 	%rd133, [%r1629];
	add.s64 	%rd134, %rd133, %rd9;
	xor.b32  	%r1630, %r1625, -2147483648;
	shl.b64 	%rd135, %rd134, 2;
	add.s64 	%rd136, %rd22, %rd135;
	st.global.u32 	[%rd136+7680], %r1630;
	bar.warp.sync 	-1;
	ld.shared.u32 	%r1631, [%r350+9216];
	shr.u32 	%r1632, %r1631, %r2112;
	and.b32  	%r1633, %r1632, %r221;
	shl.b32 	%r1634, %r1633, 3;
	add.s32 	%r1635, %r1598, %r1634;
	ld.shared.u64 	%rd137, [%r1635];
	add.s64 	%rd138, %rd137, %rd9;
	xor.b32  	%r1636, %r1631, -2147483648;
	shl.b64 	%rd139, %rd138, 2;
	add.s64 	%rd140, %rd22, %rd139;
	st.global.u32 	[%rd140+9216], %r1636;
	bar.warp.sync 	-1;
	ld.shared.u32 	%r1637, [%r350+10752];
	shr.u32 	%r1638, %r1637, %r2112;
	and.b32  	%r1639, %r1638, %r221;
	shl.b32 	%r1640, %r1639, 3;
	add.s32 	%r1641, %r1598, %r1640;
	ld.shared.u64 	%rd141, [%r1641];
	add.s64 	%rd142, %rd141, %rd9;
	xor.b32  	%r1642, %r1637, -2147483648;
	shl.b64 	%rd143, %rd142, 2;
	add.s64 	%rd144, %rd22, %rd143;
	st.global.u32 	[%rd144+10752], %r1642;
	bar.warp.sync 	-1;
	ld.shared.u32 	%r1643, [%r350+12288];
	shr.u32 	%r1644, %r1643, %r2112;
	and.b32  	%r1645, %r1644, %r221;
	shl.b32 	%r1646, %r1645, 3;
	add.s32 	%r1647, %r1598, %r1646;
	ld.shared.u64 	%rd145, [%r1647];
	add.s64 	%rd146, %rd145, %rd9;
	xor.b32  	%r1648, %r1643, -2147483648;
	shl.b64 	%rd147, %rd146, 2;
	add.s64 	%rd148, %rd22, %rd147;
	st.global.u32 	[%rd148+12288], %r1648;
	bar.warp.sync 	-1;
	ld.shared.u32 	%r1649, [%r350+13824];
	shr.u32 	%r1650, %r1649, %r2112;
	and.b32  	%r1651, %r1650, %r221;
	shl.b32 	%r1652, %r1651, 3;
	add.s32 	%r1653, %r1598, %r1652;
	ld.shared.u64 	%rd149, [%r1653];
	add.s64 	%rd150, %rd149, %rd9;
	xor.b32  	%r1654, %r1649, -2147483648;
	shl.b64 	%rd151, %rd150, 2;
	add.s64 	%rd152, %rd22, %rd151;
	st.global.u32 	[%rd152+13824], %r1654;
	bar.warp.sync 	-1;
	ld.shared.u32 	%r1655, [%r350+15360];
	shr.u32 	%r1656, %r1655, %r2112;
	and.b32  	%r1657, %r1656, %r221;
	shl.b32 	%r1658, %r1657, 3;
	add.s32 	%r1659, %r1598, %r1658;
	ld.shared.u64 	%rd153, [%r1659];
	add.s64 	%rd154, %rd153, %rd9;
	xor.b32  	%r1660, %r1655, -2147483648;
	shl.b64 	%rd155, %rd154, 2;
	add.s64 	%rd156, %rd22, %rd155;
	st.global.u32 	[%rd156+15360], %r1660;
	bar.warp.sync 	-1;
	ld.shared.u32 	%r1661, [%r350+16896];
	shr.u32 	%r1662, %r1661, %r2112;
	and.b32  	%r1663, %r1662, %r221;
	shl.b32 	%r1664, %r1663, 3;
	add.s32 	%r1665, %r1598, %r1664;
	ld.shared.u64 	%rd157, [%r1665];
	add.s64 	%rd158, %rd157, %rd9;
	xor.b32  	%r1666, %r1661, -2147483648;
	shl.b64 	%rd159, %rd158, 2;
	add.s64 	%rd160, %rd22, %rd159;
	st.global.u32 	[%rd160+16896], %r1666;
	bar.warp.sync 	-1;
	ld.shared.u32 	%r1667, [%r350+18432];
	shr.u32 	%r1668, %r1667, %r2112;
	and.b32  	%r1669, %r1668, %r221;
	shl.b32 	%r1670, %r1669, 3;
	add.s32 	%r1671, %r1598, %r1670;
	ld.shared.u64 	%rd161, [%r1671];
	add.s64 	%rd162, %rd161, %rd9;
	xor.b32  	%r1672, %r1667, -2147483648;
	shl.b64 	%rd163, %rd162, 2;
	add.s64 	%rd164, %rd22, %rd163;
	st.global.u32 	[%rd164+18432], %r1672;
	bar.warp.sync 	-1;
	ld.shared.u32 	%r1673, [%r350+19968];
	shr.u32 	%r1674, %r1673, %r2112;
	and.b32  	%r1675, %r1674, %r221;
	shl.b32 	%r1676, %r1675, 3;
	add.s32 	%r1677, %r1598, %r1676;
	ld.shared.u64 	%rd165, [%r1677];
	add.s64 	%rd166, %rd165, %rd9;
	xor.b32  	%r1678, %r1673, -2147483648;
	shl.b64 	%rd167, %rd166, 2;
	add.s64 	%rd168, %rd22, %rd167;
	st.global.u32 	[%rd168+19968], %r1678;
	bar.warp.sync 	-1;
	ld.shared.u32 	%r1679, [%r350+21504];
	shr.u32 	%r1680, %r1679, %r2112;
	and.b32  	%r1681, %r1680, %r221;
	shl.b32 	%r1682, %r1681, 3;
	add.s32 	%r1683, %r1598, %r1682;
	ld.shared.u64 	%rd169, [%r1683];
	add.s64 	%rd170, %rd169, %rd9;
	xor.b32  	%r1684, %r1679, -2147483648;
	shl.b64 	%rd171, %rd170, 2;
	add.s64 	%rd172, %rd22, %rd171;
	st.global.u32 	[%rd172+21504], %r1684;
	bar.warp.sync 	-1;
	ld.shared.u32 	%r1685, [%r350+23040];
	shr.u32 	%r1686, %r1685, %r2112;
	and.b32  	%r1687, %r1686, %r221;
	shl.b32 	%r1688, %r1687, 3;
	add.s32 	%r1689, %r1598, %r1688;
	ld.shared.u64 	%rd173, [%r1689];
	add.s64 	%rd174, %rd173, %rd9;
	xor.b32  	%r1690, %r1685, -2147483648;
	shl.b64 	%rd175, %rd174, 2;
	add.s64 	%rd176, %rd22, %rd175;
	st.global.u32 	[%rd176+23040], %r1690;
	bar.warp.sync 	-1;
	ld.shared.u32 	%r1691, [%r350+24576];
	shr.u32 	%r1692, %r1691, %r2112;
	and.b32  	%r1693, %r1692, %r221;
	shl.b32 	%r1694, %r1693, 3;
	add.s32 	%r1695, %r1598, %r1694;
	ld.shared.u64 	%rd177, [%r1695];
	add.s64 	%rd178, %rd177, %rd9;
	xor.b32  	%r1696, %r1691, -2147483648;
	shl.b64 	%rd179, %rd178, 2;
	add.s64 	%rd180, %rd22, %rd179;
	st.global.u32 	[%rd180+24576], %r1696;
	bar.warp.sync 	-1;
	bra.uni 	$L__BB11_260;
$L__BB11_225:
	ld.param.u32 	%r2089, [_ZN3cub18CUB_300001_SM_10006detail10radix_sort29DeviceRadixSortOnesweepKernelINS1_5radix10policy_hubIiiyE10Policy1000ELNS0_9SortOrderE0EiiyiiNS1_21identity_decomposer_tEEEvPT5_SB_PT3_PKSC_PT1_PKSG_PT2_PKSK_T4_iiT6__param_8];
	mad.lo.s32 	%r351, %r3, -6528, %r2089;
	setp.ge.s32 	%p152, %r1, %r351;
	@%p152 bra 	$L__BB11_227;
	ld.param.u32 	%r2113, [_ZN3cub18CUB_300001_SM_10006detail10radix_sort29DeviceRadixSortOnesweepKernelINS1_5radix10policy_hubIiiyE10Policy1000ELNS0_9SortOrderE0EiiyiiNS1_21identity_decomposer_tEEEvPT5_SB_PT3_PKSC_PT1_PKSG_PT2_PKSK_T4_iiT6__param_9];
	ld.shared.u32 	%r1697, [%r350];
	shr.u32 	%r1698, %r1697, %r2113;
	and.b32  	%r1699, %r1698, %r221;
	shl.b32 	%r1700, %r1699, 3;
	add.s32 	%r1702, %r783, %r1700;
	ld.shared.u64 	%rd181, [%r1702+26112];
	xor.b32  	%r1703, %r1697, -2147483648;
	add.s64 	%rd182, %rd181, %rd9;
	shl.b64 	%rd183, %rd182, 2;
	add.s64 	%rd184, %rd22, %rd183;
	st.global.u32 	[%rd184], %r1703;
$L__BB11_227:
	bar.warp.sync 	-1;
	add.s32 	%r1704, %r1, 384;
	setp.ge.s32 	%p153, %r1704, %r351;
	@%p153 bra 	$L__BB11_229;
	ld.param.u32 	%r2114, [_ZN3cub18CUB_300001_SM_10006detail10radix_sort29DeviceRadixSortOnesweepKernelINS1_5radix10policy_hubIiiyE10Policy1000ELNS0_9SortOrderE0EiiyiiNS1_21identity_decomposer_tEEEvPT5_SB_PT3_PKSC_PT1_PKSG_PT2_PKSK_T4_iiT6__param_9];
	ld.shared.u32 	%r1705, [%r350+1536];
	shr.u32 	%r1706, %r1705, %r2114;
	and.b32  	%r1707, %r1706, %r221;
	shl.b32 	%r1708, %r1707, 3;
	add.s32 	%r1710, %r783, %r1708;
	ld.shared.u64 	%rd185, [%r1710+26112];
	xor.b32  	%r1711, %r1705, -2147483648;
	add.s64 	%rd186, %rd185, %rd9;
	shl.b64 	%rd187, %rd186, 2;
	add.s64 	%rd188, %rd22, %rd187;
	st.global.u32 	[%rd188+1536], %r1711;
$L__BB11_229:
	bar.warp.sync 	-1;
	add.s32 	%r1712, %r1, 768;
	setp.ge.s32 	%p154, %r1712, %r351;
	@%p154 bra 	$L__BB11_231;
	ld.param.u32 	%r2115, [_ZN3cub18CUB_300001_SM_10006detail10radix_sort29DeviceRadixSortOnesweepKernelINS1_5radix10policy_hubIiiyE10Policy1000ELNS0_9SortOrderE0EiiyiiNS1_21identity_decomposer_tEEEvPT5_SB_PT3_PKSC_PT1_PKSG_PT2_PKSK_T4_iiT6__param_9];
	ld.shared.u32 	%r1713, [%r350+3072];
	shr.u32 	%r1714, %r1713, %r2115;
	and.b32  	%r1715, %r1714, %r221;
	shl.b32 	%r1716, %r1715, 3;
	add.s32 	%r1718, %r783, %r1716;
	ld.shared.u64 	%rd189, [%r1718+26112];
	xor.b32  	%r1719, %r1713, -2147483648;
	add.s64 	%rd190, %rd189, %rd9;
	shl.b64 	%rd191, %rd190, 2;
	add.s64 	%rd192, %rd22, %rd191;
	st.global.u32 	[%rd192+3072], %r1719;
$L__BB11_231:
	bar.warp.sync 	-1;
	add.s32 	%r1720, %r1, 1152;
	setp.ge.s32 	%p155, %r1720, %r351;
	@%p155 bra 	$L__BB11_233;
	ld.param.u32 	%r2116, [_ZN3cub18CUB_300001_SM_10006detail10radix_sort29DeviceRadixSortOnesweepKernelINS1_5radix10policy_hubIiiyE10Policy1000ELNS0_9SortOrderE0EiiyiiNS1_21identity_decomposer_tEEEvPT5_SB_PT3_PKSC_PT1_PKSG_PT2_PKSK_T4_iiT6__param_9];
	ld.shared.u32 	%r1721, [%r350+4608];
	shr.u32 	%r1722, %r1721, %r2116;
	and.b32  	%r1723, %r1722, %r221;
	shl.b32 	%r1724, %r1723, 3;
	add.s32 	%r1726, %r783, %r1724;
	ld.shared.u64 	%rd193, [%r1726+26112];
	xor.b32  	%r1727, %r1721, -2147483648;
	add.s64 	%rd194, %rd193, %rd9;
	shl.b64 	%rd195, %rd194, 2;
	add.s64 	%rd196, %rd22, %rd195;
	st.global.u32 	[%rd196+4608], %r1727;
$L__BB11_233:
	bar.warp.sync 	-1;
	add.s32 	%r1728, %r1, 1536;
	setp.ge.s32 	%p156, %r1728, %r351;
	@%p156 bra 	$L__BB11_235;
	ld.param.u32 	%r2117, [_ZN3cub18CUB_300001_SM_10006detail10radix_sort29DeviceRadixSortOnesweepKernelINS1_5radix10policy_hubIiiyE10Policy1000ELNS0_9SortOrderE0EiiyiiNS1_21identity_decomposer_tEEEvPT5_SB_PT3_PKSC_PT1_PKSG_PT2_PKSK_T4_iiT6__param_9];
	ld.shared.u32 	%r1729, [%r350+6144];
	shr.u32 	%r1730, %r1729, %r2117;
	and.b32  	%r1731, %r1730, %r221;
	shl.b32 	%r1732, %r1731, 3;
	add.s32 	%r1734, %r783, %r1732;
	ld.shared.u64 	%rd197, [%r1734+26112];
	xor.b32  	%r1735, %r1729, -2147483648;
	add.s64 	%rd198, %rd197, %rd9;
	shl.b64 	%rd199, %rd198, 2;
	add.s64 	%rd200, %rd22, %rd199;
	st.global.u32 	[%rd200+6144], %r1735;
$L__BB11_235:
	bar.warp.sync 	-1;
	add.s32 	%r1736, %r1, 1920;
	setp.ge.s32 	%p157, %r1736, %r351;
	@%p157 bra 	$L__BB11_237;
	ld.param.u32 	%r2118, [_ZN3cub18CUB_300001_SM_10006detail10radix_sort29DeviceRadixSortOnesweepKernelINS1_5radix10policy_hubIiiyE10Policy1000ELNS0_9SortOrderE0EiiyiiNS1_21identity_decomposer_tEEEvPT5_SB_PT3_PKSC_PT1_PKSG_PT2_PKSK_T4_iiT6__param_9];
	ld.shared.u32 	%r1737, [%r350+7680];
	shr.u32 	%r1738, %r1737, %r2118;
	and.b32  	%r1739, %r1738, %r221;
	shl.b32 	%r1740, %r1739, 3;
	add.s32 	%r1742, %r783, %r1740;
	ld.shared.u64 	%rd201, [%r1742+26112];
	xor.b32  	%r1743, %r1737, -2147483648;
	add.s64 	%rd202, %rd201, %rd9;
	shl.b64 	%rd203, %rd202, 2;
	add.s64 	%rd204, %rd22, %rd203;
	st.global.u32 	[%rd204+7680], %r1743;
$L__BB11_237:
	bar.warp.sync 	-1;
	add.s32 	%r1744, %r1, 2304;
	setp.ge.s32 	%p158, %r1744, %r351;
	@%p158 bra 	$L__BB11_239;
	ld.param.u32 	%r2119, [_ZN3cub18CUB_300001_SM_10006detail10radix_sort29DeviceRadixSortOnesweepKernelINS1_5radix10policy_hubIiiyE10Policy1000ELNS0_9SortOrderE0EiiyiiNS1_21identity_decomposer_tEEEvPT5_SB_PT3_PKSC_PT1_PKSG_PT2_PKSK_T4_iiT6__param_9];
	ld.shared.u32 	%r1745, [%r350+9216];
	shr.u32 	%r1746, %r1745, %r2119;
	and.b32  	%r1747, %r1746, %r221;
	shl.b32 	%r1748, %r1747, 3;
	add.s32 	%r1750, %r783, %r1748;
	ld.shared.u64 	%rd205, [%r1750+26112];
	xor.b32  	%r1751, %r1745, -2147483648;
	add.s64 	%rd206, %rd205, %rd9;
	shl.b64 	%rd207, %rd206, 2;
	add.s64 	%rd208, %rd22, %rd207;
	st.global.u32 	[%rd208+9216], %r1751;
$L__BB11_239:
	bar.warp.sync 	-1;
	add.s32 	%r1752, %r1, 2688;
	setp.ge.s32 	%p159, %r1752, %r351;
	@%p159 bra 	$L__BB11_241;
	ld.param.u32 	%r2120, [_ZN3cub18CUB_300001_SM_10006detail10radix_sort29DeviceRadixSortOnesweepKernelINS1_5radix10policy_hubIiiyE10Policy1000ELNS0_9SortOrderE0EiiyiiNS1_21identity_decomposer_tEEEvPT5_SB_PT3_PKSC_PT1_PKSG_PT2_PKSK_T4_iiT6__param_9];
	ld.shared.u32 	%r1753, [%r350+10752];
	shr.u32 	%r1754, %r1753, %r2120;
	and.b32  	%r1755, %r1754, %r221;
	shl.b32 	%r1756, %r1755, 3;
	add.s32 	%r1758, %r783, %r1756;
	ld.shared.u64 	%rd209, [%r1758+26112];
	xor.b32  	%r1759, %r1753, -2147483648;
	add.s64 	%rd210, %rd209, %rd9;
	shl.b64 	%rd211, %rd210, 2;
	add.s64 	%rd212, %rd22, %rd211;
	st.global.u32 	[%rd212+10752], %r1759;
$L__BB11_241:
	bar.warp.sync 	-1;
	or.b32  	%r1760, %r1, 3072;
	setp.ge.s32 	%p160, %r1760, %r351;
	@%p160 bra 	$L__BB11_243;
	ld.param.u32 	%r2121, [_ZN3cub18CUB_300001_SM_10006detail10radix_sort29DeviceRadixSortOnesweepKernelINS1_5radix10policy_hubIiiyE10Policy1000ELNS0_9SortOrderE0EiiyiiNS1_21identity_decomposer_tEEEvPT5_SB_PT3_PKSC_PT1_PKSG_PT2_PKSK_T4_iiT6__param_9];
	ld.shared.u32 	%r1761, [%r350+12288];
	shr.u32 	%r1762, %r1761, %r2121;
	and.b32  	%r1763, %r1762, %r221;
	shl.b32 	%r1764, %r1763, 3;
	add.s32 	%r1766, %r783, %r1764;
	ld.shared.u64 	%rd213, [%r1766+26112];
	xor.b32  	%r1767, %r1761, -2147483648;
	add.s64 	%rd214, %rd213, %rd9;
	shl.b64 	%rd215, %rd214, 2;
	add.s64 	%rd216, %rd22, %rd215;
	st.global.u32 	[%rd216+12288], %r1767;
$L__BB11_243:
	bar.warp.sync 	-1;
	add.s32 	%r1768, %r1, 3456;
	setp.ge.s32 	%p161, %r1768, %r351;
	@%p161 bra 	$L__BB11_245;
	ld.param.u32 	%r2122, [_ZN3cub18CUB_300001_SM_10006detail10radix_sort29DeviceRadixSortOnesweepKernelINS1_5radix10policy_hubIiiyE10Policy1000ELNS0_9SortOrderE0EiiyiiNS1_21identity_decomposer_tEEEvPT5_SB_PT3_PKSC_PT1_PKSG_PT2_PKSK_T4_iiT6__param_9];
	ld.shared.u32 	%r1769, [%r350+13824];
	shr.u32 	%r1770, %r1769, %r2122;
	and.b32  	%r1771, %r1770, %r221;
	shl.b32 	%r1772, %r1771, 3;
	add.s32 	%r1774, %r783, %r1772;
	ld.shared.u64 	%rd217, [%r1774+26112];
	xor.b32  	%r1775, %r1769, -2147483648;
	add.s64 	%rd218, %rd217, %rd9;
	shl.b64 	%rd219, %rd218, 2;
	add.s64 	%rd220, %rd22, %rd219;
	st.global.u32 	[%rd220+13824], %r1775;
$L__BB11_245:
	bar.warp.sync 	-1;
	add.s32 	%r1776, %r1, 3840;
	setp.ge.s32 	%p162, %r1776, %r351;
	@%p162 bra 	$L__BB11_247;
	ld.param.u32 	%r2123, [_ZN3cub18CUB_300001_SM_10006detail10radix_sort29DeviceRadixSortOnesweepKernelINS1_5radix10policy_hubIiiyE10Policy1000ELNS0_9SortOrderE0EiiyiiNS1_21identity_decomposer_tEEEvPT5_SB_PT3_PKSC_PT1_PKSG_PT2_PKSK_T4_iiT6__param_9];
	ld.shared.u32 	%r1777, [%r350+15360];
	shr.u32 	%r1778, %r1777, %r2123;
	and.b32  	%r1779, %r1778, %r221;
	shl.b32 	%r1780, %r1779, 3;
	add.s32 	%r1782, %r783, %r1780;
	ld.shared.u64 	%rd221, [%r1782+26112];
	xor.b32  	%r1783, %r1777, -2147483648;
	add.s64 	%rd222, %rd221, %rd9;
	shl.b64 	%rd223, %rd222, 2;
	add.s64 	%rd224, %rd22, %rd223;
	st.global.u32 	[%rd224+15360], %r1783;
$L__BB11_247:
	bar.warp.sync 	-1;
	add.s32 	%r1784, %r1, 4224;
	setp.ge.s32 	%p163, %r1784, %r351;
	@%p163 bra 	$L__BB11_249;
	ld.param.u32 	%r2124, [_ZN3cub18CUB_300001_SM_10006detail10radix_sort29DeviceRadixSortOnesweepKernelINS1_5radix10policy_hubIiiyE10Policy1000ELNS0_9SortOrderE0EiiyiiNS1_21identity_decomposer_tEEEvPT5_SB_PT3_PKSC_PT1_PKSG_PT2_PKSK_T4_iiT6__param_9];
	ld.shared.u32 	%r1785, [%r350+16896];
	shr.u32 	%r1786, %r1785, %r2124;
	and.b32  	%r1787, %r1786, %r221;
	shl.b32 	%r1788, %r1787, 3;
	add.s32 	%r1790, %r783, %r1788;
	ld.shared.u64 	%rd225, [%r1790+26112];
	xor.b32  	%r1791, %r1785, -2147483648;
	add.s64 	%rd226, %rd225, %rd9;
	shl.b64 	%rd227, %rd226, 2;
	add.s64 	%rd228, %rd22, %rd227;
	st.global.u32 	[%rd228+16896], %r1791;
$L__BB11_249:
	bar.warp.sync 	-1;
	add.s32 	%r1792, %r1, 4608;
	setp.ge.s32 	%p164, %r1792, %r351;
	@%p164 bra 	$L__BB11_251;
	ld.param.u32 	%r2125, [_ZN3cub18CUB_300001_SM_10006detail10radix_sort29DeviceRadixSortOnesweepKernelINS1_5radix10policy_hubIiiyE10Policy1000ELNS0_9SortOrderE0EiiyiiNS1_21identity_decomposer_tEEEvPT5_SB_PT3_PKSC_PT1_PKSG_PT2_PKSK_T4_iiT6__param_9];
	ld.shared.u32 	%r1793, [%r350+18432];
	shr.u32 	%r1794, %r1793, %r2125;
	and.b32  	%r1795, %r1794, %r221;
	shl.b32 	%r1796, %r1795, 3;
	add.s32 	%r1798, %r783, %r1796;
	ld.shared.u64 	%rd229, [%r1798+26112];
	xor.b32  	%r1799, %r1793, -2147483648;
	add.s64 	%rd230, %rd229, %rd9;
	shl.b64 	%rd231, %rd230, 2;
	add.s64 	%rd232, %rd22, %rd231;
	st.global.u32 	[%rd232+18432], %r1799;
$L__BB11_251:
	bar.warp.sync 	-1;
	add.s32 	%r1800, %r1, 4992;
	setp.ge.s32 	%p165, %r1800, %r351;
	@%p165 bra 	$L__BB11_253;
	ld.param.u32 	%r2126, [_ZN3cub18CUB_300001_SM_10006detail10radix_sort29DeviceRadixSortOnesweepKernelINS1_5radix10policy_hubIiiyE10Policy1000ELNS0_9SortOrderE0EiiyiiNS1_21identity_decomposer_tEEEvPT5_SB_PT3_PKSC_PT1_PKSG_PT2_PKSK_T4_iiT6__param_9];
	ld.shared.u32 	%r1801, [%r350+19968];
	shr.u32 	%r1802, %r1801, %r2126;
	and.b32  	%r1803, %r1802, %r221;
	shl.b32 	%r1804, %r1803, 3;
	add.s32 	%r1806, %r783, %r1804;
	ld.shared.u64 	%rd233, [%r1806+26112];
	xor.b32  	%r1807, %r1801, -2147483648;
	add.s64 	%rd234, %rd233, %rd9;
	shl.b64 	%rd235, %rd234, 2;
	add.s64 	%rd236, %rd22, %rd235;
	st.global.u32 	[%rd236+19968], %r1807;
$L__BB11_253:
	bar.warp.sync 	-1;
	add.s32 	%r1808, %r1, 5376;
	setp.ge.s32 	%p166, %r1808, %r351;
	@%p166 bra 	$L__BB11_255;
	ld.param.u32 	%r2127, [_ZN3cub18CUB_300001_SM_10006detail10radix_sort29DeviceRadixSortOnesweepKernelINS1_5radix10policy_hubIiiyE10Policy1000ELNS0_9SortOrderE0EiiyiiNS1_21identity_decomposer_tEEEvPT5_SB_PT3_PKSC_PT1_PKSG_PT2_PKSK_T4_iiT6__param_9];
	ld.shared.u32 	%r1809, [%r350+21504];
	shr.u32 	%r1810, %r1809, %r2127;
	and.b32  	%r1811, %r1810, %r221;
	shl.b32 	%r1812, %r1811, 3;
	add.s32 	%r1814, %r783, %r1812;
	ld.shared.u64 	%rd237, [%r1814+26112];
	xor.b32  	%r1815, %r1809, -2147483648;
	add.s64 	%rd238, %rd237, %rd9;
	shl.b64 	%rd239, %rd238, 2;
	add.s64 	%rd240, %rd22, %rd239;
	st.global.u32 	[%rd240+21504], %r1815;
$L__BB11_255:
	bar.warp.sync 	-1;
	add.s32 	%r1816, %r1, 5760;
	setp.ge.s32 	%p167, %r1816, %r351;
	@%p167 bra 	$L__BB11_257;
	ld.param.u32 	%r2128, [_ZN3cub18CUB_300001_SM_10006detail10radix_sort29DeviceRadixSortOnesweepKernelINS1_5radix10policy_hubIiiyE10Policy1000ELNS0_9SortOrderE0EiiyiiNS1_21identity_decomposer_tEEEvPT5_SB_PT3_PKSC_PT1_PKSG_PT2_PKSK_T4_iiT6__param_9];
	ld.shared.u32 	%r1817, [%r350+23040];
	shr.u32 	%r1818, %r1817, %r2128;
	and.b32  	%r1819, %r1818, %r221;
	shl.b32 	%r1820, %r1819, 3;
	add.s32 	%r1822, %r783, %r1820;
	ld.shared.u64 	%rd241, [%r1822+26112];
	xor.b32  	%r1823, %r1817, -2147483648;
	add.s64 	%rd242, %rd241, %rd9;
	shl.b64 	%rd243, %rd242, 2;
	add.s64 	%rd244, %rd22, %rd243;
	st.global.u32 	[%rd244+23040], %r1823;
$L__BB11_257:
	bar.warp.sync 	-1;
	or.b32  	%r1824, %r1, 6144;
	setp.ge.s32 	%p168, %r1824, %r351;
	@%p168 bra 	$L__BB11_259;
	ld.param.u32 	%r2129, [_ZN3cub18CUB_300001_SM_10006detail10radix_sort29DeviceRadixSortOnesweepKernelINS1_5radix10policy_hubIiiyE10Policy1000ELNS0_9SortOrderE0EiiyiiNS1_21identity_decomposer_tEEEvPT5_SB_PT3_PKSC_PT1_PKSG_PT2_PKSK_T4_iiT6__param_9];
	ld.shared.u32 	%r1825, [%r350+24576];
	shr.u32 	%r1826, %r1825, %r2129;
	and.b32  	%r1827, %r1826, %r221;
	shl.b32 	%r1828, %r1827, 3;
	add.s32 	%r1830, %r783, %r1828;
	ld.shared.u64 	%rd245, [%r1830+26112];
	xor.b32  	%r1831, %r1825, -2147483648;
	add.s64 	%rd246, %rd245, %rd9;
	shl.b64 	%rd247, %rd246, 2;
	add.s64 	%rd248, %rd22, %rd247;
	st.global.u32 	[%rd248+24576], %r1831;
$L__BB11_259:
	bar.warp.sync 	-1;
$L__BB11_260:
	ld.param.u32 	%r2130, [_ZN3cub18CUB_300001_SM_10006detail10radix_sort29DeviceRadixSortOnesweepKernelINS1_5radix10policy_hubIiiyE10Policy1000ELNS0_9SortOrderE0EiiyiiNS1_21identity_decomposer_tEEEvPT5_SB_PT3_PKSC_PT1_PKSG_PT2_PKSK_T4_iiT6__param_9];
	ld.param.u32 	%r2090, [_ZN3cub18CUB_300001_SM_10006detail10radix_sort29DeviceRadixSortOnesweepKernelINS1_5radix10policy_hubIiiyE10Policy1000ELNS0_9SortOrderE0EiiyiiNS1_21identity_decomposer_tEEEvPT5_SB_PT3_PKSC_PT1_PKSG_PT2_PKSK_T4_iiT6__param_8];
	setp.gt.s32 	%p169, %r349, %r2090;
	ld.shared.u32 	%r1832, [%r350];
	shr.u32 	%r1833, %r1832, %r2130;
	and.b32  	%r352, %r1833, %r221;
	ld.shared.u32 	%r1834, [%r350+1536];
	shr.u32 	%r1835, %r1834, %r2130;
	and.b32  	%r353, %r1835, %r221;
	ld.shared.u32 	%r1836, [%r350+3072];
	shr.u32 	%r1837, %r1836, %r2130;
	and.b32  	%r354, %r1837, %r221;
	ld.shared.u32 	%r1838, [%r350+4608];
	shr.u32 	%r1839, %r1838, %r2130;
	and.b32  	%r355, %r1839, %r221;
	ld.shared.u32 	%r1840, [%r350+6144];
	shr.u32 	%r1841, %r1840, %r2130;
	and.b32  	%r356, %r1841, %r221;
	ld.shared.u32 	%r1842, [%r350+7680];
	shr.u32 	%r1843, %r1842, %r2130;
	and.b32  	%r357, %r1843, %r221;
	ld.shared.u32 	%r1844, [%r350+9216];
	shr.u32 	%r1845, %r1844, %r2130;
	and.b32  	%r358, %r1845, %r221;
	ld.shared.u32 	%r1846, [%r350+10752];
	shr.u32 	%r1847, %r1846, %r2130;
	and.b32  	%r359, %r1847, %r221;
	ld.shared.u32 	%r1848, [%r350+12288];
	shr.u32 	%r1849, %r1848, %r2130;
	and.b32  	%r360, %r1849, %r221;
	ld.shared.u32 	%r1850, [%r350+13824];
	shr.u32 	%r1851, %r1850, %r2130;
	and.b32  	%r361, %r1851, %r221;
	ld.shared.u32 	%r1852, [%r350+15360];
	shr.u32 	%r1853, %r1852, %r2130;
	and.b32  	%r362, %r1853, %r221;
	ld.shared.u32 	%r1854, [%r350+16896];
	shr.u32 	%r1855, %r1854, %r2130;
	and.b32  	%r363, %r1855, %r221;
	ld.shared.u32 	%r1856, [%r350+18432];
	shr.u32 	%r1857, %r1856, %r2130;
	and.b32  	%r364, %r1857, %r221;
	ld.shared.u32 	%r1858, [%r350+19968];
	shr.u32 	%r1859, %r1858, %r2130;
	and.b32  	%r365, %r1859, %r221;
	ld.shared.u32 	%r1860, [%r350+21504];
	shr.u32 	%r1861, %r1860, %r2130;
	and.b32  	%r366, %r1861, %r221;
	ld.shared.u32 	%r1862, [%r350+23040];
	shr.u32 	%r1863, %r1862, %r2130;
	and.b32  	%r367, %r1863, %r221;
	ld.shared.u32 	%r1864, [%r350+24576];
	shr.u32 	%r1865, %r1864, %r2130;
	and.b32  	%r368, %r1865, %r221;
	@%p169 bra 	$L__BB11_262;
	ld.param.u64 	%rd443, [_ZN3cub18CUB_300001_SM_10006detail10radix_sort29DeviceRadixSortOnesweepKernelINS1_5radix10policy_hubIiiyE10Policy1000ELNS0_9SortOrderE0EiiyiiNS1_21identity_decomposer_tEEEvPT5_SB_PT3_PKSC_PT1_PKSG_PT2_PKSK_T4_iiT6__param_7];
	cvta.to.global.u64 	%rd249, %rd443;
	and.b32  	%r1869, %r1, 31;
	or.b32  	%r1870, %r647, %r1869;
	cvt.u64.u32 	%rd250, %r1870;
	mul.lo.s32 	%r1871, %r3, 6528;
	cvt.s64.s32 	%rd251, %r1871;
	add.s64 	%rd252, %rd250, %rd251;
	shl.b64 	%rd253, %rd252, 2;
	add.s64 	%rd254, %rd249, %rd253;
	ld.global.u32 	%r2266, [%rd254];
	ld.global.u32 	%r2267, [%rd254+128];
	ld.global.u32 	%r2268, [%rd254+256];
	ld.global.u32 	%r2269, [%rd254+384];
	ld.global.u32 	%r2270, [%rd254+512];
	ld.global.u32 	%r2271, [%rd254+640];
	ld.global.u32 	%r2272, [%rd254+768];
	ld.global.u32 	%r2273, [%rd254+896];
	ld.global.u32 	%r2274, [%rd254+1024];
	ld.global.u32 	%r2275, [%rd254+1152];
	ld.global.u32 	%r2276, [%rd254+1280];
	ld.global.u32 	%r2277, [%rd254+1408];
	ld.global.u32 	%r2278, [%rd254+1536];
	ld.global.u32 	%r2279, [%rd254+1664];
	ld.global.u32 	%r2280, [%rd254+1792];
	ld.global.u32 	%r2281, [%rd254+1920];
	ld.global.u32 	%r2282, [%rd254+2048];
	bra.uni 	$L__BB11_296;
$L__BB11_262:
	ld.param.u32 	%r2091, [_ZN3cub18CUB_300001_SM_10006detail10radix_sort29DeviceRadixSortOnesweepKernelINS1_5radix10policy_hubIiiyE10Policy1000ELNS0_9SortOrderE0EiiyiiNS1_21identity_decomposer_tEEEvPT5_SB_PT3_PKSC_PT1_PKSG_PT2_PKSK_T4_iiT6__param_8];
	ld.param.u64 	%rd444, [_ZN3cub18CUB_300001_SM_10006detail10radix_sort29DeviceRadixSortOnesweepKernelINS1_5radix10policy_hubIiiyE10Policy1000ELNS0_9SortOrderE0EiiyiiNS1_21identity_decomposer_tEEEvPT5_SB_PT3_PKSC_PT1_PKSG_PT2_PKSK_T4_iiT6__param_7];
	cvta.to.global.u64 	%rd255, %rd444;
	add.s64 	%rd23, %rd255, %rd63;
	cvt.u32.u64 	%r1874, %rd7;
	sub.s32 	%r386, %r2091, %r649;
	setp.ge.s32 	%p170, %r1874, %r386;
	@%p170 bra 	$L__BB11_264;
	ld.global.u32 	%r2266, [%rd23];
$L__BB11_264:
	add.s32 	%r1877, %r1874, 32;
	setp.ge.s32 	%p171, %r1877, %r386;
	@%p171 bra 	$L__BB11_266;
	ld.global.u32 	%r2267, [%rd23+128];
$L__BB11_266:
	add.s32 	%r1880, %r1874, 64;
	setp.ge.s32 	%p172, %r1880, %r386;
	@%p172 bra 	$L__BB11_268;
	ld.global.u32 	%r2268, [%rd23+256];
$L__BB11_268:
	add.s32 	%r1883, %r1874, 96;
	setp.ge.s32 	%p173, %r1883, %r386;
	@%p173 bra 	$L__BB11_270;
	ld.global.u32 	%r2269, [%rd23+384];
$L__BB11_270:
	add.s32 	%r1886, %r1874, 128;
	setp.ge.s32 	%p174, %r1886, %r386;
	@%p174 bra 	$L__BB11_272;
	ld.global.u32 	%r2270, [%rd23+512];
$L__BB11_272:
	add.s32 	%r1889, %r1874, 160;
	setp.ge.s32 	%p175, %r1889, %r386;
	@%p175 bra 	$L__BB11_274;
	ld.global.u32 	%r2271, [%rd23+640];
$L__BB11_274:
	add.s32 	%r1892, %r1874, 192;
	setp.ge.s32 	%p176, %r1892, %r386;
	@%p176 bra 	$L__BB11_276;
	ld.global.u32 	%r2272, [%rd23+768];
$L__BB11_276:
	add.s32 	%r1895, %r1874, 224;
	setp.ge.s32 	%p177, %r1895, %r386;
	@%p177 bra 	$L__BB11_278;
	ld.param.u64 	%rd445, [_ZN3cub18CUB_300001_SM_10006detail10radix_sort29DeviceRadixSortOnesweepKernelINS1_5radix10policy_hubIiiyE10Policy1000ELNS0_9SortOrderE0EiiyiiNS1_21identity_decomposer_tEEEvPT5_SB_PT3_PKSC_PT1_PKSG_PT2_PKSK_T4_iiT6__param_7];
	cvta.to.global.u64 	%rd259, %rd445;
	cvt.s64.s32 	%rd260, %r649;
	add.s64 	%rd261, %rd7, %rd260;
	shl.b64 	%rd262, %rd261, 2;
	add.s64 	%rd263, %rd259, %rd262;
	ld.global.u32 	%r2273, [%rd263+896];
$L__BB11_278:
	add.s32 	%r1899, %r1874, 256;
	setp.ge.s32 	%p178, %r1899, %r386;
	@%p178 bra 	$L__BB11_280;
	ld.param.u64 	%rd446, [_ZN3cub18CUB_300001_SM_10006detail10radix_sort29DeviceRadixSortOnesweepKernelINS1_5radix10policy_hubIiiyE10Policy1000ELNS0_9SortOrderE0EiiyiiNS1_21identity_decomposer_tEEEvPT5_SB_PT3_PKSC_PT1_PKSG_PT2_PKSK_T4_iiT6__param_7];
	cvta.to.global.u64 	%rd264, %rd446;
	cvt.s64.s32 	%rd265, %r649;
	add.s64 	%rd266, %rd7, %rd265;
	shl.b64 	%rd267, %rd266, 2;
	add.s64 	%rd268, %rd264, %rd267;
	ld.global.u32 	%r2274, [%rd268+1024];
$L__BB11_280:
	add.s32 	%r1903, %r1874, 288;
	setp.ge.s32 	%p179, %r1903, %r386;
	@%p179 bra 	$L__BB11_282;
	ld.param.u64 	%rd447, [_ZN3cub18CUB_300001_SM_10006detail10radix_sort29DeviceRadixSortOnesweepKernelINS1_5radix10policy_hubIiiyE10Policy1000ELNS0_9SortOrderE0EiiyiiNS1_21identity_decomposer_tEEEvPT5_SB_PT3_PKSC_PT1_PKSG_PT2_PKSK_T4_iiT6__param_7];
	cvta.to.global.u64 	%rd269, %rd447;
	cvt.s64.s32 	%rd270, %r649;
	add.s64 	%rd271, %rd7, %rd270;
	shl.b64 	%rd272, %rd271, 2;
	add.s64 	%rd273, %rd269, %rd272;
	ld.global.u32 	%r2275, [%rd273+1152];
$L__BB11_282:
	add.s32 	%r1907, %r1874, 320;
	setp.ge.s32 	%p180, %r1907, %r386;
	@%p180 bra 	$L__BB11_284;
	ld.param.u64 	%rd448, [_ZN3cub18CUB_300001_SM_10006detail10radix_sort29DeviceRadixSortOnesweepKernelINS1_5radix10policy_hubIiiyE10Policy1000ELNS0_9SortOrderE0EiiyiiNS1_21identity_decomposer_tEEEvPT5_SB_PT3_PKSC_PT1_PKSG_PT2_PKSK_T4_iiT6__param_7];
	cvta.to.global.u64 	%rd274, %rd448;
	cvt.s64.s32 	%rd275, %r649;
	add.s64 	%rd276, %rd7, %rd275;
	shl.b64 	%rd277, %rd276, 2;
	add.s64 	%rd278, %rd274, %rd277;
	ld.global.u32 	%r2276, [%rd278+1280];
$L__BB11_284:
	add.s32 	%r1911, %r1874, 352;
	setp.ge.s32 	%p181, %r1911, %r386;
	@%p181 bra 	$L__BB11_286;
	ld.param.u64 	%rd449, [_ZN3cub18CUB_300001_SM_10006detail10radix_sort29DeviceRadixSortOnesweepKernelINS1_5radix10policy_hubIiiyE10Policy1000ELNS0_9SortOrderE0EiiyiiNS1_21identity_decomposer_tEEEvPT5_SB_PT3_PKSC_PT1_PKSG_PT2_PKSK_T4_iiT6__param_7];
	cvta.to.global.u64 	%rd279, %rd449;
	mul.lo.s32 	%r1912, %r3, 6528;
	cvt.s64.s32 	%rd280, %r1912;
	add.s64 	%rd281, %rd7, %rd280;
	shl.b64 	%rd282, %rd281, 2;
	add.s64 	%rd283, %rd279, %rd282;
	ld.global.u32 	%r2277, [%rd283+1408];
$L__BB11_286:
	add.s32 	%r1915, %r1874, 384;
	setp.ge.s32 	%p182, %r1915, %r386;
	@%p182 bra 	$L__BB11_288;
	ld.param.u64 	%rd450, [_ZN3cub18CUB_300001_SM_10006detail10radix_sort29DeviceRadixSortOnesweepKernelINS1_5radix10policy_hubIiiyE10Policy1000ELNS0_9SortOrderE0EiiyiiNS1_21identity_decomposer_tEEEvPT5_SB_PT3_PKSC_PT1_PKSG_PT2_PKSK_T4_iiT6__param_7];
	cvta.to.global.u64 	%rd284, %rd450;
	mul.lo.s32 	%r1916, %r3, 6528;
	cvt.s64.s32 	%rd285, %r1916;
	add.s64 	%rd286, %rd7, %rd285;
	shl.b64 	%rd287, %rd286, 2;
	add.s64 	%rd288, %rd284, %rd287;
	ld.global.u32 	%r2278, [%rd288+1536];
$L__BB11_288:
	cvt.u32.u64 	%r1918, %rd7;
	add.s32 	%r1919, %r1918, 416;
	setp.ge.s32 	%p183, %r1919, %r386;
	@%p183 bra 	$L__BB11_290;
	ld.param.u64 	%rd451, [_ZN3cub18CUB_300001_SM_10006detail10radix_sort29DeviceRadixSortOnesweepKernelINS1_5radix10policy_hubIiiyE10Policy1000ELNS0_9SortOrderE0EiiyiiNS1_21identity_decomposer_tEEEvPT5_SB_PT3_PKSC_PT1_PKSG_PT2_PKSK_T4_iiT6__param_7];
	cvta.to.global.u64 	%rd289, %rd451;
	mul.lo.s32 	%r1920, %r3, 6528;
	cvt.s64.s32 	%rd290, %r1920;
	add.s64 	%rd291, %rd7, %rd290;
	shl.b64 	%rd292, %rd291, 2;
	add.s64 	%rd293, %rd289, %rd292;
	ld.global.u32 	%r2279, [%rd293+1664];
$L__BB11_290:
	cvt.u32.u64 	%r1922, %rd7;
	add.s32 	%r1923, %r1922, 448;
	setp.ge.s32 	%p184, %r1923, %r386;
	@%p184 bra 	$L__BB11_292;
	ld.param.u64 	%rd452, [_ZN3cub18CUB_300001_SM_10006detail10radix_sort29DeviceRadixSortOnesweepKernelINS1_5radix10policy_hubIiiyE10Policy1000ELNS0_9SortOrderE0EiiyiiNS1_21identity_decomposer_tEEEvPT5_SB_PT3_PKSC_PT1_PKSG_PT2_PKSK_T4_iiT6__param_7];
	cvta.to.global.u64 	%rd294, %rd452;
	mul.lo.s32 	%r1924, %r3, 6528;
	cvt.s64.s32 	%rd295, %r1924;
	add.s64 	%rd296, %rd7, %rd295;
	shl.b64 	%rd297, %rd296, 2;
	add.s64 	%rd298, %rd294, %rd297;
	ld.global.u32 	%r2280, [%rd298+1792];
$L__BB11_292:
	cvt.u32.u64 	%r1926, %rd7;
	add.s32 	%r1927, %r1926, 480;
	setp.ge.s32 	%p185, %r1927, %r386;
	@%p185 bra 	$L__BB11_294;
	ld.param.u64 	%rd453, [_ZN3cub18CUB_300001_SM_10006detail10radix_sort29DeviceRadixSortOnesweepKernelINS1_5radix10policy_hubIiiyE10Policy1000ELNS0_9SortOrderE0EiiyiiNS1_21identity_decomposer_tEEEvPT5_SB_PT3_PKSC_PT1_PKSG_PT2_PKSK_T4_iiT6__param_7];
	cvta.to.global.u64 	%rd299, %rd453;
	mul.lo.s32 	%r1928, %r3, 6528;
	cvt.s64.s32 	%rd300, %r1928;
	add.s64 	%rd301, %rd7, %rd300;
	shl.b64 	%rd302, %rd301, 2;
	add.s64 	%rd303, %rd299, %rd302;
	ld.global.u32 	%r2281, [%rd303+1920];
$L__BB11_294:
	cvt.u32.u64 	%r1930, %rd7;
	add.s32 	%r1931, %r1930, 512;
	setp.ge.s32 	%p186, %r1931, %r386;
	@%p186 bra 	$L__BB11_296;
	ld.param.u64 	%rd454, [_ZN3cub18CUB_300001_SM_10006detail10radix_sort29DeviceRadixSortOnesweepKernelINS1_5radix10policy_hubIiiyE10Policy1000ELNS0_9SortOrderE0EiiyiiNS1_21identity_decomposer_tEEEvPT5_SB_PT3_PKSC_PT1_PKSG_PT2_PKSK_T4_iiT6__param_7];
	cvta.to.global.u64 	%rd304, %rd454;
	mov.u32 	%r1932, %tid.x;
	and.b32  	%r1933, %r1932, 992;
	mul.lo.s32 	%r1934, %r1933, 17;
	and.b32  	%r1935, %r1932, 31;
	or.b32  	%r1936, %r1934, %r1935;
	cvt.u64.u32 	%rd305, %r1936;
	mul.lo.s32 	%r1937, %r3, 6528;
	cvt.s64.s32 	%rd306, %r1937;
	add.s64 	%rd307, %rd305, %rd306;
	shl.b64 	%rd308, %rd307, 2;
	add.s64 	%rd309, %rd304, %rd308;
	ld.global.u32 	%r2282, [%rd309+2048];
$L__BB11_296:
	ld.param.u32 	%r2092, [_ZN3cub18CUB_300001_SM_10006detail10radix_sort29DeviceRadixSortOnesweepKernelINS1_5radix10policy_hubIiiyE10Policy1000ELNS0_9SortOrderE0EiiyiiNS1_21identity_decomposer_tEEEvPT5_SB_PT3_PKSC_PT1_PKSG_PT2_PKSK_T4_iiT6__param_8];
	ld.param.u64 	%rd441, [_ZN3cub18CUB_300001_SM_10006detail10radix_sort29DeviceRadixSortOnesweepKernelINS1_5radix10policy_hubIiiyE10Policy1000ELNS0_9SortOrderE0EiiyiiNS1_21identity_decomposer_tEEEvPT5_SB_PT3_PKSC_PT1_PKSG_PT2_PKSK_T4_iiT6__param_6];
	cvta.to.global.u64 	%rd24, %rd441;
	mov.u32 	%r437, %tid.x;
	cvt.u64.u32 	%rd25, %r437;
	shl.b32 	%r1938, %r437, 2;
	mov.u32 	%r1939, _ZZN3cub18CUB_300001_SM_10006detail10radix_sort29DeviceRadixSortOnesweepKernelINS1_5radix10policy_hubIiiyE10Policy1000ELNS0_9SortOrderE0EiiyiiNS1_21identity_decomposer_tEEEvPT5_SB_PT3_PKSC_PT1_PKSG_PT2_PKSK_T4_iiT6_E1s;
	add.s32 	%r438, %r1939, %r1938;
	mad.lo.s32 	%r1940, %r3, 6528, 6528;
	setp.gt.s32 	%p187, %r1940, %r2092;
	bar.sync 	0;
	st.shared.u32 	[%r323+-4], %r2266;
	st.shared.u32 	[%r324+-4], %r2267;
	st.shared.u32 	[%r325+-4], %r2268;
	st.shared.u32 	[%r326+-4], %r2269;
	st.shared.u32 	[%r327+-4], %r2270;
	st.shared.u32 	[%r328+-4], %r2271;
	st.shared.u32 	[%r329+-4], %r2272;
	st.shared.u32 	[%r330+-4], %r2273;
	st.shared.u32 	[%r331+-4], %r2274;
	st.shared.u32 	[%r332+-4], %r2275;
	st.shared.u32 	[%r333+-4], %r2276;
	st.shared.u32 	[%r334+-4], %r2277;
	st.shared.u32 	[%r335+-4], %r2278;
	st.shared.u32 	[%r336+-4], %r2279;
	st.shared.u32 	[%r337+-4], %r2280;
	st.shared.u32 	[%r338+-4], %r2281;
	st.shared.u32 	[%r339+-4], %r2282;
	bar.sync 	0;
	@%p187 bra 	$L__BB11_298;
	ld.shared.u32 	%r1941, [%r438];
	shl.b32 	%r1942, %r352, 3;
	add.s32 	%r1944, %r1939, 26112;
	add.s32 	%r1945, %r1944, %r1942;
	ld.shared.u64 	%rd310, [%r1945];
	add.s64 	%rd311, %rd310, %rd25;
	shl.b64 	%rd312, %rd311, 2;
	add.s64 	%rd313, %rd24, %rd312;
	st.global.u32 	[%rd313], %r1941;
	bar.warp.sync 	-1;
	ld.shared.u32 	%r1946, [%r438+1536];
	shl.b32 	%r1947, %r353, 3;
	add.s32 	%r1948, %r1944, %r1947;
	ld.shared.u64 	%rd314, [%r1948];
	add.s64 	%rd315, %rd314, %rd25;
	shl.b64 	%rd316, %rd315, 2;
	add.s64 	%rd317, %rd24, %rd316;
	st.global.u32 	[%rd317+1536], %r1946;
	bar.warp.sync 	-1;
	ld.shared.u32 	%r1949, [%r438+3072];
	shl.b32 	%r1950, %r354, 3;
	add.s32 	%r1951, %r1944, %r1950;
	ld.shared.u64 	%rd318, [%r1951];
	add.s64 	%rd319, %rd318, %rd25;
	shl.b64 	%rd320, %rd319, 2;
	add.s64 	%rd321, %rd24, %rd320;
	st.global.u32 	[%rd321+3072], %r1949;
	bar.warp.sync 	-1;
	ld.shared.u32 	%r1952, [%r438+4608];
	shl.b32 	%r1953, %r355, 3;
	add.s32 	%r1954, %r1944, %r1953;
	ld.shared.u64 	%rd322, [%r1954];
	add.s64 	%rd323, %rd322, %rd25;
	shl.b64 	%rd324, %rd323, 2;
	add.s64 	%rd325, %rd24, %rd324;
	st.global.u32 	[%rd325+4608], %r1952;
	bar.warp.sync 	-1;
	ld.shared.u32 	%r1955, [%r438+6144];
	shl.b32 	%r1956, %r356, 3;
	add.s32 	%r1957, %r1944, %r1956;
	ld.shared.u64 	%rd326, [%r1957];
	add.s64 	%rd327, %rd326, %rd25;
	shl.b64 	%rd328, %rd327, 2;
	add.s64 	%rd329, %rd24, %rd328;
	st.global.u32 	[%rd329+6144], %r1955;
	bar.warp.sync 	-1;
	ld.shared.u32 	%r1958, [%r438+7680];
	shl.b32 	%r1959, %r357, 3;
	add.s32 	%r1960, %r1944, %r1959;
	ld.shared.u64 	%rd330, [%r1960];
	add.s64 	%rd331, %rd330, %rd25;
	shl.b64 	%rd332, %rd331, 2;
	add.s64 	%rd333, %rd24, %rd332;
	st.global.u32 	[%rd333+7680], %r1958;
	bar.warp.sync 	-1;
	ld.shared.u32 	%r1961, [%r438+9216];
	shl.b32 	%r1962, %r358, 3;
	add.s32 	%r1963, %r1944, %r1962;
	ld.shared.u64 	%rd334, [%r1963];
	add.s64 	%rd335, %rd334, %rd25;
	shl.b64 	%rd336, %rd335, 2;
	add.s64 	%rd337, %rd24, %rd336;
	st.global.u32 	[%rd337+9216], %r1961;
	bar.warp.sync 	-1;
	ld.shared.u32 	%r1964, [%r438+10752];
	shl.b32 	%r1965, %r359, 3;
	add.s32 	%r1966, %r1944, %r1965;
	ld.shared.u64 	%rd338, [%r1966];
	add.s64 	%rd339, %rd338, %rd25;
	shl.b64 	%rd340, %rd339, 2;
	add.s64 	%rd341, %rd24, %rd340;
	st.global.u32 	[%rd341+10752], %r1964;
	bar.warp.sync 	-1;
	ld.shared.u32 	%r1967, [%r438+12288];
	shl.b32 	%r1968, %r360, 3;
	add.s32 	%r1969, %r1944, %r1968;
	ld.shared.u64 	%rd342, [%r1969];
	add.s64 	%rd343, %rd342, %rd25;
	shl.b64 	%rd344, %rd343, 2;
	add.s64 	%rd345, %rd24, %rd344;
	st.global.u32 	[%rd345+12288], %r1967;
	bar.warp.sync 	-1;
	ld.shared.u32 	%r1970, [%r438+13824];
	shl.b32 	%r1971, %r361, 3;
	add.s32 	%r1972, %r1944, %r1971;
	ld.shared.u64 	%rd346, [%r1972];
	add.s64 	%rd347, %rd346, %rd25;
	shl.b64 	%rd348, %rd347, 2;
	add.s64 	%rd349, %rd24, %rd348;
	st.global.u32 	[%rd349+13824], %r1970;
	bar.warp.sync 	-1;
	ld.shared.u32 	%r1973, [%r438+15360];
	shl.b32 	%r1974, %r362, 3;
	add.s32 	%r1975, %r1944, %r1974;
	ld.shared.u64 	%rd350, [%r1975];
	add.s64 	%rd351, %rd350, %rd25;
	shl.b64 	%rd352, %rd351, 2;
	add.s64 	%rd353, %rd24, %rd352;
	st.global.u32 	[%rd353+15360], %r1973;
	bar.warp.sync 	-1;
	ld.shared.u32 	%r1976, [%r438+16896];
	shl.b32 	%r1977, %r363, 3;
	add.s32 	%r1978, %r1944, %r1977;
	ld.shared.u64 	%rd354, [%r1978];
	add.s64 	%rd355, %rd354, %rd25;
	shl.b64 	%rd356, %rd355, 2;
	add.s64 	%rd357, %rd24, %rd356;
	st.global.u32 	[%rd357+16896], %r1976;
	bar.warp.sync 	-1;
	ld.shared.u32 	%r1979, [%r438+18432];
	shl.b32 	%r1980, %r364, 3;
	add.s32 	%r1981, %r1944, %r1980;
	ld.shared.u64 	%rd358, [%r1981];
	add.s64 	%rd359, %rd358, %rd25;
	shl.b64 	%rd360, %rd359, 2;
	add.s64 	%rd361, %rd24, %rd360;
	st.global.u32 	[%rd361+18432], %r1979;
	bar.warp.sync 	-1;
	ld.shared.u32 	%r1982, [%r438+19968];
	shl.b32 	%r1983, %r365, 3;
	add.s32 	%r1984, %r1944, %r1983;
	ld.shared.u64 	%rd362, [%r1984];
	add.s64 	%rd363, %rd362, %rd25;
	shl.b64 	%rd364, %rd363, 2;
	add.s64 	%rd365, %rd24, %rd364;
	st.global.u32 	[%rd365+19968], %r1982;
	bar.warp.sync 	-1;
	ld.shared.u32 	%r1985, [%r438+21504];
	shl.b32 	%r1986, %r366, 3;
	add.s32 	%r1987, %r1944, %r1986;
	ld.shared.u64 	%rd366, [%r1987];
	add.s64 	%rd367, %rd366, %rd25;
	shl.b64 	%rd368, %rd367, 2;
	add.s64 	%rd369, %rd24, %rd368;
	st.global.u32 	[%rd369+21504], %r1985;
	bar.warp.sync 	-1;
	ld.shared.u32 	%r1988, [%r438+23040];
	shl.b32 	%r1989, %r367, 3;
	add.s32 	%r1990, %r1944, %r1989;
	ld.shared.u64 	%rd370, [%r1990];
	add.s64 	%rd371, %rd370, %rd25;
	shl.b64 	%rd372, %rd371, 2;
	add.s64 	%rd373, %rd24, %rd372;
	st.global.u32 	[%rd373+23040], %r1988;
	bar.warp.sync 	-1;
	ld.shared.u32 	%r1991, [%r438+24576];
	shl.b32 	%r1992, %r368, 3;
	add.s32 	%r1993, %r1944, %r1992;
	ld.shared.u64 	%rd374, [%r1993];
	add.s64 	%rd375, %rd374, %rd25;
	shl.b64 	%rd376, %rd375, 2;
	add.s64 	%rd377, %rd24, %rd376;
	st.global.u32 	[%rd377+24576], %r1991;
	bar.warp.sync 	-1;
	bra.uni 	$L__BB11_333;
$L__BB11_298:
	ld.param.u32 	%r2093, [_ZN3cub18CUB_300001_SM_10006detail10radix_sort29DeviceRadixSortOnesweepKernelINS1_5radix10policy_hubIiiyE10Policy1000ELNS0_9SortOrderE0EiiyiiNS1_21identity_decomposer_tEEEvPT5_SB_PT3_PKSC_PT1_PKSG_PT2_PKSK_T4_iiT6__param_8];
	mad.lo.s32 	%r439, %r3, -6528, %r2093;
	shl.b32 	%r1994, %r352, 3;
	add.s32 	%r1996, %r1939, %r1994;
	ld.shared.u64 	%rd26, [%r1996+26112];
	setp.ge.s32 	%p188, %r437, %r439;
	@%p188 bra 	$L__BB11_300;
	ld.shared.u32 	%r1997, [%r438];
	add.s64 	%rd378, %rd26, %rd25;
	shl.b64 	%rd379, %rd378, 2;
	add.s64 	%rd380, %rd24, %rd379;
	st.global.u32 	[%rd380], %r1997;
$L__BB11_300:
	bar.warp.sync 	-1;
	shl.b32 	%r1998, %r353, 3;
	add.s32 	%r2000, %r1939, %r1998;
	ld.shared.u64 	%rd27, [%r2000+26112];
	add.s32 	%r2001, %r437, 384;
	setp.ge.s32 	%p189, %r2001, %r439;
	@%p189 bra 	$L__BB11_302;
	ld.shared.u32 	%r2002, [%r438+1536];
	add.s64 	%rd381, %rd27, %rd25;
	shl.b64 	%rd382, %rd381, 2;
	add.s64 	%rd383, %rd24, %rd382;
	st.global.u32 	[%rd383+1536], %r2002;
$L__BB11_302:
	bar.warp.sync 	-1;
	shl.b32 	%r2003, %r354, 3;
	add.s32 	%r2005, %r1939, %r2003;
	ld.shared.u64 	%rd28, [%r2005+26112];
	add.s32 	%r2006, %r437, 768;
	setp.ge.s32 	%p190, %r2006, %r439;
	@%p190 bra 	$L__BB11_304;
	ld.shared.u32 	%r2007, [%r438+3072];
	add.s64 	%rd384, %rd28, %rd25;
	shl.b64 	%rd385, %rd384, 2;
	add.s64 	%rd386, %rd24, %rd385;
	st.global.u32 	[%rd386+3072], %r2007;
$L__BB11_304:
	bar.warp.sync 	-1;
	shl.b32 	%r2008, %r355, 3;
	add.s32 	%r2010, %r1939, %r2008;
	ld.shared.u64 	%rd29, [%r2010+26112];
	add.s32 	%r2011, %r437, 1152;
	setp.ge.s32 	%p191, %r2011, %r439;
	@%p191 bra 	$L__BB11_306;
	ld.shared.u32 	%r2012, [%r438+4608];
	add.s64 	%rd387, %rd29, %rd25;
	shl.b64 	%rd388, %rd387, 2;
	add.s64 	%rd389, %rd24, %rd388;
	st.global.u32 	[%rd389+4608], %r2012;
$L__BB11_306:
	bar.warp.sync 	-1;
	shl.b32 	%r2013, %r356, 3;
	add.s32 	%r2015, %r1939, %r2013;
	ld.shared.u64 	%rd30, [%r2015+26112];
	add.s32 	%r2016, %r437, 1536;
	setp.ge.s32 	%p192, %r2016, %r439;
	@%p192 bra 	$L__BB11_308;
	ld.shared.u32 	%r2017, [%r438+6144];
	add.s64 	%rd390, %rd30, %rd25;
	shl.b64 	%rd391, %rd390, 2;
	add.s64 	%rd392, %rd24, %rd391;
	st.global.u32 	[%rd392+6144], %r2017;
$L__BB11_308:
	bar.warp.sync 	-1;
	shl.b32 	%r2018, %r357, 3;
	add.s32 	%r2020, %r1939, %r2018;
	ld.shared.u64 	%rd31, [%r2020+26112];
	add.s32 	%r2021, %r437, 1920;
	setp.ge.s32 	%p193, %r2021, %r439;
	@%p193 bra 	$L__BB11_310;
	ld.shared.u32 	%r2022, [%r438+7680];
	add.s64 	%rd393, %rd31, %rd25;
	shl.b64 	%rd394, %rd393, 2;
	add.s64 	%rd395, %rd24, %rd394;
	st.global.u32 	[%rd395+7680], %r2022;
$L__BB11_310:
	bar.warp.sync 	-1;
	shl.b32 	%r2023, %r358, 3;
	add.s32 	%r2025, %r1939, %r2023;
	ld.shared.u64 	%rd32, [%r2025+26112];
	add.s32 	%r2026, %r437, 2304;
	setp.ge.s32 	%p194, %r2026, %r439;
	@%p194 bra 	$L__BB11_312;
	ld.shared.u32 	%r2027, [%r438+9216];
	add.s64 	%rd396, %rd32, %rd25;
	shl.b64 	%rd397, %rd396, 2;
	add.s64 	%rd398, %rd24, %rd397;
	st.global.u32 	[%rd398+9216], %r2027;
$L__BB11_312:
	bar.warp.sync 	-1;
	shl.b32 	%r2028, %r359, 3;
	add.s32 	%r2030, %r1939, %r2028;
	ld.shared.u64 	%rd33, [%r2030+26112];
	add.s32 	%r2031, %r437, 2688;
	setp.ge.s32 	%p195, %r2031, %r439;
	@%p195 bra 	$L__BB11_314;
	ld.shared.u32 	%r2032, [%r438+10752];
	add.s64 	%rd399, %rd33, %rd25;
	shl.b64 	%rd400, %rd399, 2;
	add.s64 	%rd401, %rd24, %rd400;
	st.global.u32 	[%rd401+10752], %r2032;
$L__BB11_314:
	bar.warp.sync 	-1;
	shl.b32 	%r2033, %r360, 3;
	add.s32 	%r2035, %r1939, %r2033;
	ld.shared.u64 	%rd34, [%r2035+26112];
	or.b32  	%r2036, %r437, 3072;
	setp.ge.s32 	%p196, %r2036, %r439;
	@%p196 bra 	$L__BB11_316;
	ld.shared.u32 	%r2037, [%r438+12288];
	add.s64 	%rd402, %rd34, %rd25;
	shl.b64 	%rd403, %rd402, 2;
	add.s64 	%rd404, %rd24, %rd403;
	st.global.u32 	[%rd404+12288], %r2037;
$L__BB11_316:
	bar.warp.sync 	-1;
	shl.b32 	%r2038, %r361, 3;
	add.s32 	%r2040, %r1939, %r2038;
	ld.shared.u64 	%rd35, [%r2040+26112];
	add.s32 	%r2041, %r437, 3456;
	setp.ge.s32 	%p197, %r2041, %r439;
	@%p197 bra 	$L__BB11_318;
	ld.shared.u32 	%r2042, [%r438+13824];
	add.s64 	%rd405, %rd35, %rd25;
	shl.b64 	%rd406, %rd405, 2;
	add.s64 	%rd407, %rd24, %rd406;
	st.global.u32 	[%rd407+13824], %r2042;
$L__BB11_318:
	bar.warp.sync 	-1;
	shl.b32 	%r2043, %r362, 3;
	add.s32 	%r2045, %r1939, %r2043;
	ld.shared.u64 	%rd36, [%r2045+26112];
	add.s32 	%r2046, %r437, 3840;
	setp.ge.s32 	%p198, %r2046, %r439;
	@%p198 bra 	$L__BB11_320;
	ld.shared.u32 	%r2047, [%r438+15360];
	add.s64 	%rd408, %rd36, %rd25;
	shl.b64 	%rd409, %rd408, 2;
	add.s64 	%rd410, %rd24, %rd409;
	st.global.u32 	[%rd410+15360], %r2047;
$L__BB11_320:
	bar.warp.sync 	-1;
	shl.b32 	%r2048, %r363, 3;
	add.s32 	%r2050, %r1939, %r2048;
	ld.shared.u64 	%rd37, [%r2050+26112];
	add.s32 	%r2051, %r437, 4224;
	setp.ge.s32 	%p199, %r2051, %r439;
	@%p199 bra 	$L__BB11_322;
	ld.shared.u32 	%r2052, [%r438+16896];
	add.s64 	%rd411, %rd37, %rd25;
	shl.b64 	%rd412, %rd411, 2;
	add.s64 	%rd413, %rd24, %rd412;
	st.global.u32 	[%rd413+16896], %r2052;
$L__BB11_322:
	bar.warp.sync 	-1;
	shl.b32 	%r2053, %r364, 3;
	add.s32 	%r2055, %r1939, %r2053;
	ld.shared.u64 	%rd38, [%r2055+26112];
	add.s32 	%r2056, %r437, 4608;
	setp.ge.s32 	%p200, %r2056, %r439;
	@%p200 bra 	$L__BB11_324;
	ld.shared.u32 	%r2057, [%r438+18432];
	add.s64 	%rd414, %rd38, %rd25;
	shl.b64 	%rd415, %rd414, 2;
	add.s64 	%rd416, %rd24, %rd415;
	st.global.u32 	[%rd416+18432], %r2057;
$L__BB11_324:
	bar.warp.sync 	-1;
	shl.b32 	%r2058, %r365, 3;
	add.s32 	%r2060, %r1939, %r2058;
	ld.shared.u64 	%rd39, [%r2060+26112];
	add.s32 	%r2061, %r437, 4992;
	setp.ge.s32 	%p201, %r2061, %r439;
	@%p201 bra 	$L__BB11_326;
	ld.shared.u32 	%r2062, [%r438+19968];
	add.s64 	%rd417, %rd39, %rd25;
	shl.b64 	%rd418, %rd417, 2;
	add.s64 	%rd419, %rd24, %rd418;
	st.global.u32 	[%rd419+19968], %r2062;
$L__BB11_326:
	bar.warp.sync 	-1;
	shl.b32 	%r2063, %r366, 3;
	add.s32 	%r2065, %r1939, %r2063;
	ld.shared.u64 	%rd40, [%r2065+26112];
	add.s32 	%r2066, %r437, 5376;
	setp.ge.s32 	%p202, %r2066, %r439;
	@%p202 bra 	$L__BB11_328;
	ld.shared.u32 	%r2067, [%r438+21504];
	add.s64 	%rd420, %rd40, %rd25;
	shl.b64 	%rd421, %rd420, 2;
	add.s64 	%rd422, %rd24, %rd421;
	st.global.u32 	[%rd422+21504], %r2067;
$L__BB11_328:
	bar.warp.sync 	-1;
	shl.b32 	%r2068, %r367, 3;
	add.s32 	%r2070, %r1939, %r2068;
	ld.shared.u64 	%rd41, [%r2070+26112];
	add.s32 	%r2071, %r437, 5760;
	setp.ge.s32 	%p203, %r2071, %r439;
	@%p203 bra 	$L__BB11_330;
	ld.shared.u32 	%r2072, [%r438+23040];
	add.s64 	%rd423, %rd41, %rd25;
	shl.b64 	%rd424, %rd423, 2;
	add.s64 	%rd425, %rd24, %rd424;
	st.global.u32 	[%rd425+23040], %r2072;
$L__BB11_330:
	bar.warp.sync 	-1;
	shl.b32 	%r2073, %r368, 3;
	add.s32 	%r2075, %r1939, %r2073;
	ld.shared.u64 	%rd426, [%r2075+26112];
	add.s64 	%rd42, %rd426, %rd25;
	or.b32  	%r2076, %r437, 6144;
	setp.ge.s32 	%p204, %r2076, %r439;
	@%p204 bra 	$L__BB11_332;
	ld.shared.u32 	%r2077, [%r438+24576];
	shl.b64 	%rd427, %rd42, 2;
	add.s64 	%rd428, %rd24, %rd427;
	st.global.u32 	[%rd428+24576], %r2077;
$L__BB11_332:
	bar.warp.sync 	-1;
$L__BB11_333:
	ret;

}
	// .globl	_ZN3cub18CUB_300001_SM_10006detail10radix_sort31DeviceRadixSortSingleTileKernelINS1_5radix10policy_hubIiNS0_8NullTypeEyE10Policy1000ELNS0_9SortOrderE0EiS6_yNS1_21identity_decomposer_tEEEvPKT1_PSB_PKT2_PSF_T3_iiT4_
.visible .entry _ZN3cub18CUB_300001_SM_10006detail10radix_sort31DeviceRadixSortSingleTileKernelINS1_5radix10policy_hubIiNS0_8NullTypeEyE10Policy1000ELNS0_9SortOrderE0EiS6_yNS1_21identity_decomposer_tEEEvPKT1_PSB_PKT2_PSF_T3_iiT4_(
	.param .u64 .ptr .align 1 _ZN3cub18CUB_300001_SM_10006detail10radix_sort31DeviceRadixSortSingleTileKernelINS1_5radix10policy_hubIiNS0_8NullTypeEyE10Policy1000ELNS0_9SortOrderE0EiS6_yNS1_21identity_decomposer_tEEEvPKT1_PSB_PKT2_PSF_T3_iiT4__param_0,
	.param .u64 .ptr .align 1 _ZN3cub18CUB_300001_SM_10006detail10radix_sort31DeviceRadixSortSingleTileKernelINS1_5radix10policy_hubIiNS0_8NullTypeEyE10Policy1000ELNS0_9SortOrderE0EiS6_yNS1_21identity_decomposer_tEEEvPKT1_PSB_PKT2_PSF_T3_iiT4__param_1,
	.param .u64 .ptr .align 1 _ZN3cub18CUB_300001_SM_10006detail10radix_sort31DeviceRadixSortSingleTileKernelINS1_5radix10policy_hubIiNS0_8NullTypeEyE10Policy1000ELNS0_9SortOrderE0EiS6_yNS1_21identity_decomposer_tEEEvPKT1_PSB_PKT2_PSF_T3_iiT4__param_2,
	.param .u64 .ptr .align 1 _ZN3cub18CUB_300001_SM_10006detail10radix_sort31DeviceRadixSortSingleTileKernelINS1_5radix10policy_hubIiNS0_8NullTypeEyE10Policy1000ELNS0_9SortOrderE0EiS6_yNS1_21identity_decomposer_tEEEvPKT1_PSB_PKT2_PSF_T3_iiT4__param_3,
	.param .u64 _ZN3cub18CUB_300001_SM_10006detail10radix_sort31DeviceRadixSortSingleTileKernelINS1_5radix10policy_hubIiNS0_8NullTypeEyE10Policy1000ELNS0_9SortOrderE0EiS6_yNS1_21identity_decomposer_tEEEvPKT1_PSB_PKT2_PSF_T3_iiT4__param_4,
	.param .u32 _ZN3cub18CUB_300001_SM_10006detail10radix_sort31DeviceRadixSortSingleTileKernelINS1_5radix10policy_hubIiNS0_8NullTypeEyE10Policy1000ELNS0_9SortOrderE0EiS6_yNS1_21identity_decomposer_tEEEvPKT1_PSB_PKT2_PSF_T3_iiT4__param_5,
	.param .u32 _ZN3cub18CUB_300001_SM_10006detail10radix_sort31DeviceRadixSortSingleTileKernelINS1_5radix10policy_hubIiNS0_8NullTypeEyE10Policy1000ELNS0_9SortOrderE0EiS6_yNS1_21identity_decomposer_tEEEvPKT1_PSB_PKT2_PSF_T3_iiT4__param_6,
	.param .align 1 .b8 _ZN3cub18CUB_300001_SM_10006detail10radix_sort31DeviceRadixSortSingleTileKernelINS1_5radix10policy_hubIiNS0_8NullTypeEyE10Policy1000ELNS0_9SortOrderE0EiS6_yNS1_21identity_decomposer_tEEEvPKT1_PSB_PKT2_PSF_T3_iiT4__param_7[1]
)
.maxntid 256
.minnctapersm 1
{
	.reg .pred 	%p<52>;
	.reg .b16 	%rs<39>;
	.reg .b32 	%r<744>;
	.reg .b64 	%rd<29>;
	// demoted variable
	.shared .align 16 .b8 _ZZN3cub18CUB_300001_SM_10006detail10radix_sort31DeviceRadixSortSingleTileKernelINS1_5radix10policy_hubIiNS0_8NullTypeEyE10Policy1000ELNS0_9SortOrderE0EiS6_yNS1_21identity_decomposer_tEEEvPKT1_PSB_PKT2_PSF_T3_iiT4_E12temp_storage[33856];
	ld.param.u64 	%rd5, [_ZN3cub18CUB_300001_SM_10006detail10radix_sort31DeviceRadixSortSingleTileKernelINS1_5radix10policy_hubIiNS0_8NullTypeEyE10Policy1000ELNS0_9SortOrderE0EiS6_yNS1_21identity_decomposer_tEEEvPKT1_PSB_PKT2_PSF_T3_iiT4__param_0];
	ld.param.u64 	%rd3, [_ZN3cub18CUB_300001_SM_10006detail10radix_sort31DeviceRadixSortSingleTileKernelINS1_5radix10policy_hubIiNS0_8NullTypeEyE10Policy1000ELNS0_9SortOrderE0EiS6_yNS1_21identity_decomposer_tEEEvPKT1_PSB_PKT2_PSF_T3_iiT4__param_1];
	ld.param.u64 	%rd4, [_ZN3cub18CUB_300001_SM_10006detail10radix_sort31DeviceRadixSortSingleTileKernelINS1_5radix10policy_hubIiNS0_8NullTypeEyE10Policy1000ELNS0_9SortOrderE0EiS6_yNS1_21identity_decomposer_tEEEvPKT1_PSB_PKT2_PSF_T3_iiT4__param_4];
	ld.param.u32 	%r189, [_ZN3cub18CUB_300001_SM_10006detail10radix_sort31DeviceRadixSortSingleTileKernelINS1_5radix10policy_hubIiNS0_8NullTypeEyE10Policy1000ELNS0_9SortOrderE0EiS6_yNS1_21identity_decomposer_tEEEvPKT1_PSB_PKT2_PSF_T3_iiT4__param_5];
	ld.param.u32 	%r190, [_ZN3cub18CUB_300001_SM_10006detail10radix_sort31DeviceRadixSortSingleTileKernelINS1_5radix10policy_hubIiNS0_8NullTypeEyE10Policy1000ELNS0_9SortOrderE0EiS6_yNS1_21identity_decomposer_tEEEvPKT1_PSB_PKT2_PSF_T3_iiT4__param_6];
	cvta.to.global.u64 	%rd6, %rd5;
	cvt.u32.u64 	%r1, %rd4;
	mov.u32 	%r2, %tid.x;
	mul.lo.s32 	%r3, %r2, 19;
	setp.ge.s32 	%p1, %r3, %r1;
	mul.wide.u32 	%rd7, %r3, 4;
	add.s64 	%rd1, %rd6, %rd7;
	mov.b32 	%r741, -1;
	@%p1 bra 	$L__BB12_2;
	ld.global.u32 	%r192, [%rd1];
	xor.b32  	%r741, %r192, -2147483648;
$L__BB12_2:
	add.s32 	%r194, %r3, 1;
	setp.ge.s32 	%p2, %r194, %r1;
	mov.b32 	%r740, -1;
	@%p2 bra 	$L__BB12_4;
	ld.global.u32 	%r195, [%rd1+4];
	xor.b32  	%r740, %r195, -2147483648;
$L__BB12_4:
	add.s32 	%r197, %r3, 2;
	setp.ge.s32 	%p3, %r197, %r1;
	mov.b32 	%r739, -1;
	@%p3 bra 	$L__BB12_6;
	ld.global.u32 	%r198, [%rd1+8];
	xor.b32  	%r739, %r198, -2147483648;
$L__BB12_6:
	add.s32 	%r200, %r3, 3;
	setp.ge.s32 	%p4, %r200, %r1;
	mov.b32 	%r738, -1;
	@%p4 bra 	$L__BB12_8;
	ld.global.u32 	%r201, [%rd1+12];
	xor.b32  	%r738, %r201, -2147483648;
$L__BB12_8:
	add.s32 	%r203, %r3, 4;
	setp.ge.s32 	%p5, %r203, %r1;
	mov.b32 	%r737, -1;
	@%p5 bra 	$L__BB12_10;
	ld.global.u32 	%r204, [%rd1+16];
	xor.b32  	%r737, %r204, -2147483648;
$L__BB12_10:
	add.s32 	%r206, %r3, 5;
	setp.ge.s32 	%p6, %r206, %r1;
	mov.b32 	%r736, -1;
	@%p6 bra 	$L__BB12_12;
	ld.global.u32 	%r207, [%rd1+20];
	xor.b32  	%r736, %r207, -2147483648;
$L__BB12_12:
	add.s32 	%r209, %r3, 6;
	setp.ge.s32 	%p7, %r209, %r1;
	mov.b32 	%r735, -1;
	@%p7 bra 	$L__BB12_14;
	ld.global.u32 	%r210, [%rd1+24];
	xor.b32  	%r735, %r210, -2147483648;
$L__BB12_14:
	add.s32 	%r212, %r3, 7;
	setp.ge.s32 	%p8, %r212, %r1;
	mov.b32 	%r734, -1;
	@%p8 bra 	$L__BB12_16;
	ld.global.u32 	%r213, [%rd1+28];
	xor.b32  	%r734, %r213, -2147483648;
$L__BB12_16:
	add.s32 	%r215, %r3, 8;
	setp.ge.s32 	%p9, %r215, %r1;
	mov.b32 	%r733, -1;
	@%p9 bra 	$L__BB12_18;
	ld.global.u32 	%r216, [%rd1+32];
	xor.b32  	%r733, %r216, -2147483648;
$L__BB12_18:
	add.s32 	%r218, %r3, 9;
	setp.ge.s32 	%p10, %r218, %r1;
	mov.b32 	%r732, -1;
	@%p10 bra 	$L__BB12_20;
	ld.global.u32 	%r219, [%rd1+36];
	xor.b32  	%r732, %r219, -2147483648;
$L__BB12_20:
	add.s32 	%r221, %r3, 10;
	setp.ge.s32 	%p11, %r221, %r1;
	mov.b32 	%r731, -1;
	@%p11 bra 	$L__BB12_22;
	ld.global.u32 	%r222, [%rd1+40];
	xor.b32  	%r731, %r222, -2147483648;
$L__BB12_22:
	add.s32 	%r224, %r3, 11;
	setp.ge.s32 	%p12, %r224, %r1;
	mov.b32 	%r730, -1;
	@%p12 bra 	$L__BB12_24;
	ld.global.u32 	%r225, [%rd1+44];
	xor.b32  	%r730, %r225, -2147483648;
$L__BB12_24:
	add.s32 	%r227, %r3, 12;
	setp.ge.s32 	%p13, %r227, %r1;
	mov.b32 	%r729, -1;
	@%p13 bra 	$L__BB12_26;
	ld.global.u32 	%r228, [%rd1+48];
	xor.b32  	%r729, %r228, -2147483648;
$L__BB12_26:
	add.s32 	%r230, %r3, 13;
	setp.ge.s32 	%p14, %r230, %r1;
	mov.b32 	%r728, -1;
	@%p14 bra 	$L__BB12_28;
	ld.global.u32 	%r231, [%rd1+52];
	xor.b32  	%r728, %r231, -2147483648;
$L__BB12_28:
	add.s32 	%r233, %r3, 14;
	setp.ge.s32 	%p15, %r233, %r1;
	mov.b32 	%r727, -1;
	@%p15 bra 	$L__BB12_30;
	ld.global.u32 	%r234, [%rd1+56];
	xor.b32  	%r727, %r234, -2147483648;
$L__BB12_30:
	add.s32 	%r236, %r3, 15;
	setp.ge.s32 	%p16, %r236, %r1;
	mov.b32 	%r726, -1;
	@%p16 bra 	$L__BB12_32;
	ld.global.u32 	%r237, [%rd1+60];
	xor.b32  	%r726, %r237, -2147483648;
$L__BB12_32:
	add.s32 	%r239, %r3, 16;
	setp.ge.s32 	%p17, %r239, %r1;
	mov.b32 	%r725, -1;
	@%p17 bra 	$L__BB12_34;
	ld.global.u32 	%r240, [%rd1+64];
	xor.b32  	%r725, %r240, -2147483648;
$L__BB12_34:
	add.s32 	%r242, %r3, 17;
	setp.ge.s32 	%p18, %r242, %r1;
	mov.b32 	%r724, -1;
	@%p18 bra 	$L__BB12_36;
	ld.global.u32 	%r243, [%rd1+68];
	xor.b32  	%r724, %r243, -2147483648;
$L__BB12_36:
	add.s32 	%r245, %r3, 18;
	setp.ge.s32 	%p19, %r245, %r1;
	mov.b32 	%r723, -1;
	@%p19 bra 	$L__BB12_38;
	ld.global.u32 	%r246, [%rd1+72];
	xor.b32  	%r723, %r246, -2147483648;
$L__BB12_38:
	bar.sync 	0;
	shr.u32 	%r42, %r2, 5;
	shl.b32 	%r248, %r2, 2;
	mov.u32 	%r249, _ZZN3cub18CUB_300001_SM_10006detail10radix_sort31DeviceRadixSortSingleTileKernelINS1_5radix10policy_hubIiNS0_8NullTypeEyE10Policy1000ELNS0_9SortOrderE0EiS6_yNS1_21identity_decomposer_tEEEvPKT1_PSB_PKT2_PSF_T3_iiT4_E12temp_storage;
	add.s32 	%r43, %r249, %r248;
	shl.b32 	%r250, %r2, 7;
	add.s32 	%r44, %r43, %r250;
	shl.b32 	%r251, %r42, 2;
	add.s32 	%r252, %r249, %r251;
	add.s32 	%r45, %r252, 33792;
	mad.lo.s32 	%r46, %r2, -56, %r44;
	add.s32 	%r722, %r189, 6;
	sub.s32 	%r721, %r190, %r189;
$L__BB12_39:
	add.s32 	%r312, %r722, -6;
	min.s32 	%r255, %r721, 6;
	mov.b32 	%r341, 0;
	st.shared.u32 	[%r43], %r341;
	st.shared.u32 	[%r43+1024], %r341;
	st.shared.u32 	[%r43+2048], %r341;
	st.shared.u32 	[%r43+3072], %r341;
	st.shared.u32 	[%r43+4096], %r341;
	st.shared.u32 	[%r43+5120], %r341;
	st.shared.u32 	[%r43+6144], %r341;
	st.shared.u32 	[%r43+7168], %r341;
	st.shared.u32 	[%r43+8192], %r341;
	st.shared.u32 	[%r43+9216], %r341;
	st.shared.u32 	[%r43+10240], %r341;
	st.shared.u32 	[%r43+11264], %r341;
	st.shared.u32 	[%r43+12288], %r341;
	st.shared.u32 	[%r43+13312], %r341;
	st.shared.u32 	[%r43+14336], %r341;
	st.shared.u32 	[%r43+15360], %r341;
	st.shared.u32 	[%r43+16384], %r341;
	st.shared.u32 	[%r43+17408], %r341;
	st.shared.u32 	[%r43+18432], %r341;
	st.shared.u32 	[%r43+19456], %r341;
	st.shared.u32 	[%r43+20480], %r341;
	st.shared.u32 	[%r43+21504], %r341;
	st.shared.u32 	[%r43+22528], %r341;
	st.shared.u32 	[%r43+23552], %r341;
	st.shared.u32 	[%r43+24576], %r341;
	st.shared.u32 	[%r43+25600], %r341;
	st.shared.u32 	[%r43+26624], %r341;
	st.shared.u32 	[%r43+27648], %r341;
	st.shared.u32 	[%r43+28672], %r341;
	st.shared.u32 	[%r43+29696], %r341;
	st.shared.u32 	[%r43+30720], %r341;
	st.shared.u32 	[%r43+31744], %r341;
	st.shared.u32 	[%r43+32768], %r341;
	// begin inline asm
	bmsk.clamp.b32 %r253, %r341, %r255;
	// end inline asm
	// begin inline asm
	shr.b32 %r256, %r741, %r312;
	// end inline asm
	and.b32  	%r344, %r253, %r256;
	shl.b32 	%r345, %r344, 10;
	and.b32  	%r346, %r345, 31744;
	add.s32 	%r347, %r43, %r346;
	shr.u32 	%r348, %r344, 4;
	and.b32  	%r349, %r348, 268435454;
	add.s32 	%r71, %r347, %r349;
	ld.shared.u16 	%rs1, [%r71];
	add.s16 	%rs20, %rs1, 1;
	st.shared.u16 	[%r71], %rs20;
	// begin inline asm
	shr.b32 %r259, %r740, %r312;
	// end inline asm
	and.b32  	%r350, %r253, %r259;
	shl.b32 	%r351, %r350, 10;
	and.b32  	%r352, %r351, 31744;
	add.s32 	%r353, %r43, %r352;
	shr.u32 	%r354, %r350, 4;
	and.b32  	%r355, %r354, 268435454;
	add.s32 	%r72, %r353, %r355;
	ld.shared.u16 	%rs2, [%r72];
	add.s16 	%rs21, %rs2, 1;
	st.shared.u16 	[%r72], %rs21;
	// begin inline asm
	shr.b32 %r262, %r739, %r312;
	// end inline asm
	and.b32  	%r356, %r253, %r262;
	shl.b32 	%r357, %r356, 10;
	and.b32  	%r358, %r357, 31744;
	add.s32 	%r359, %r43, %r358;
	shr.u32 	%r360, %r356, 4;
	and.b32  	%r361, %r360, 268435454;
	add.s32 	%r73, %r359, %r361;
	ld.shared.u16 	%rs3, [%r73];
	add.s16 	%rs22, %rs3, 1;
	st.shared.u16 	[%r73], %rs22;
	// begin inline asm
	shr.b32 %r265, %r738, %r312;
	// end inline asm
	and.b32  	%r362, %r253, %r265;
	shl.b32 	%r363, %r362, 10;
	and.b32  	%r364, %r363, 31744;
	add.s32 	%r365, %r43, %r364;
	shr.u32 	%r366, %r362, 4;
	and.b32  	%r367, %r366, 268435454;
	add.s32 	%r74, %r365, %r367;
	ld.shared.u16 	%rs4, [%r74];
	add.s16 	%rs23, %rs4, 1;
	st.shared.u16 	[%r74], %rs23;
	// begin inline asm
	shr.b32 %r268, %r737, %r312;
	// end inline asm
	and.b32  	%r368, %r253, %r268;
	shl.b32 	%r369, %r368, 10;
	and.b32  	%r370, %r369, 31744;
	add.s32 	%r371, %r43, %r370;
	shr.u32 	%r372, %r368, 4;
	and.b32  	%r373, %r372, 268435454;
	add.s32 	%r75, %r371, %r373;
	ld.shared.u16 	%rs5, [%r75];
	add.s16 	%rs24, %rs5, 1;
	st.shared.u16 	[%r75], %rs24;
	// begin inline asm
	shr.b32 %r271, %r736, %r312;
	// end inline asm
	and.b32  	%r374, %r253, %r271;
	shl.b32 	%r375, %r374, 10;
	and.b32  	%r376, %r375, 31744;
	add.s32 	%r377, %r43, %r376;
	shr.u32 	%r378, %r374, 4;
	and.b32  	%r379, %r378, 268435454;
	add.s32 	%r76, %r377, %r379;
	ld.shared.u16 	%rs6, [%r76];
	add.s16 	%rs25, %rs6, 1;
	st.shared.u16 	[%r76], %rs25;
	// begin inline asm
	shr.b32 %r274, %r735, %r312;
	// end inline asm
	and.b32  	%r380, %r253, %r274;
	shl.b32 	%r381, %r380, 10;
	and.b32  	%r382, %r381, 31744;
	add.s32 	%r383, %r43, %r382;
	shr.u32 	%r384, %r380, 4;
	and.b32  	%r385, %r384, 268435454;
	add.s32 	%r77, %r383, %r385;
	ld.shared.u16 	%rs7, [%r77];
	add.s16 	%rs26, %rs7, 1;
	st.shared.u16 	[%r77], %rs26;
	// begin inline asm
	shr.b32 %r277, %r734, %r312;
	// end inline asm
	and.b32  	%r386, %r253, %r277;
	shl.b32 	%r387, %r386, 10;
	and.b32  	%r388, %r387, 31744;
	add.s32 	%r389, %r43, %r388;
	shr.u32 	%r390, %r386, 4;
	and.b32  	%r391, %r390, 268435454;
	add.s32 	%r78, %r389, %r391;
	ld.shared.u16 	%rs8, [%r78];
	add.s16 	%rs27, %rs8, 1;
	st.shared.u16 	[%r78], %rs27;
	// begin inline asm
	shr.b32 %r280, %r733, %r312;
	// end inline asm
	and.b32  	%r392, %r253, %r280;
	shl.b32 	%r393, %r392, 10;
	and.b32  	%r394, %r393, 31744;
	add.s32 	%r395, %r43, %r394;
	shr.u32 	%r396, %r392, 4;
	and.b32  	%r397, %r396, 268435454;
	add.s32 	%r79, %r395, %r397;
	ld.shared.u16 	%rs9, [%r79];
	add.s16 	%rs28, %rs9, 1;
	st.shared.u16 	[%r79], %rs28;
	// begin inline asm
	shr.b32 %r283, %r732, %r312;
	// end inline asm
	and.b32  	%r398, %r253, %r283;
	shl.b32 	%r399, %r398, 10;
	and.b32  	%r400, %r399, 31744;
	add.s32 	%r401, %r43, %r400;
	shr.u32 	%r402, %r398, 4;
	and.b32  	%r403, %r402, 268435454;
	add.s32 	%r80, %r401, %r403;
	ld.shared.u16 	%rs10, [%r80];
	add.s16 	%rs29, %rs10, 1;
	st.shared.u16 	[%r80], %rs29;
	// begin inline asm
	shr.b32 %r286, %r731, %r312;
	// end inline asm
	and.b32  	%r404, %r253, %r286;
	shl.b32 	%r405, %r404, 10;
	and.b32  	%r406, %r405, 31744;
	add.s32 	%r407, %r43, %r406;
	shr.u32 	%r408, %r404, 4;
	and.b32  	%r409, %r408, 268435454;
	add.s32 	%r81, %r407, %r409;
	ld.shared.u16 	%rs11, [%r81];
	add.s16 	%rs30, %rs11, 1;
	st.shared.u16 	[%r81], %rs30;
	// begin inline asm
	shr.b32 %r289, %r730, %r312;
	// end inline asm
	and.b32  	%r410, %r253, %r289;
	shl.b32 	%r411, %r410, 10;
	and.b32  	%r412, %r411, 31744;
	add.s32 	%r413, %r43, %r412;
	shr.u32 	%r414, %r410, 4;
	and.b32  	%r415, %r414, 268435454;
	add.s32 	%r82, %r413, %r415;
	ld.shared.u16 	%rs12, [%r82];
	add.s16 	%rs31, %rs12, 1;
	st.shared.u16 	[%r82], %rs31;
	// begin inline asm
	shr.b32 %r292, %r729, %r312;
	// end inline asm
	and.b32  	%r416, %r253, %r292;
	shl.b32 	%r417, %r416, 10;
	and.b32  	%r418, %r417, 31744;
	add.s32 	%r419, %r43, %r418;
	shr.u32 	%r420, %r416, 4;
	and.b32  	%r421, %r420, 268435454;
	add.s32 	%r83, %r419, %r421;
	ld.shared.u16 	%rs13, [%r83];
	add.s16 	%rs32, %rs13, 1;
	st.shared.u16 	[%r83], %rs32;
	// begin inline asm
	shr.b32 %r295, %r728, %r312;
	// end inline asm
	and.b32  	%r422, %r253, %r295;
	shl.b32 	%r423, %r422, 10;
	and.b32  	%r424, %r423, 31744;
	add.s32 	%r425, %r43, %r424;
	shr.u32 	%r426, %r422, 4;
	and.b32  	%r427, %r426, 268435454;
	add.s32 	%r84, %r425, %r427;
	ld.shared.u16 	%rs14, [%r84];
	add.s16 	%rs33, %rs14, 1;
	st.shared.u16 	[%r84], %rs33;
	// begin inline asm
	shr.b32 %r298, %r727, %r312;
	// end inline asm
	and.b32  	%r428, %r253, %r298;
	shl.b32 	%r429, %r428, 10;
	and.b32  	%r430, %r429, 31744;
	add.s32 	%r431, %r43, %r430;
	shr.u32 	%r432, %r428, 4;
	and.b32  	%r433, %r432, 268435454;
	add.s32 	%r85, %r431, %r433;
	ld.shared.u16 	%rs15, [%r85];
	add.s16 	%rs34, %rs15, 1;
	st.shared.u16 	[%r85], %rs34;
	// begin inline asm
	shr.b32 %r301, %r726, %r312;
	// end inline asm
	and.b32  	%r434, %r253, %r301;
	shl.b32 	%r435, %r434, 10;
	and.b32  	%r436, %r435, 31744;
	add.s32 	%r437, %r43, %r436;
	shr.u32 	%r438, %r434, 4;
	and.b32  	%r439, %r438, 268435454;
	add.s32 	%r86, %r437, %r439;
	ld.shared.u16 	%rs16, [%r86];
	add.s16 	%rs35, %rs16, 1;
	st.shared.u16 	[%r86], %rs35;
	// begin inline asm
	shr.b32 %r304, %r725, %r312;
	// end inline asm
	and.b32  	%r440, %r253, %r304;
	shl.b32 	%r441, %r440, 10;
	and.b32  	%r442, %r441, 31744;
	add.s32 	%r443, %r43, %r442;
	shr.u32 	%r444, %r440, 4;
	and.b32  	%r445, %r444, 268435454;
	add.s32 	%r87, %r443, %r445;
	ld.shared.u16 	%rs17, [%r87];
	add.s16 	%rs36, %rs17, 1;
	st.shared.u16 	[%r87], %rs36;
	// begin inline asm
	shr.b32 %r307, %r724, %r312;
	// end inline asm
	and.b32  	%r446, %r253, %r307;
	shl.b32 	%r447, %r446, 10;
	and.b32  	%r448, %r447, 31744;
	add.s32 	%r449, %r43, %r448;
	shr.u32 	%r450, %r446, 4;
	and.b32  	%r451, %r450, 268435454;
	add.s32 	%r88, %r449, %r451;
	ld.shared.u16 	%rs18, [%r88];
	add.s16 	%rs37, %rs18, 1;
	st.shared.u16 	[%r88], %rs37;
	// begin inline asm
	shr.b32 %r310, %r723, %r312;
	// end inline asm
	and.b32  	%r452, %r253, %r310;
	shl.b32 	%r453, %r452, 10;
	and.b32  	%r454, %r453, 31744;
	add.s32 	%r455, %r43, %r454;
	shr.u32 	%r456, %r452, 4;
	and.b32  	%r457, %r456, 268435454;
	add.s32 	%r89, %r455, %r457;
	ld.shared.u16 	%rs19, [%r89];
	add.s16 	%rs38, %rs19, 1;
	st.shared.u16 	[%r89], %rs38;
	bar.sync 	0;
	ld.shared.u32 	%r90, [%r44];
	ld.shared.u32 	%r458, [%r44+4];
	ld.shared.u32 	%r459, [%r44+8];
	ld.shared.u32 	%r460, [%r44+12];
	ld.shared.u32 	%r461, [%r44+16];
	ld.shared.u32 	%r462, [%r44+20];
	ld.shared.u32 	%r463, [%r44+24];
	ld.shared.u32 	%r464, [%r44+28];
	ld.shared.u32 	%r465, [%r44+32];
	ld.shared.u32 	%r466, [%r44+36];
	ld.shared.u32 	%r467, [%r44+40];
	ld.shared.u32 	%r468, [%r44+44];
	ld.shared.u32 	%r469, [%r44+48];
	ld.shared.u32 	%r470, [%r44+52];
	ld.shared.u32 	%r471, [%r44+56];
	ld.shared.u32 	%r472, [%r44+60];
	ld.shared.u32 	%r473, [%r44+64];
	ld.shared.u32 	%r474, [%r44+68];
	ld.shared.u32 	%r475, [%r44+72];
	ld.shared.u32 	%r476, [%r44+76];
	ld.shared.u32 	%r477, [%r44+80];
	ld.shared.u32 	%r478, [%r44+84];
	ld.shared.u32 	%r479, [%r44+88];
	ld.shared.u32 	%r480, [%r44+92];
	ld.shared.u32 	%r481, [%r44+96];
	ld.shared.u32 	%r482, [%r44+100];
	ld.shared.u32 	%r483, [%r44+104];
	ld.shared.u32 	%r484, [%r44+108];
	ld.shared.u32 	%r485, [%r44+112];
	ld.shared.u32 	%r486, [%r44+116];
	ld.shared.u32 	%r487, [%r44+120];
	ld.shared.u32 	%r488, [%r44+124];
	ld.shared.u32 	%r489, [%r44+128];
	add.s32 	%r91, %r458, %r90;
	add.s32 	%r92, %r459, %r91;
	add.s32 	%r93, %r460, %r92;
	add.s32 	%r94, %r461, %r93;
	add.s32 	%r95, %r462, %r94;
	add.s32 	%r96, %r463, %r95;
	add.s32 	%r97, %r464, %r96;
	add.s32 	%r98, %r465, %r97;
	add.s32 	%r99, %r466, %r98;
	add.s32 	%r100, %r467, %r99;
	add.s32 	%r101, %r468, %r100;
	add.s32 	%r102, %r469, %r101;
	add.s32 	%r103, %r470, %r102;
	add.s32 	%r104, %r471, %r103;
	add.s32 	%r105, %r472, %r104;
	add.s32 	%r106, %r473, %r105;
	add.s32 	%r107, %r474, %r106;
	add.s32 	%r108, %r475, %r107;
	add.s32 	%r109, %r476, %r108;
	add.s32 	%r110, %r477, %r109;
	add.s32 	%r111, %r478, %r110;
	add.s32 	%r112, %r479, %r111;
	add.s32 	%r113, %r480, %r112;
	add.s32 	%r114, %r481, %r113;
	add.s32 	%r115, %r482, %r114;
	add.s32 	%r116, %r483, %r115;
	add.s32 	%r117, %r484, %r116;
	add.s32 	%r118, %r485, %r117;
	add.s32 	%r119, %r486, %r118;
	add.s32 	%r120, %r487, %r119;
	add.s32 	%r121, %r488, %r120;
	add.s32 	%r318, %r489, %r121;
	// begin inline asm
	mov.u32 %r313, %laneid;
	// end inline asm
	mov.b32 	%r316, 1;
	mov.b32 	%r343, -1;
	// begin inline asm
	{  .reg .u32 r0;  .reg .pred p;  shfl.sync.up.b32 r0|p, %r318, %r316, %r341, %r343;  @p add.u32 r0, r0, %r318;  mov.u32 %r314, r0;}
	// end inline asm
	mov.b32 	%r322, 2;
	// begin inline asm
	{  .reg .u32 r0;  .reg .pred p;  shfl.sync.up.b32 r0|p, %r314, %r322, %r341, %r343;  @p add.u32 r0, r0, %r314;  mov.u32 %r320, r0;}
	// end inline asm
	mov.b32 	%r328, 4;
	// begin inline asm
	{  .reg .u32 r0;  .reg .pred p;  shfl.sync.up.b32 r0|p, %r320, %r328, %r341, %r343;  @p add.u32 r0, r0, %r320;  mov.u32 %r326, r0;}
	// end inline asm
	mov.b32 	%r334, 8;
	// begin inline asm
	{  .reg .u32 r0;  .reg .pred p;  shfl.sync.up.b32 r0|p, %r326, %r334, %r341, %r343;  @p add.u32 r0, r0, %r326;  mov.u32 %r332, r0;}
	// end inline asm
	mov.b32 	%r340, 16;
	// begin inline asm
	{  .reg .u32 r0;  .reg .pred p;  shfl.sync.up.b32 r0|p, %r332, %r340, %r341, %r343;  @p add.u32 r0, r0, %r332;  mov.u32 %r338, r0;}
	// end inline asm
	setp.ne.s32 	%p20, %r313, 31;
	@%p20 bra 	$L__BB12_41;
	st.shared.u32 	[%r45], %r338;
$L__BB12_41:
	sub.s32 	%r490, %r338, %r318;
	setp.gt.u32 	%p21, %r2, 31;
	setp.eq.s32 	%p22, %r42, 7;
	setp.eq.s32 	%p23, %r42, 6;
	setp.eq.s32 	%p24, %r42, 5;
	setp.eq.s32 	%p25, %r42, 4;
	setp.eq.s32 	%p26, %r42, 3;
	setp.eq.s32 	%p27, %r42, 2;
	setp.eq.s32 	%p28, %r42, 1;
	bar.sync 	0;
	ld.shared.v4.u32 	{%r491, %r492, %r493, %r494}, [_ZZN3cub18CUB_300001_SM_10006detail10radix_sort31DeviceRadixSortSingleTileKernelINS1_5radix10policy_hubIiNS0_8NullTypeEyE10Policy1000ELNS0_9SortOrderE0EiS6_yNS1_21identity_decomposer_tEEEvPKT1_PSB_PKT2_PSF_T3_iiT4_E12temp_storage+33792];
	selp.b32 	%r495, %r491, %r742, %p28;
	add.s32 	%r496, %r492, %r491;
	selp.b32 	%r497, %r496, %r495, %p27;
	add.s32 	%r498, %r496, %r493;
	selp.b32 	%r499, %r498, %r497, %p26;
	add.s32 	%r500, %r498, %r494;
	selp.b32 	%r501, %r500, %r499, %p25;
	ld.shared.v4.u32 	{%r502, %r503, %r504, %r505}, [_ZZN3cub18CUB_300001_SM_10006detail10radix_sort31DeviceRadixSortSingleTileKernelINS1_5radix10policy_hubIiNS0_8NullTypeEyE10Policy1000ELNS0_9SortOrderE0EiS6_yNS1_21identity_decomposer_tEEEvPKT1_PSB_PKT2_PSF_T3_iiT4_E12temp_storage+33808];
	add.s32 	%r506, %r500, %r502;
	selp.b32 	%r507, %r506, %r501, %p24;
	add.s32 	%r508, %r506, %r503;
	selp.b32 	%r509, %r508, %r507, %p23;
	add.s32 	%r510, %r508, %r504;
	selp.b32 	%r742, %r510, %r509, %p22;
	add.s32 	%r126, %r510, %r505;
	setp.ne.s32 	%p29, %r313, 0;
	selp.b32 	%r511, %r490, 0, %p29;
	add.s32 	%r512, %r742, %r511;
	or.pred  	%p30, %p21, %p29;
	selp.b32 	%r743, %r512, %r490, %p21;
	@%p30 bra 	$L__BB12_43;
	shl.b32 	%r743, %r126, 16;
	st.shared.u32 	[_ZZN3cub18CUB_300001_SM_10006detail10radix_sort31DeviceRadixSortSingleTileKernelINS1_5radix10policy_hubIiNS0_8NullTypeEyE10Policy1000ELNS0_9SortOrderE0EiS6_yNS1_21identity_decomposer_tEEEvPKT1_PSB_PKT2_PSF_T3_iiT4_E12temp_storage+33832], %r743;
$L__BB12_43:
	setp.eq.s32 	%p31, %r2, 0;
	bar.sync 	0;
	ld.shared.u32 	%r513, [_ZZN3cub18CUB_300001_SM_10006detail10radix_sort31DeviceRadixSortSingleTileKernelINS1_5radix10policy_hubIiNS0_8NullTypeEyE10Policy1000ELNS0_9SortOrderE0EiS6_yNS1_21identity_decomposer_tEEEvPKT1_PSB_PKT2_PSF_T3_iiT4_E12temp_storage+33832];
	selp.b32 	%r514, 0, %r513, %p31;
	add.s32 	%r515, %r743, %r514;
	add.s32 	%r516, %r90, %r515;
	add.s32 	%r517, %r91, %r515;
	add.s32 	%r518, %r92, %r515;
	add.s32 	%r519, %r93, %r515;
	add.s32 	%r520, %r94, %r515;
	add.s32 	%r521, %r95, %r515;
	add.s32 	%r522, %r96, %r515;
	add.s32 	%r523, %r97, %r515;
	add.s32 	%r524, %r98, %r515;
	add.s32 	%r525, %r99, %r515;
	add.s32 	%r526, %r100, %r515;
	add.s32 	%r527, %r101, %r515;
	add.s32 	%r528, %r102, %r515;
	add.s32 	%r529, %r103, %r515;
	add.s32 	%r530, %r104, %r515;
	add.s32 	%r531, %r105, %r515;
	add.s32 	%r532, %r106, %r515;
	add.s32 	%r533, %r107, %r515;
	add.s32 	%r534, %r108, %r515;
	add.s32 	%r535, %r109, %r515;
	add.s32 	%r536, %r110, %r515;
	add.s32 	%r537, %r111, %r515;
	add.s32 	%r538, %r112, %r515;
	add.s32 	%r539, %r113, %r515;
	add.s32 	%r540, %r114, %r515;
	add.s32 	%r541, %r115, %r515;
	add.s32 	%r542, %r116, %r515;
	add.s32 	%r543, %r117, %r515;
	add.s32 	%r544, %r118, %r515;
	add.s32 	%r545, %r119, %r515;
	add.s32 	%r546, %r120, %r515;
	add.s32 	%r547, %r121, %r515;
	st.shared.u32 	[%r44], %r515;
	st.shared.u32 	[%r44+4], %r516;
	st.shared.u32 	[%r44+8], %r517;
	st.shared.u32 	[%r44+12], %r518;
	st.shared.u32 	[%r44+16], %r519;
	st.shared.u32 	[%r44+20], %r520;
	st.shared.u32 	[%r44+24], %r521;
	st.shared.u32 	[%r44+28], %r522;
	st.shared.u32 	[%r44+32], %r523;
	st.shared.u32 	[%r44+36], %r524;
	st.shared.u32 	[%r44+40], %r525;
	st.shared.u32 	[%r44+44], %r526;
	st.shared.u32 	[%r44+48], %r527;
	st.shared.u32 	[%r44+52], %r528;
	st.shared.u32 	[%r44+56], %r529;
	st.shared.u32 	[%r44+60], %r530;
	st.shared.u32 	[%r44+64], %r531;
	st.shared.u32 	[%r44+68], %r532;
	st.shared.u32 	[%r44+72], %r533;
	st.shared.u32 	[%r44+76], %r534;
	st.shared.u32 	[%r44+80], %r535;
	st.shared.u32 	[%r44+84], %r536;
	st.shared.u32 	[%r44+88], %r537;
	st.shared.u32 	[%r44+92], %r538;
	st.shared.u32 	[%r44+96], %r539;
	st.shared.u32 	[%r44+100], %r540;
	st.shared.u32 	[%r44+104], %r541;
	st.shared.u32 	[%r44+108], %r542;
	st.shared.u32 	[%r44+112], %r543;
	st.shared.u32 	[%r44+116], %r544;
	st.shared.u32 	[%r44+120], %r545;
	st.shared.u32 	[%r44+124], %r546;
	st.shared.u32 	[%r44+128], %r547;
	bar.sync 	0;
	cvt.u32.u16 	%r548, %rs1;
	ld.shared.u16 	%r549, [%r71];
	add.s32 	%r130, %r549, %r548;
	cvt.u32.u16 	%r550, %rs2;
	ld.shared.u16 	%r551, [%r72];
	add.s32 	%r131, %r551, %r550;
	cvt.u32.u16 	%r552, %rs3;
	ld.shared.u16 	%r553, [%r73];
	add.s32 	%r132, %r553, %r552;
	cvt.u32.u16 	%r554, %rs4;
	ld.shared.u16 	%r555, [%r74];
	add.s32 	%r133, %r555, %r554;
	cvt.u32.u16 	%r556, %rs5;
	ld.shared.u16 	%r557, [%r75];
	add.s32 	%r134, %r557, %r556;
	cvt.u32.u16 	%r558, %rs6;
	ld.shared.u16 	%r559, [%r76];
	add.s32 	%r135, %r559, %r558;
	cvt.u32.u16 	%r560, %rs7;
	ld.shared.u16 	%r561, [%r77];
	add.s32 	%r136, %r561, %r560;
	cvt.u32.u16 	%r562, %rs8;
	ld.shared.u16 	%r563, [%r78];
	add.s32 	%r137, %r563, %r562;
	cvt.u32.u16 	%r564, %rs9;
	ld.shared.u16 	%r565, [%r79];
	add.s32 	%r138, %r565, %r564;
	cvt.u32.u16 	%r566, %rs10;
	ld.shared.u16 	%r567, [%r80];
	add.s32 	%r139, %r567, %r566;
	cvt.u32.u16 	%r568, %rs11;
	ld.shared.u16 	%r569, [%r81];
	add.s32 	%r140, %r569, %r568;
	cvt.u32.u16 	%r570, %rs12;
	ld.shared.u16 	%r571, [%r82];
	add.s32 	%r141, %r571, %r570;
	cvt.u32.u16 	%r572, %rs13;
	ld.shared.u16 	%r573, [%r83];
	add.s32 	%r142, %r573, %r572;
	cvt.u32.u16 	%r574, %rs14;
	ld.shared.u16 	%r575, [%r84];
	add.s32 	%r143, %r575, %r574;
	cvt.u32.u16 	%r576, %rs15;
	ld.shared.u16 	%r577, [%r85];
	add.s32 	%r144, %r577, %r576;
	cvt.u32.u16 	%r578, %rs16;
	ld.shared.u16 	%r579, [%r86];
	add.s32 	%r145, %r579, %r578;
	cvt.u32.u16 	%r580, %rs17;
	ld.shared.u16 	%r581, [%r87];
	add.s32 	%r146, %r581, %r580;
	cvt.u32.u16 	%r582, %rs18;
	ld.shared.u16 	%r583, [%r88];
	add.s32 	%r147, %r583, %r582;
	cvt.u32.u16 	%r584, %rs19;
	ld.shared.u16 	%r585, [%r89];
	add.s32 	%r148, %r585, %r584;
	bar.sync 	0;
	setp.lt.s32 	%p32, %r722, %r190;
	@%p32 bra 	$L__BB12_83;
	cvt.u64.u32 	%rd8, %r2;
	shl.b32 	%r586, %r130, 2;
	mov.u32 	%r587, _ZZN3cub18CUB_300001_SM_10006detail10radix_sort31DeviceRadixSortSingleTileKernelINS1_5radix10policy_hubIiNS0_8NullTypeEyE10Policy1000ELNS0_9SortOrderE0EiS6_yNS1_21identity_decomposer_tEEEvPKT1_PSB_PKT2_PSF_T3_iiT4_E12temp_storage;
	add.s32 	%r588, %r587, %r586;
	st.shared.u32 	[%r588], %r741;
	shl.b32 	%r589, %r131, 2;
	add.s32 	%r590, %r587, %r589;
	st.shared.u32 	[%r590], %r740;
	shl.b32 	%r591, %r132, 2;
	add.s32 	%r592, %r587, %r591;
	st.shared.u32 	[%r592], %r739;
	shl.b32 	%r593, %r133, 2;
	add.s32 	%r594, %r587, %r593;
	st.shared.u32 	[%r594], %r738;
	shl.b32 	%r595, %r134, 2;
	add.s32 	%r596, %r587, %r595;
	st.shared.u32 	[%r596], %r737;
	shl.b32 	%r597, %r135, 2;
	add.s32 	%r598, %r587, %r597;
	st.shared.u32 	[%r598], %r736;
	shl.b32 	%r599, %r136, 2;
	add.s32 	%r600, %r587, %r599;
	st.shared.u32 	[%r600], %r735;
	shl.b32 	%r601, %r137, 2;
	add.s32 	%r602, %r587, %r601;
	st.shared.u32 	[%r602], %r734;
	shl.b32 	%r603, %r138, 2;
	add.s32 	%r604, %r587, %r603;
	st.shared.u32 	[%r604], %r733;
	shl.b32 	%r605, %r139, 2;
	add.s32 	%r606, %r587, %r605;
	st.shared.u32 	[%r606], %r732;
	shl.b32 	%r607, %r140, 2;
	add.s32 	%r608, %r587, %r607;
	st.shared.u32 	[%r608], %r731;
	shl.b32 	%r609, %r141, 2;
	add.s32 	%r610, %r587, %r609;
	st.shared.u32 	[%r610], %r730;
	shl.b32 	%r611, %r142, 2;
	add.s32 	%r612, %r587, %r611;
	st.shared.u32 	[%r612], %r729;
	shl.b32 	%r613, %r143, 2;
	add.s32 	%r614, %r587, %r613;
	st.shared.u32 	[%r614], %r728;
	shl.b32 	%r615, %r144, 2;
	add.s32 	%r616, %r587, %r615;
	st.shared.u32 	[%r616], %r727;
	shl.b32 	%r617, %r145, 2;
	add.s32 	%r618, %r587, %r617;
	st.shared.u32 	[%r618], %r726;
	shl.b32 	%r619, %r146, 2;
	add.s32 	%r620, %r587, %r619;
	st.shared.u32 	[%r620], %r725;
	shl.b32 	%r621, %r147, 2;
	add.s32 	%r622, %r587, %r621;
	st.shared.u32 	[%r622], %r724;
	shl.b32 	%r623, %r148, 2;
	add.s32 	%r624, %r587, %r623;
	st.shared.u32 	[%r624], %r723;
	bar.sync 	0;
	mad.lo.s32 	%r149, %r2, -72, %r46;
	ld.shared.u32 	%r150, [%r149+1024];
	ld.shared.u32 	%r151, [%r149+2048];
	ld.shared.u32 	%r152, [%r149+3072];
	ld.shared.u32 	%r153, [%r149+4096];
	ld.shared.u32 	%r154, [%r149+5120];
	ld.shared.u32 	%r155, [%r149+6144];
	ld.shared.u32 	%r156, [%r149+7168];
	ld.shared.u32 	%r157, [%r149+8192];
	ld.shared.u32 	%r158, [%r149+9216];
	ld.shared.u32 	%r159, [%r149+10240];
	ld.shared.u32 	%r160, [%r149+11264];
	ld.shared.u32 	%r161, [%r149+12288];
	ld.shared.u32 	%r162, [%r149+13312];
	ld.shared.u32 	%r163, [%r149+14336];
	ld.shared.u32 	%r164, [%r149+15360];
	ld.shared.u32 	%r165, [%r149+16384];
	ld.shared.u32 	%r166, [%r149+17408];
	ld.shared.u32 	%r167, [%r149+18432];
	setp.gt.u64 	%p33, %rd4, %rd8;
	cvta.to.global.u64 	%rd9, %rd3;
	mul.wide.u32 	%rd10, %r2, 4;
	add.s64 	%rd2, %rd9, %rd10;
	@%p33 bra 	$L__BB12_45;
	bra.uni 	$L__BB12_46;
$L__BB12_45:
	ld.shared.u32 	%r625, [%r149];
	xor.b32  	%r626, %r625, -2147483648;
	st.global.u32 	[%rd2], %r626;
$L__BB12_46:
	add.s32 	%r627, %r2, 256;
	cvt.u64.u32 	%rd11, %r627;
	setp.le.u64 	%p34, %rd4, %rd11;
	@%p34 bra 	$L__BB12_48;
	xor.b32  	%r628, %r150, -2147483648;
	st.global.u32 	[%rd2+1024], %r628;
$L__BB12_48:
	add.s32 	%r629, %r2, 512;
	cvt.u64.u32 	%rd12, %r629;
	setp.le.u64 	%p35, %rd4, %rd12;
	@%p35 bra 	$L__BB12_50;
	xor.b32  	%r630, %r151, -2147483648;
	st.global.u32 	[%rd2+2048], %r630;
$L__BB12_50:
	add.s32 	%r631, %r2, 768;
	cvt.u64.u32 	%rd13, %r631;
	setp.le.u64 	%p36, %rd4, %rd13;
	@%p36 bra 	$L__BB12_52;
	xor.b32  	%r632, %r152, -2147483648;
	st.global.u32 	[%rd2+3072], %r632;
$L__BB12_52:
	or.b32  	%r633, %r2, 1024;
	cvt.u64.u32 	%rd14, %r633;
	setp.le.u64 	%p37, %rd4, %rd14;
	@%p37 bra 	$L__BB12_54;
	xor.b32  	%r634, %r153, -2147483648;
	st.global.u32 	[%rd2+4096], %r634;
$L__BB12_54:
	add.s32 	%r635, %r2, 1280;
	cvt.u64.u32 	%rd15, %r635;
	setp.le.u64 	%p38, %rd4, %rd15;
	@%p38 bra 	$L__BB12_56;
	xor.b32  	%r636, %r154, -2147483648;
	st.global.u32 	[%rd2+5120], %r636;
$L__BB12_56:
	add.s32 	%r637, %r2, 1536;
	cvt.u64.u32 	%rd16, %r637;
	setp.le.u64 	%p39, %rd4, %rd16;
	@%p39 bra 	$L__BB12_58;
	xor.b32  	%r638, %r155, -2147483648;
	st.global.u32 	[%rd2+6144], %r638;
$L__BB12_58:
	add.s32 	%r639, %r2, 1792;
	cvt.u64.u32 	%rd17, %r639;
	setp.le.u64 	%p40, %rd4, %rd17;
	@%p40 bra 	$L__BB12_60;
	xor.b32  	%r640, %r156, -2147483648;
	st.global.u32 	[%rd2+7168], %r640;
$L__BB12_60:
	or.b32  	%r641, %r2, 2048;
	cvt.u64.u32 	%rd18, %r641;
	setp.le.u64 	%p41, %rd4, %rd18;
	@%p41 bra 	$L__BB12_62;
	xor.b32  	%r642, %r157, -2147483648;
	st.global.u32 	[%rd2+8192], %r642;
$L__BB12_62:
	add.s32 	%r643, %r2, 2304;
	cvt.u64.u32 	%rd19, %r643;
	setp.le.u64 	%p42, %rd4, %rd19;
	@%p42 bra 	$L__BB12_64;
	xor.b32  	%r644, %r158, -2147483648;
	st.global.u32 	[%rd2+9216], %r644;
$L__BB12_64:
	add.s32 	%r645, %r2, 2560;
	cvt.u64.u32 	%rd20, %r645;
	setp.le.u64 	%p43, %rd4, %rd20;
	@%p43 bra 	$L__BB12_66;
	xor.b32  	%r646, %r159, -2147483648;
	st.global.u32 	[%rd2+10240], %r646;
$L__BB12_66:
	add.s32 	%r647, %r2, 2816;
	cvt.u64.u32 	%rd21, %r647;
	setp.le.u64 	%p44, %rd4, %rd21;
	@%p44 bra 	$L__BB12_68;
	xor.b32  	%r648, %r160, -2147483648;
	st.global.u32 	[%rd2+11264], %r648;
$L__BB12_68:
	or.b32  	%r649, %r2, 3072;
	cvt.u64.u32 	%rd22, %r649;
	setp.le.u64 	%p45, %rd4, %rd22;
	@%p45 bra 	$L__BB12_70;
	xor.b32  	%r650, %r161, -2147483648;
	st.global.u32 	[%rd2+12288], %r650;
$L__BB12_70:
	add.s32 	%r651, %r2, 3328;
	cvt.u64.u32 	%rd23, %r651;
	setp.le.u64 	%p46, %rd4, %rd23;
	@%p46 bra 	$L__BB12_72;
	xor.b32  	%r652, %r162, -2147483648;
	st.global.u32 	[%rd2+13312], %r652;
$L__BB12_72:
	add.s32 	%r653, %r2, 3584;
	cvt.u64.u32 	%rd24, %r653;
	setp.le.u64 	%p47, %rd4, %rd24;
	@%p47 bra 	$L__BB12_74;
	xor.b32  	%r654, %r163, -2147483648;
	st.global.u32 	[%rd2+14336], %r654;
$L__BB12_74:
	add.s32 	%r655, %r2, 3840;
	cvt.u64.u32 	%rd25, %r655;
	setp.le.u64 	%p48, %rd4, %rd25;
	@%p48 bra 	$L__BB12_76;
	xor.b32  	%r656, %r164, -2147483648;
	st.global.u32 	[%rd2+15360], %r656;
$L__BB12_76:
	or.b32  	%r657, %r2, 4096;
	cvt.u64.u32 	%rd26, %r657;
	setp.le.u64 	%p49, %rd4, %rd26;
	@%p49 bra 	$L__BB12_78;
	xor.b32  	%r658, %r165, -2147483648;
	st.global.u32 	[%rd2+16384], %r658;
$L__BB12_78:
	add.s32 	%r659, %r2, 4352;
	cvt.u64.u32 	%rd27, %r659;
	setp.le.u64 	%p50, %rd4, %rd27;
	@%p50 bra 	$L__BB12_80;
	xor.b32  	%r660, %r166, -2147483648;
	st.global.u32 	[%rd2+17408], %r660;
$L__BB12_80:
	add.s32 	%r661, %r2, 4608;
	cvt.u64.u32 	%rd28, %r661;
	setp.le.u64 	%p51, %rd4, %rd28;
	@%p51 bra 	$L__BB12_82;
	xor.b32  	%r662, %r167, -2147483648;
	st.global.u32 	[%rd2+18432], %r662;
$L__BB12_82:
	ret;
$L__BB12_83:
	shl.b32 	%r663, %r130, 2;
	mov.u32 	%r664, _ZZN3cub18CUB_300001_SM_10006detail10radix_sort31DeviceRadixSortSingleTileKernelINS1_5radix10policy_hubIiNS0_8NullTypeEyE10Policy1000ELNS0_9SortOrderE0EiS6_yNS1_21identity_decomposer_tEEEvPKT1_PSB_PKT2_PSF_T3_iiT4_E12temp_storage;
	add.s32 	%r665, %r664, %r663;
	st.shared.u32 	[%r665], %r741;
	shl.b32 	%r666, %r131, 2;
	add.s32 	%r667, %r664, %r666;
	st.shared.u32 	[%r667], %r740;
	shl.b32 	%r668, %r132, 2;
	add.s32 	%r669, %r664, %r668;
	st.shared.u32 	[%r669], %r739;
	shl.b32 	%r670, %r133, 2;
	add.s32 	%r671, %r664, %r670;
	st.shared.u32 	[%r671], %r738;
	shl.b32 	%r672, %r134, 2;
	add.s32 	%r673, %r664, %r672;
	st.shared.u32 	[%r673], %r737;
	shl.b32 	%r674, %r135, 2;
	add.s32 	%r675, %r664, %r674;
	st.shared.u32 	[%r675], %r736;
	shl.b32 	%r676, %r136, 2;
	add.s32 	%r677, %r664, %r676;
	st.shared.u32 	[%r677], %r735;
	shl.b32 	%r678, %r137, 2;
	add.s32 	%r679, %r664, %r678;
	st.shared.u32 	[%r679], %r734;
	shl.b32 	%r680, %r138, 2;
	add.s32 	%r681, %r664, %r680;
	st.shared.u32 	[%r681], %r733;
	shl.b32 	%r682, %r139, 2;
	add.s32 	%r683, %r664, %r682;
	st.shared.u32 	[%r683], %r732;
	shl.b32 	%r684, %r140, 2;
	add.s32 	%r685, %r664, %r684;
	st.shared.u32 	[%r685], %r731;
	shl.b32 	%r686, %r141, 2;
	add.s32 	%r687, %r664, %r686;
	st.shared.u32 	[%r687], %r730;
	shl.b32 	%r688, %r142, 2;
	add.s32 	%r689, %r664, %r688;
	st.shared.u32 	[%r689], %r729;
	shl.b32 	%r690, %r143, 2;
	add.s32 	%r691, %r664, %r690;
	st.shared.u32 	[%r691], %r728;
	shl.b32 	%r692, %r144, 2;
	add.s32 	%r693, %r664, %r692;
	st.shared.u32 	[%r693], %r727;
	shl.b32 	%r694, %r145, 2;
	add.s32 	%r695, %r664, %r694;
	st.shared.u32 	[%r695], %r726;
	shl.b32 	%r696, %r146, 2;
	add.s32 	%r697, %r664, %r696;
	st.shared.u32 	[%r697], %r725;
	shl.b32 	%r698, %r147, 2;
	add.s32 	%r699, %r664, %r698;
	st.shared.u32 	[%r699], %r724;
	shl.b32 	%r700, %r148, 2;
	add.s32 	%r701, %r664, %r700;
	st.shared.u32 	[%r701], %r723;
	bar.sync 	0;
	ld.shared.u32 	%r741, [%r46];
	ld.shared.u32 	%r740, [%r46+4];
	ld.shared.u32 	%r739, [%r46+8];
	ld.shared.u32 	%r738, [%r46+12];
	ld.shared.u32 	%r737, [%r46+16];
	ld.shared.u32 	%r736, [%r46+20];
	ld.shared.u32 	%r735, [%r46+24];
	ld.shared.u32 	%r734, [%r46+28];
	ld.shared.u32 	%r733, [%r46+32];
	ld.shared.u32 	%r732, [%r46+36];
	ld.shared.u32 	%r731, [%r46+40];
	ld.shared.u32 	%r730, [%r46+44];
	ld.shared.u32 	%r729, [%r46+48];
	ld.shared.u32 	%r728, [%r46+52];
	ld.shared.u32 	%r727, [%r46+56];
	ld.shared.u32 	%r726, [%r46+60];
	ld.shared.u32 	%r725, [%r46+64];
	ld.shared.u32 	%r724, [%r46+68];
	ld.shared.u32 	%r723, [%r46+72];
	bar.sync 	0;
	add.s32 	%r722, %r722, 6;
	add.s32 	%r721, %r721, -6;
	bra.uni 	$L__BB12_39;

}
	// .globl	_ZN3cub18CUB_300001_SM_10006detail10radix_sort30DeviceRadixSortHistogramKernelINS1_5radix10policy_hubIiNS0_8NullTypeEyE10Policy1000ELNS0_9SortOrderE0EiyNS1_21identity_decomposer_tEEEvPT2_PKT1_SB_iiT3_
.visible .entry _ZN3cub18CUB_300001_SM_10006detail10radix_sort30DeviceRadixSortHistogramKernelINS1_5radix10policy_hubIiNS0_8NullTypeEyE10Policy1000ELNS0_9SortOrderE0EiyNS1_21identity_decomposer_tEEEvPT2_PKT1_SB_iiT3_(
	.param .u64 .ptr .align 1 _ZN3cub18CUB_300001_SM_10006detail10radix_sort30DeviceRadixSortHistogramKernelINS1_5radix10policy_hubIiNS0_8NullTypeEyE10Policy1000ELNS0_9SortOrderE0EiyNS1_21identity_decomposer_tEEEvPT2_PKT1_SB_iiT3__param_0,
	.param .u64 .ptr .align 1 _ZN3cub18CUB_300001_SM_10006detail10radix_sort30DeviceRadixSortHistogramKernelINS1_5radix10policy_hubIiNS0_8NullTypeEyE10Policy1000ELNS0_9SortOrderE0EiyNS1_21identity_decomposer_tEEEvPT2_PKT1_SB_iiT3__param_1,
	.param .u64 _ZN3cub18CUB_300001_SM_10006detail10radix_sort30DeviceRadixSortHistogramKernelINS1_5radix10policy_hubIiNS0_8NullTypeEyE10Policy1000ELNS0_9SortOrderE0EiyNS1_21identity_decomposer_tEEEvPT2_PKT1_SB_iiT3__param_2,
	.param .u32 _ZN3cub18CUB_300001_SM_10006detail10radix_sort30DeviceRadixSortHistogramKernelINS1_5radix10policy_hubIiNS0_8NullTypeEyE10Policy1000ELNS0_9SortOrderE0EiyNS1_21identity_decomposer_tEEEvPT2_PKT1_SB_iiT3__param_3,
	.param .u32 _ZN3cub18CUB_300001_SM_10006detail10radix_sort30DeviceRadixSortHistogramKernelINS1_5radix10policy_hubIiNS0_8NullTypeEyE10Policy1000ELNS0_9SortOrderE0EiyNS1_21identity_decomposer_tEEEvPT2_PKT1_SB_iiT3__param_4,
	.param .align 1 .b8 _ZN3cub18CUB_300001_SM_10006detail10radix_sort30DeviceRadixSortHistogramKernelINS1_5radix10policy_hubIiNS0_8NullTypeEyE10Policy1000ELNS0_9SortOrderE0EiyNS1_21identity_decomposer_tEEEvPT2_PKT1_SB_iiT3__param_5[1]
)
.maxntid 128
{
	.reg .pred 	%p<91>;
	.reg .b32 	%r<486>;
	.reg .b64 	%rd<137>;
	// demoted variable
	.shared .align 4 .b8 _ZZN3cub18CUB_300001_SM_10006detail10radix_sort30DeviceRadixSortHistogramKernelINS1_5radix10policy_hubIiNS0_8NullTypeEyE10Policy1000ELNS0_9SortOrderE0EiyNS1_21identity_decomposer_tEEEvPT2_PKT1_SB_iiT3_E12temp_storage[4096];
	ld.param.u64 	%rd18, [_ZN3cub18CUB_300001_SM_10006detail10radix_sort30DeviceRadixSortHistogramKernelINS1_5radix10policy_hubIiNS0_8NullTypeEyE10Policy1000ELNS0_9SortOrderE0EiyNS1_21identity_decomposer_tEEEvPT2_PKT1_SB_iiT3__param_0];
	ld.param.u64 	%rd19, [_ZN3cub18CUB_300001_SM_10006detail10radix_sort30DeviceRadixSortHistogramKernelINS1_5radix10policy_hubIiNS0_8NullTypeEyE10Policy1000ELNS0_9SortOrderE0EiyNS1_21identity_decomposer_tEEEvPT2_PKT1_SB_iiT3__param_1];
	ld.param.u64 	%rd17, [_ZN3cub18CUB_300001_SM_10006detail10radix_sort30DeviceRadixSortHistogramKernelINS1_5radix10policy_hubIiNS0_8NullTypeEyE10Policy1000ELNS0_9SortOrderE0EiyNS1_21identity_decomposer_tEEEvPT2_PKT1_SB_iiT3__param_2];
	ld.param.u32 	%r174, [_ZN3cub18CUB_300001_SM_10006detail10radix_sort30DeviceRadixSortHistogramKernelINS1_5radix10policy_hubIiNS0_8NullTypeEyE10Policy1000ELNS0_9SortOrderE0EiyNS1_21identity_decomposer_tEEEvPT2_PKT1_SB_iiT3__param_3];
	ld.param.u32 	%r175, [_ZN3cub18CUB_300001_SM_10006detail10radix_sort30DeviceRadixSortHistogramKernelINS1_5radix10policy_hubIiNS0_8NullTypeEyE10Policy1000ELNS0_9SortOrderE0EiyNS1_21identity_decomposer_tEEEvPT2_PKT1_SB_iiT3__param_4];
	cvta.to.global.u64 	%rd1, %rd19;
	cvta.to.global.u64 	%rd2, %rd18;
	setp.eq.s64 	%p2, %rd17, 0;
	@%p2 bra 	$L__BB13_153;
	sub.s32 	%r176, %r175, %r174;
	add.s32 	%r177, %r176, 7;
	shr.s32 	%r178, %r177, 31;
	shr.u32 	%r179, %r178, 29;
	add.s32 	%r180, %r177, %r179;
	shr.s32 	%r181, %r180, 3;
	mov.u32 	%r182, %tid.x;
	setp.gt.u32 	%p3, %r182, 255;
	setp.lt.s32 	%p4, %r177, 8;
	mov.u32 	%r183, %ctaid.x;
	shl.b32 	%r184, %r183, 11;
	cvt.u64.u32 	%rd3, %r184;
	mov.u32 	%r185, %nctaid.x;
	shl.b32 	%r186, %r185, 11;
	cvt.u64.u32 	%rd4, %r186;
	add.s32 	%r1, %r181, -1;
	and.b32  	%r2, %r181, 15;
	and.b32  	%r3, %r181, 7;
	add.s32 	%r4, %r3, -1;
	and.b32  	%r5, %r181, 3;
	or.pred  	%p1, %p3, %p4;
	shl.b32 	%r187, %r182, 2;
	mov.u32 	%r188, _ZZN3cub18CUB_300001_SM_10006detail10radix_sort30DeviceRadixSortHistogramKernelINS1_5radix10policy_hubIiNS0_8NullTypeEyE10Policy1000ELNS0_9SortOrderE0EiyNS1_21identity_decomposer_tEEEvPT2_PKT1_SB_iiT3_E12temp_storage;
	add.s32 	%r6, %r188, %r187;
	and.b32  	%r7, %r181, 268435440;
	cvt.u64.u32 	%rd5, %r182;
	add.s32 	%r8, %r182, 128;
	add.s32 	%r9, %r182, 256;
	add.s32 	%r10, %r182, 384;
	add.s32 	%r11, %r182, 512;
	add.s32 	%r12, %r182, 640;
	add.s32 	%r13, %r182, 768;
	or.b32  	%r14, %r182, 1024;
	add.s32 	%r15, %r182, 1920;
	and.b32  	%r16, %r181, 268435448;
	and.b32  	%r17, %r181, 1;
	neg.s32 	%r18, %r7;
	add.s32 	%r19, %r6, 8192;
	add.s64 	%rd21, %rd17, -1;
	shr.u64 	%rd22, %rd21, 30;
	add.s64 	%rd23, %rd22, 1;
	min.u64 	%rd6, %rd23, %rd17;
	mov.b64 	%rd135, 0;
$L__BB13_2:
	@%p1 bra 	$L__BB13_30;
	setp.lt.u32 	%p5, %r1, 15;
	mov.b32 	%r439, 0;
	@%p5 bra 	$L__BB13_6;
	mov.u32 	%r436, %r19;
	mov.u32 	%r437, %r18;
$L__BB13_5:
	.pragma "nounroll";
	mov.b32 	%r190, 0;
	st.shared.u32 	[%r436+-8192], %r190;
	st.shared.u32 	[%r436+-7168], %r190;
	st.shared.u32 	[%r436+-6144], %r190;
	st.shared.u32 	[%r436+-5120], %r190;
	st.shared.u32 	[%r436+-4096], %r190;
	st.shared.u32 	[%r436+-3072], %r190;
	st.shared.u32 	[%r436+-2048], %r190;
	st.shared.u32 	[%r436+-1024], %r190;
	st.shared.u32 	[%r436], %r190;
	st.shared.u32 	[%r436+1024], %r190;
	st.shared.u32 	[%r436+2048], %r190;
	st.shared.u32 	[%r436+3072], %r190;
	st.shared.u32 	[%r436+4096], %r190;
	st.shared.u32 	[%r436+5120], %r190;
	st.shared.u32 	[%r436+6144], %r190;
	st.shared.u32 	[%r436+7168], %r190;
	add.s32 	%r437, %r437, 16;
	add.s32 	%r436, %r436, 16384;
	setp.ne.s32 	%p6, %r437, 0;
	mov.u32 	%r439, %r7;
	@%p6 bra 	$L__BB13_5;
$L__BB13_6:
	add.s32 	%r25, %r2, -1;
	setp.eq.s32 	%p7, %r2, 0;
	@%p7 bra 	$L__BB13_16;
	setp.lt.u32 	%p8, %r25, 7;
	@%p8 bra 	$L__BB13_9;
	shl.b32 	%r191, %r439, 10;
	add.s32 	%r192, %r6, %r191;
	mov.b32 	%r193, 0;
	st.shared.u32 	[%r192], %r193;
	st.shared.u32 	[%r192+1024], %r193;
	st.shared.u32 	[%r192+2048], %r193;
	st.shared.u32 	[%r192+3072], %r193;
	st.shared.u32 	[%r192+4096], %r193;
	st.shared.u32 	[%r192+5120], %r193;
	st.shared.u32 	[%r192+6144], %r193;
	st.shared.u32 	[%r192+7168], %r193;
	add.s32 	%r439, %r439, 8;
$L__BB13_9:
	setp.eq.s32 	%p9, %r3, 0;
	@%p9 bra 	$L__BB13_16;
	setp.lt.u32 	%p10, %r4, 3;
	@%p10 bra 	$L__BB13_12;
	shl.b32 	%r194, %r439, 10;
	add.s32 	%r195, %r6, %r194;
	mov.b32 	%r196, 0;
	st.shared.u32 	[%r195], %r196;
	st.shared.u32 	[%r195+1024], %r196;
	st.shared.u32 	[%r195+2048], %r196;
	st.shared.u32 	[%r195+3072], %r196;
	add.s32 	%r439, %r439, 4;
$L__BB13_12:
	setp.eq.s32 	%p11, %r5, 0;
	@%p11 bra 	$L__BB13_16;
	setp.eq.s32 	%p12, %r5, 1;
	shl.b32 	%r197, %r439, 10;
	add.s32 	%r30, %r6, %r197;
	mov.b32 	%r198, 0;
	st.shared.u32 	[%r30], %r198;
	@%p12 bra 	$L__BB13_16;
	setp.eq.s32 	%p13, %r5, 2;
	mov.b32 	%r199, 0;
	st.shared.u32 	[%r30+1024], %r199;
	@%p13 bra 	$L__BB13_16;
	mov.b32 	%r200, 0;
	st.shared.u32 	[%r30+2048], %r200;
$L__BB13_16:
	cvt.u32.u64 	%r201, %rd5;
	setp.gt.u32 	%p14, %r201, 127;
	@%p14 bra 	$L__BB13_30;
	setp.lt.u32 	%p15, %r1, 15;
	mov.b32 	%r443, 0;
	@%p15 bra 	$L__BB13_20;
	mov.b32 	%r441, 0;
$L__BB13_19:
	.pragma "nounroll";
	shl.b32 	%r204, %r441, 10;
	add.s32 	%r205, %r6, %r204;
	mov.b32 	%r206, 0;
	st.shared.u32 	[%r205+512], %r206;
	st.shared.u32 	[%r205+1536], %r206;
	st.shared.u32 	[%r205+2560], %r206;
	st.shared.u32 	[%r205+3584], %r206;
	st.shared.u32 	[%r205+4608], %r206;
	st.shared.u32 	[%r205+5632], %r206;
	st.shared.u32 	[%r205+6656], %r206;
	st.shared.u32 	[%r205+7680], %r206;
	st.shared.u32 	[%r205+8704], %r206;
	st.shared.u32 	[%r205+9728], %r206;
	st.shared.u32 	[%r205+10752], %r206;
	st.shared.u32 	[%r205+11776], %r206;
	st.shared.u32 	[%r205+12800], %r206;
	st.shared.u32 	[%r205+13824], %r206;
	st.shared.u32 	[%r205+14848], %r206;
	st.shared.u32 	[%r205+15872], %r206;
	add.s32 	%r441, %r441, 16;
	setp.ne.s32 	%p16, %r441, %r7;
	mov.u32 	%r443, %r7;
	@%p16 bra 	$L__BB13_19;
$L__BB13_20:
	setp.eq.s32 	%p17, %r2, 0;
	@%p17 bra 	$L__BB13_30;
	setp.lt.u32 	%p18, %r25, 7;
	@%p18 bra 	$L__BB13_23;
	shl.b32 	%r207, %r443, 10;
	add.s32 	%r208, %r6, %r207;
	mov.b32 	%r209, 0;
	st.shared.u32 	[%r208+512], %r209;
	st.shared.u32 	[%r208+1536], %r209;
	st.shared.u32 	[%r208+2560], %r209;
	st.shared.u32 	[%r208+3584], %r209;
	st.shared.u32 	[%r208+4608], %r209;
	st.shared.u32 	[%r208+5632], %r209;
	st.shared.u32 	[%r208+6656], %r209;
	st.shared.u32 	[%r208+7680], %r209;
	add.s32 	%r443, %r443, 8;
$L__BB13_23:
	setp.eq.s32 	%p19, %r3, 0;
	@%p19 bra 	$L__BB13_30;
	setp.lt.u32 	%p20, %r4, 3;
	@%p20 bra 	$L__BB13_26;
	shl.b32 	%r210, %r443, 10;
	add.s32 	%r211, %r6, %r210;
	mov.b32 	%r212, 0;
	st.shared.u32 	[%r211+512], %r212;
	st.shared.u32 	[%r211+1536], %r212;
	st.shared.u32 	[%r211+2560], %r212;
	st.shared.u32 	[%r211+3584], %r212;
	add.s32 	%r443, %r443, 4;
$L__BB13_26:
	setp.eq.s32 	%p21, %r5, 0;
	@%p21 bra 	$L__BB13_30;
	setp.eq.s32 	%p22, %r5, 1;
	shl.b32 	%r213, %r443, 10;
	add.s32 	%r38, %r6, %r213;
	mov.b32 	%r214, 0;
	st.shared.u32 	[%r38+512], %r214;
	@%p22 bra 	$L__BB13_30;
	setp.eq.s32 	%p23, %r5, 2;
	mov.b32 	%r215, 0;
	st.shared.u32 	[%r38+1536], %r215;
	@%p23 bra 	$L__BB13_30;
	mov.b32 	%r216, 0;
	st.shared.u32 	[%r38+2560], %r216;
$L__BB13_30:
	bar.sync 	0;
	bar.sync 	0;
	shl.b64 	%rd8, %rd135, 30;
	sub.s64 	%rd24, %rd17, %rd8;
	min.u64 	%rd9, %rd24, 1073741824;
	setp.le.u64 	%p24, %rd9, %rd3;
	@%p24 bra 	$L__BB13_70;
	mov.u64 	%rd136, %rd3;
$L__BB13_32:
	add.s64 	%rd11, %rd136, %rd8;
	sub.s64 	%rd12, %rd17, %rd11;
	setp.lt.u64 	%p25, %rd12, 2048;
	@%p25 bra 	$L__BB13_34;
	add.s64 	%rd27, %rd11, %rd5;
	shl.b64 	%rd28, %rd27, 2;
	add.s64 	%rd29, %rd1, %rd28;
	ld.global.u32 	%r475, [%rd29];
	ld.global.u32 	%r474, [%rd29+512];
	ld.global.u32 	%r473, [%rd29+1024];
	ld.global.u32 	%r472, [%rd29+1536];
	ld.global.u32 	%r471, [%rd29+2048];
	ld.global.u32 	%r470, [%rd29+2560];
	ld.global.u32 	%r469, [%rd29+3072];
	ld.global.u32 	%r468, [%rd29+3584];
	ld.global.u32 	%r467, [%rd29+4096];
	ld.global.u32 	%r466, [%rd29+4608];
	ld.global.u32 	%r465, [%rd29+5120];
	ld.global.u32 	%r464, [%rd29+5632];
	ld.global.u32 	%r463, [%rd29+6144];
	ld.global.u32 	%r462, [%rd29+6656];
	ld.global.u32 	%r461, [%rd29+7168];
	ld.global.u32 	%r460, [%rd29+7680];
	bra.uni 	$L__BB13_66;
$L__BB13_34:
	cvt.u32.u64 	%r218, %rd5;
	cvt.u32.u64 	%r55, %rd12;
	setp.ge.s32 	%p26, %r218, %r55;
	add.s64 	%rd25, %rd11, %rd5;
	shl.b64 	%rd26, %rd25, 2;
	add.s64 	%rd13, %rd1, %rd26;
	mov.b32 	%r475, 2147483647;
	@%p26 bra 	$L__BB13_36;
	ld.global.u32 	%r475, [%rd13];
$L__BB13_36:
	setp.ge.s32 	%p27, %r8, %r55;
	mov.b32 	%r474, 2147483647;
	@%p27 bra 	$L__BB13_38;
	ld.global.u32 	%r474, [%rd13+512];
$L__BB13_38:
	setp.ge.s32 	%p28, %r9, %r55;
	mov.b32 	%r473, 2147483647;
	@%p28 bra 	$L__BB13_40;
	ld.global.u32 	%r473, [%rd13+1024];
$L__BB13_40:
	setp.ge.s32 	%p29, %r10, %r55;
	mov.b32 	%r472, 2147483647;
	@%p29 bra 	$L__BB13_42;
	ld.global.u32 	%r472, [%rd13+1536];
$L__BB13_42:
	setp.ge.s32 	%p30, %r11, %r55;
	mov.b32 	%r471, 2147483647;
	@%p30 bra 	$L__BB13_44;
	ld.global.u32 	%r471, [%rd13+2048];
$L__BB13_44:
	setp.ge.s32 	%p31, %r12, %r55;
	mov.b32 	%r470, 2147483647;
	@%p31 bra 	$L__BB13_46;
	ld.global.u32 	%r470, [%rd13+2560];
$L__BB13_46:
	setp.ge.s32 	%p32, %r13, %r55;
	mov.b32 	%r469, 2147483647;
	@%p32 bra 	$L__BB13_48;
	ld.global.u32 	%r469, [%rd13+3072];
$L__BB13_48:
	mov.u32 	%r226, %tid.x;
	add.s32 	%r227, %r226, 896;
	setp.ge.s32 	%p33, %r227, %r55;
	mov.b32 	%r468, 2147483647;
	@%p33 bra 	$L__BB13_50;
	ld.global.u32 	%r468, [%rd13+3584];
$L__BB13_50:
	setp.ge.s32 	%p34, %r14, %r55;
	mov.b32 	%r467, 2147483647;
	@%p34 bra 	$L__BB13_52;
	ld.global.u32 	%r467, [%rd13+4096];
$L__BB13_52:
	add.s32 	%r231, %r226, 1152;
	setp.ge.s32 	%p35, %r231, %r55;
	mov.b32 	%r466, 2147483647;
	@%p35 bra 	$L__BB13_54;
	ld.global.u32 	%r466, [%rd13+4608];
$L__BB13_54:
	add.s32 	%r234, %r226, 1280;
	setp.ge.s32 	%p36, %r234, %r55;
	mov.b32 	%r465, 2147483647;
	@%p36 bra 	$L__BB13_56;
	ld.global.u32 	%r465, [%rd13+5120];
$L__BB13_56:
	add.s32 	%r237, %r226, 1408;
	setp.ge.s32 	%p37, %r237, %r55;
	mov.b32 	%r464, 2147483647;
	@%p37 bra 	$L__BB13_58;
	ld.global.u32 	%r464, [%rd13+5632];
$L__BB13_58:
	add.s32 	%r240, %r226, 1536;
	setp.ge.s32 	%p38, %r240, %r55;
	mov.b32 	%r463, 2147483647;
	@%p38 bra 	$L__BB13_60;
	ld.global.u32 	%r463, [%rd13+6144];
$L__BB13_60:
	add.s32 	%r243, %r226, 1664;
	setp.ge.s32 	%p39, %r243, %r55;
	mov.b32 	%r462, 2147483647;
	@%p39 bra 	$L__BB13_62;
	ld.global.u32 	%r462, [%rd13+6656];
$L__BB13_62:
	add.s32 	%r246, %r226, 1792;
	setp.ge.s32 	%p40, %r246, %r55;
	mov.b32 	%r461, 2147483647;
	@%p40 bra 	$L__BB13_64;
	ld.global.u32 	%r461, [%rd13+7168];
$L__BB13_64:
	setp.ge.s32 	%p41, %r15, %r55;
	mov.b32 	%r460, 2147483647;
	@%p41 bra 	$L__BB13_66;
	ld.global.u32 	%r460, [%rd13+7680];
$L__BB13_66:
	setp.le.s32 	%p42, %r175, %r174;
	@%p42 bra 	$L__BB13_69;
	xor.b32  	%r103, %r460, -2147483648;
	xor.b32  	%r104, %r461, -2147483648;
	xor.b32  	%r105, %r462, -2147483648;
	xor.b32  	%r106, %r463, -2147483648;
	xor.b32  	%r107, %r464, -2147483648;
	xor.b32  	%r108, %r465, -2147483648;
	xor.b32  	%r109, %r466, -2147483648;
	xor.b32  	%r110, %r467, -2147483648;
	xor.b32  	%r111, %r468, -2147483648;
	xor.b32  	%r112, %r469, -2147483648;
	xor.b32  	%r113, %r470, -2147483648;
	xor.b32  	%r114, %r471, -2147483648;
	xor.b32  	%r115, %r472, -2147483648;
	xor.b32  	%r116, %r473, -2147483648;
	xor.b32  	%r117, %r474, -2147483648;
	xor.b32  	%r118, %r475, -2147483648;
	mov.b32 	%r476, 0;
	mov.u32 	%r477, %r174;
$L__BB13_68:
	sub.s32 	%r249, %r175, %r477;
	shl.b32 	%r250, %r476, 10;
	mov.u32 	%r251, _ZZN3cub18CUB_300001_SM_10006detail10radix_sort30DeviceRadixSortHistogramKernelINS1_5radix10policy_hubIiNS0_8NullTypeEyE10Policy1000ELNS0_9SortOrderE0EiyNS1_21identity_decomposer_tEEEvPT2_PKT1_SB_iiT3_E12temp_storage;
	add.s32 	%r252, %r251, %r250;
	min.s32 	%r253, %r249, 8;
	mov.b32 	%r254, -1;
	shl.b32 	%r255, %r254, %r253;
	not.b32 	%r256, %r255;
	shr.u32 	%r257, %r118, %r477;
	and.b32  	%r258, %r257, %r256;
	shl.b32 	%r259, %r258, 2;
	add.s32 	%r260, %r252, %r259;
	atom.shared.add.u32 	%r261, [%r260], 1;
	shr.u32 	%r262, %r117, %r477;
	and.b32  	%r263, %r262, %r256;
	shl.b32 	%r264, %r263, 2;
	add.s32 	%r265, %r252, %r264;
	atom.shared.add.u32 	%r266, [%r265], 1;
	shr.u32 	%r267, %r116, %r477;
	and.b32  	%r268, %r267, %r256;
	shl.b32 	%r269, %r268, 2;
	add.s32 	%r270, %r252, %r269;
	atom.shared.add.u32 	%r271, [%r270], 1;
	shr.u32 	%r272, %r115, %r477;
	and.b32  	%r273, %r272, %r256;
	shl.b32 	%r274, %r273, 2;
	add.s32 	%r275, %r252, %r274;
	atom.shared.add.u32 	%r276, [%r275], 1;
	shr.u32 	%r277, %r114, %r477;
	and.b32  	%r278, %r277, %r256;
	shl.b32 	%r279, %r278, 2;
	add.s32 	%r280, %r252, %r279;
	atom.shared.add.u32 	%r281, [%r280], 1;
	shr.u32 	%r282, %r113, %r477;
	and.b32  	%r283, %r282, %r256;
	shl.b32 	%r284, %r283, 2;
	add.s32 	%r285, %r252, %r284;
	atom.shared.add.u32 	%r286, [%r285], 1;
	shr.u32 	%r287, %r112, %r477;
	and.b32  	%r288, %r287, %r256;
	shl.b32 	%r289, %r288, 2;
	add.s32 	%r290, %r252, %r289;
	atom.shared.add.u32 	%r291, [%r290], 1;
	shr.u32 	%r292, %r111, %r477;
	and.b32  	%r293, %r292, %r256;
	shl.b32 	%r294, %r293, 2;
	add.s32 	%r295, %r252, %r294;
	atom.shared.add.u32 	%r296, [%r295], 1;
	shr.u32 	%r297, %r110, %r477;
	and.b32  	%r298, %r297, %r256;
	shl.b32 	%r299, %r298, 2;
	add.s32 	%r300, %r252, %r299;
	atom.shared.add.u32 	%r301, [%r300], 1;
	shr.u32 	%r302, %r109, %r477;
	and.b32  	%r303, %r302, %r256;
	shl.b32 	%r304, %r303, 2;
	add.s32 	%r305, %r252, %r304;
	atom.shared.add.u32 	%r306, [%r305], 1;
	shr.u32 	%r307, %r108, %r477;
	and.b32  	%r308, %r307, %r256;
	shl.b32 	%r309, %r308, 2;
	add.s32 	%r310, %r252, %r309;
	atom.shared.add.u32 	%r311, [%r310], 1;
	shr.u32 	%r312, %r107, %r477;
	and.b32  	%r313, %r312, %r256;
	shl.b32 	%r314, %r313, 2;
	add.s32 	%r315, %r252, %r314;
	atom.shared.add.u32 	%r316, [%r315], 1;
	shr.u32 	%r317, %r106, %r477;
	and.b32  	%r318, %r317, %r256;
	shl.b32 	%r319, %r318, 2;
	add.s32 	%r320, %r252, %r319;
	atom.shared.add.u32 	%r321, [%r320], 1;
	shr.u32 	%r322, %r105, %r477;
	and.b32  	%r323, %r322, %r256;
	shl.b32 	%r324, %r323, 2;
	add.s32 	%r325, %r252, %r324;
	atom.shared.add.u32 	%r326, [%r325], 1;
	shr.u32 	%r327, %r104, %r477;
	and.b32  	%r328, %r327, %r256;
	shl.b32 	%r329, %r328, 2;
	add.s32 	%r330, %r252, %r329;
	atom.shared.add.u32 	%r331, [%r330], 1;
	shr.u32 	%r332, %r103, %r477;
	and.b32  	%r333, %r332, %r256;
	shl.b32 	%r334, %r333, 2;
	add.s32 	%r335, %r252, %r334;
	atom.shared.add.u32 	%r336, [%r335], 1;
	add.s32 	%r477, %r477, 8;
	add.s32 	%r476, %r476, 1;
	setp.lt.s32 	%p43, %r477, %r175;
	@%p43 bra 	$L__BB13_68;
$L__BB13_69:
	add.s64 	%rd136, %rd136, %rd4;
	setp.lt.u64 	%p44, %rd136, %rd9;
	@%p44 bra 	$L__BB13_32;
$L__BB13_70:
	bar.sync 	0;
	@%p1 bra 	$L__BB13_152;
	setp.lt.u32 	%p45, %r1, 7;
	mov.b32 	%r480, 0;
	@%p45 bra 	$L__BB13_90;
	mov.b32 	%r478, 0;
$L__BB13_73:
	.pragma "nounroll";
	shl.b32 	%r339, %r478, 10;
	add.s32 	%r124, %r6, %r339;
	ld.shared.u32 	%r125, [%r124];
	setp.eq.s32 	%p46, %r125, 0;
	@%p46 bra 	$L__BB13_75;
	cvt.u32.u64 	%r340, %rd5;
	shl.b32 	%r341, %r478, 8;
	add.s32 	%r342, %r341, %r340;
	mul.wide.u32 	%rd30, %r342, 8;
	add.s64 	%rd31, %rd2, %rd30;
	cvt.u64.u32 	%rd32, %r125;
	atom.global.add.u64 	%rd33, [%rd31], %rd32;
$L__BB13_75:
	ld.shared.u32 	%r126, [%r124+1024];
	setp.eq.s32 	%p47, %r126, 0;
	@%p47 bra 	$L__BB13_77;
	cvt.u32.u64 	%r343, %rd5;
	shl.b32 	%r344, %r478, 8;
	add.s32 	%r345, %r344, %r343;
	add.s32 	%r346, %r345, 256;
	mul.wide.u32 	%rd34, %r346, 8;
	add.s64 	%rd35, %rd2, %rd34;
	cvt.u64.u32 	%rd36, %r126;
	atom.global.add.u64 	%rd37, [%rd35], %rd36;
$L__BB13_77:
	ld.shared.u32 	%r127, [%r124+2048];
	setp.eq.s32 	%p48, %r127, 0;
	@%p48 bra 	$L__BB13_79;
	cvt.u32.u64 	%r347, %rd5;
	shl.b32 	%r348, %r478, 8;
	add.s32 	%r349, %r348, %r347;
	add.s32 	%r350, %r349, 512;
	mul.wide.u32 	%rd38, %r350, 8;
	add.s64 	%rd39, %rd2, %rd38;
	cvt.u64.u32 	%rd40, %r127;
	atom.global.add.u64 	%rd41, [%rd39], %rd40;
$L__BB13_79:
	ld.shared.u32 	%r128, [%r124+3072];
	setp.eq.s32 	%p49, %r128, 0;
	@%p49 bra 	$L__BB13_81;
	cvt.u32.u64 	%r351, %rd5;
	shl.b32 	%r352, %r478, 8;
	add.s32 	%r353, %r352, %r351;
	add.s32 	%r354, %r353, 768;
	mul.wide.u32 	%rd42, %r354, 8;
	add.s64 	%rd43, %rd2, %rd42;
	cvt.u64.u32 	%rd44, %r128;
	atom.global.add.u64 	%rd45, [%rd43], %rd44;
$L__BB13_81:
	ld.shared.u32 	%r129, [%r124+4096];
	setp.eq.s32 	%p50, %r129, 0;
	@%p50 bra 	$L__BB13_83;
	cvt.u32.u64 	%r355, %rd5;
	shl.b32 	%r356, %r478, 8;
	add.s32 	%r357, %r356, %r355;
	add.s32 	%r358, %r357, 1024;
	mul.wide.u32 	%rd46, %r358, 8;
	add.s64 	%rd47, %rd2, %rd46;
	cvt.u64.u32 	%rd48, %r129;
	atom.global.add.u64 	%rd49, [%rd47], %rd48;
$L__BB13_83:
	ld.shared.u32 	%r130, [%r124+5120];
	setp.eq.s32 	%p51, %r130, 0;
	@%p51 bra 	$L__BB13_85;
	cvt.u32.u64 	%r359, %rd5;
	shl.b32 	%r360, %r478, 8;
	add.s32 	%r361, %r360, %r359;
	add.s32 	%r362, %r361, 1280;
	mul.wide.u32 	%rd50, %r362, 8;
	add.s64 	%rd51, %rd2, %rd50;
	cvt.u64.u32 	%rd52, %r130;
	atom.global.add.u64 	%rd53, [%rd51], %rd52;
$L__BB13_85:
	ld.shared.u32 	%r131, [%r124+6144];
	setp.eq.s32 	%p52, %r131, 0;
	@%p52 bra 	$L__BB13_87;
	cvt.u32.u64 	%r363, %rd5;
	shl.b32 	%r364, %r478, 8;
	add.s32 	%r365, %r364, %r363;
	add.s32 	%r366, %r365, 1536;
	mul.wide.u32 	%rd54, %r366, 8;
	add.s64 	%rd55, %rd2, %rd54;
	cvt.u64.u32 	%rd56, %r131;
	atom.global.add.u64 	%rd57, [%rd55], %rd56;
$L__BB13_87:
	ld.shared.u32 	%r132, [%r124+7168];
	setp.eq.s32 	%p53, %r132, 0;
	@%p53 bra 	$L__BB13_89;
	cvt.u32.u64 	%r367, %rd5;
	shl.b32 	%r368, %r478, 8;
	add.s32 	%r369, %r368, %r367;
	add.s32 	%r370, %r369, 1792;
	mul.wide.u32 	%rd58, %r370, 8;
	add.s64 	%rd59, %rd2, %rd58;
	cvt.u64.u32 	%rd60, %r132;
	atom.global.add.u64 	%rd61, [%rd59], %rd60;
$L__BB13_89:
	add.s32 	%r478, %r478, 8;
	setp.ne.s32 	%p54, %r478, %r16;
	mov.u32 	%r480, %r16;
	@%p54 bra 	$L__BB13_73;
$L__BB13_90:
	add.s32 	%r135, %r5, -1;
	setp.eq.s32 	%p55, %r3, 0;
	@%p55 bra 	$L__BB13_111;
	setp.lt.u32 	%p56, %r4, 3;
	@%p56 bra 	$L__BB13_101;
	shl.b32 	%r371, %r480, 10;
	add.s32 	%r136, %r6, %r371;
	ld.shared.u32 	%r137, [%r136];
	setp.eq.s32 	%p57, %r137, 0;
	@%p57 bra 	$L__BB13_94;
	cvt.u32.u64 	%r372, %rd5;
	shl.b32 	%r373, %r480, 8;
	add.s32 	%r374, %r373, %r372;
	mul.wide.u32 	%rd62, %r374, 8;
	add.s64 	%rd63, %rd2, %rd62;
	cvt.u64.u32 	%rd64, %r137;
	atom.global.add.u64 	%rd65, [%rd63], %rd64;
$L__BB13_94:
	ld.shared.u32 	%r138, [%r136+1024];
	setp.eq.s32 	%p58, %r138, 0;
	@%p58 bra 	$L__BB13_96;
	cvt.u32.u64 	%r375, %rd5;
	shl.b32 	%r376, %r480, 8;
	add.s32 	%r377, %r376, %r375;
	add.s32 	%r378, %r377, 256;
	mul.wide.u32 	%rd66, %r378, 8;
	add.s64 	%rd67, %rd2, %rd66;
	cvt.u64.u32 	%rd68, %r138;
	atom.global.add.u64 	%rd69, [%rd67], %rd68;
$L__BB13_96:
	ld.shared.u32 	%r139, [%r136+2048];
	setp.eq.s32 	%p59, %r139, 0;
	@%p59 bra 	$L__BB13_98;
	cvt.u32.u64 	%r379, %rd5;
	shl.b32 	%r380, %r480, 8;
	add.s32 	%r381, %r380, %r379;
	add.s32 	%r382, %r381, 512;
	mul.wide.u32 	%rd70, %r382, 8;
	add.s64 	%rd71, %rd2, %rd70;
	cvt.u64.u32 	%rd72, %r139;
	atom.global.add.u64 	%rd73, [%rd71], %rd72;
$L__BB13_98:
	ld.shared.u32 	%r140, [%r136+3072];
	setp.eq.s32 	%p60, %r140, 0;
	@%p60 bra 	$L__BB13_100;
	cvt.u32.u64 	%r383, %rd5;
	shl.b32 	%r384, %r480, 8;
	add.s32 	%r385, %r384, %r383;
	add.s32 	%r386, %r385, 768;
	mul.wide.u32 	%rd74, %r386, 8;
	add.s64 	%rd75, %rd2, %rd74;
	cvt.u64.u32 	%rd76, %r140;
	atom.global.add.u64 	%rd77, [%rd75], %rd76;
$L__BB13_100:
	add.s32 	%r480, %r480, 4;
$L__BB13_101:
	setp.eq.s32 	%p61, %r5, 0;
	@%p61 bra 	$L__BB13_111;
	setp.eq.s32 	%p62, %r135, 0;
	@%p62 bra 	$L__BB13_108;
	shl.b32 	%r387, %r480, 10;
	add.s32 	%r143, %r6, %r387;
	ld.shared.u32 	%r144, [%r143];
	setp.eq.s32 	%p63, %r144, 0;
	@%p63 bra 	$L__BB13_105;
	cvt.u32.u64 	%r388, %rd5;
	shl.b32 	%r389, %r480, 8;
	add.s32 	%r390, %r389, %r388;
	mul.wide.u32 	%rd78, %r390, 8;
	add.s64 	%rd79, %rd2, %rd78;
	cvt.u64.u32 	%rd80, %r144;
	atom.global.add.u64 	%rd81, [%rd79], %rd80;
$L__BB13_105:
	ld.shared.u32 	%r145, [%r143+1024];
	setp.eq.s32 	%p64, %r145, 0;
	@%p64 bra 	$L__BB13_107;
	cvt.u32.u64 	%r391, %rd5;
	shl.b32 	%r392, %r480, 8;
	add.s32 	%r393, %r392, %r391;
	add.s32 	%r394, %r393, 256;
	mul.wide.u32 	%rd82, %r394, 8;
	add.s64 	%rd83, %rd2, %rd82;
	cvt.u64.u32 	%rd84, %r145;
	atom.global.add.u64 	%rd85, [%rd83], %rd84;
$L__BB13_107:
	add.s32 	%r480, %r480, 2;
$L__BB13_108:
	setp.eq.s32 	%p65, %r17, 0;
	@%p65 bra 	$L__BB13_111;
	shl.b32 	%r395, %r480, 10;
	add.s32 	%r396, %r6, %r395;
	ld.shared.u32 	%r148, [%r396];
	setp.eq.s32 	%p66, %r148, 0;
	@%p66 bra 	$L__BB13_111;
	cvt.u32.u64 	%r397, %rd5;
	shl.b32 	%r398, %r480, 8;
	add.s32 	%r399, %r398, %r397;
	mul.wide.u32 	%rd86, %r399, 8;
	add.s64 	%rd87, %rd2, %rd86;
	cvt.u64.u32 	%rd88, %r148;
	atom.global.add.u64 	%rd89, [%rd87], %rd88;
$L__BB13_111:
	cvt.u32.u64 	%r400, %rd5;
	setp.gt.u32 	%p67, %r400, 127;
	@%p67 bra 	$L__BB13_152;
	setp.lt.u32 	%p68, %r1, 7;
	mov.b32 	%r484, 0;
	@%p68 bra 	$L__BB13_131;
	mov.b32 	%r482, 0;
$L__BB13_114:
	.pragma "nounroll";
	shl.b32 	%r404, %r482, 10;
	add.s32 	%r150, %r6, %r404;
	ld.shared.u32 	%r151, [%r150+512];
	setp.eq.s32 	%p69, %r151, 0;
	shl.b32 	%r405, %r482, 8;
	add.s32 	%r406, %r405, %r400;
	mul.wide.u32 	%rd90, %r406, 8;
	add.s64 	%rd15, %rd2, %rd90;
	@%p69 bra 	$L__BB13_116;
	cvt.u64.u32 	%rd91, %r151;
	atom.global.add.u64 	%rd92, [%rd15+1024], %rd91;
$L__BB13_116:
	ld.shared.u32 	%r152, [%r150+1536];
	setp.eq.s32 	%p70, %r152, 0;
	@%p70 bra 	$L__BB13_118;
	cvt.u64.u32 	%rd93, %r152;
	atom.global.add.u64 	%rd94, [%rd15+3072], %rd93;
$L__BB13_118:
	ld.shared.u32 	%r153, [%r150+2560];
	setp.eq.s32 	%p71, %r153, 0;
	@%p71 bra 	$L__BB13_120;
	cvt.u64.u32 	%rd95, %r153;
	atom.global.add.u64 	%rd96, [%rd15+5120], %rd95;
$L__BB13_120:
	ld.shared.u32 	%r154, [%r150+3584];
	setp.eq.s32 	%p72, %r154, 0;
	@%p72 bra 	$L__BB13_122;
	cvt.u64.u32 	%rd97, %r154;
	atom.global.add.u64 	%rd98, [%rd15+7168], %rd97;
$L__BB13_122:
	ld.shared.u32 	%r155, [%r150+4608];
	setp.eq.s32 	%p73, %r155, 0;
	@%p73 bra 	$L__BB13_124;
	cvt.u64.u32 	%rd99, %r155;
	atom.global.add.u64 	%rd100, [%rd15+9216], %rd99;
$L__BB13_124:
	ld.shared.u32 	%r156, [%r150+5632];
	setp.eq.s32 	%p74, %r156, 0;
	@%p74 bra 	$L__BB13_126;
	cvt.u64.u32 	%rd101, %r156;
	atom.global.add.u64 	%rd102, [%rd15+11264], %rd101;
$L__BB13_126:
	ld.shared.u32 	%r157, [%r150+6656];
	setp.eq.s32 	%p75, %r157, 0;
	@%p75 bra 	$L__BB13_128;
	cvt.u64.u32 	%rd103, %r157;
	atom.global.add.u64 	%rd104, [%rd15+13312], %rd103;
$L__BB13_128:
	ld.shared.u32 	%r158, [%r150+7680];
	setp.eq.s32 	%p76, %r158, 0;
	@%p76 bra 	$L__BB13_130;
	cvt.u64.u32 	%rd105, %r158;
	atom.global.add.u64 	%rd106, [%rd15+15360], %rd105;
$L__BB13_130:
	add.s32 	%r482, %r482, 8;
	setp.ne.s32 	%p77, %r482, %r16;
	mov.u32 	%r484, %r16;
	@%p77 bra 	$L__BB13_114;
$L__BB13_131:
	setp.eq.s32 	%p78, %r3, 0;
	@%p78 bra 	$L__BB13_152;
	setp.lt.u32 	%p79, %r4, 3;
	@%p79 bra 	$L__BB13_142;
	shl.b32 	%r407, %r484, 10;
	add.s32 	%r161, %r6, %r407;
	ld.shared.u32 	%r162, [%r161+512];
	setp.eq.s32 	%p80, %r162, 0;
	@%p80 bra 	$L__BB13_135;
	shl.b32 	%r409, %r484, 8;
	add.s32 	%r410, %r409, %r400;
	mul.wide.u32 	%rd107, %r410, 8;
	add.s64 	%rd108, %rd2, %rd107;
	cvt.u64.u32 	%rd109, %r162;
	atom.global.add.u64 	%rd110, [%rd108+1024], %rd109;
$L__BB13_135:
	ld.shared.u32 	%r163, [%r161+1536];
	setp.eq.s32 	%p81, %r163, 0;
	@%p81 bra 	$L__BB13_137;
	shl.b32 	%r412, %r484, 8;
	add.s32 	%r413, %r412, %r400;
	add.s32 	%r414, %r413, 256;
	mul.wide.u32 	%rd111, %r414, 8;
	add.s64 	%rd112, %rd2, %rd111;
	cvt.u64.u32 	%rd113, %r163;
	atom.global.add.u64 	%rd114, [%rd112+1024], %rd113;
$L__BB13_137:
	ld.shared.u32 	%r164, [%r161+2560];
	setp.eq.s32 	%p82, %r164, 0;
	@%p82 bra 	$L__BB13_139;
	shl.b32 	%r416, %r484, 8;
	add.s32 	%r417, %r416, %r400;
	add.s32 	%r418, %r417, 512;
	mul.wide.u32 	%rd115, %r418, 8;
	add.s64 	%rd116, %rd2, %rd115;
	cvt.u64.u32 	%rd117, %r164;
	atom.global.add.u64 	%rd118, [%rd116+1024], %rd117;
$L__BB13_139:
	ld.shared.u32 	%r165, [%r161+3584];
	setp.eq.s32 	%p83, %r165, 0;
	@%p83 bra 	$L__BB13_141;
	shl.b32 	%r420, %r484, 8;
	add.s32 	%r421, %r420, %r400;
	add.s32 	%r422, %r421, 768;
	mul.wide.u32 	%rd119, %r422, 8;
	add.s64 	%rd120, %rd2, %rd119;
	cvt.u64.u32 	%rd121, %r165;
	atom.global.add.u64 	%rd122, [%rd120+1024], %rd121;
$L__BB13_141:
	add.s32 	%r484, %r484, 4;
$L__BB13_142:
	setp.eq.s32 	%p84, %r5, 0;
	@%p84 bra 	$L__BB13_152;
	setp.eq.s32 	%p85, %r135, 0;
	@%p85 bra 	$L__BB13_149;
	shl.b32 	%r423, %r484, 10;
	add.s32 	%r168, %r6, %r423;
	ld.shared.u32 	%r169, [%r168+512];
	setp.eq.s32 	%p86, %r169, 0;
	@%p86 bra 	$L__BB13_146;
	shl.b32 	%r425, %r484, 8;
	add.s32 	%r426, %r425, %r400;
	mul.wide.u32 	%rd123, %r426, 8;
	add.s64 	%rd124, %rd2, %rd123;
	cvt.u64.u32 	%rd125, %r169;
	atom.global.add.u64 	%rd126, [%rd124+1024], %rd125;
$L__BB13_146:
	ld.shared.u32 	%r170, [%r168+1536];
	setp.eq.s32 	%p87, %r170, 0;
	@%p87 bra 	$L__BB13_148;
	shl.b32 	%r428, %r484, 8;
	add.s32 	%r429, %r428, %r400;
	add.s32 	%r430, %r429, 256;
	mul.wide.u32 	%rd127, %r430, 8;
	add.s64 	%rd128, %rd2, %rd127;
	cvt.u64.u32 	%rd129, %r170;
	atom.global.add.u64 	%rd130, [%rd128+1024], %rd129;
$L__BB13_148:
	add.s32 	%r484, %r484, 2;
$L__BB13_149:
	setp.eq.s32 	%p88, %r17, 0;
	@%p88 bra 	$L__BB13_152;
	shl.b32 	%r431, %r484, 10;
	add.s32 	%r432, %r6, %r431;
	ld.shared.u32 	%r173, [%r432+512];
	setp.eq.s32 	%p89, %r173, 0;
	@%p89 bra 	$L__BB13_152;
	shl.b32 	%r434, %r484, 8;
	add.s32 	%r435, %r434, %r400;
	mul.wide.u32 	%rd131, %r435, 8;
	add.s64 	%rd132, %rd2, %rd131;
	cvt.u64.u32 	%rd133, %r173;
	atom.global.add.u64 	%rd134, [%rd132+1024], %rd133;
$L__BB13_152:
	bar.sync 	0;
	add.s64 	%rd135, %rd135, 1;
	setp.ne.s64 	%p90, %rd135, %rd6;
	@%p90 bra 	$L__BB13_2;
$L__BB13_153:
	ret;

}
	// .globl	_ZN3cub18CUB_300001_SM_10006detail10radix_sort33DeviceRadixSortExclusiveSumKernelINS1_5radix10policy_hubIiNS0_8NullTypeEyE10Policy1000EyEEvPT0_
.visible .entry _ZN3cub18CUB_300001_SM_10006detail10radix_sort33DeviceRadixSortExclusiveSumKernelINS1_5radix10policy_hubIiNS0_8NullTypeEyE10Policy1000EyEEvPT0_(
	.param .u64 .ptr .align 1 _ZN3cub18CUB_300001_SM_10006detail10radix_sort33DeviceRadixSortExclusiveSumKernelINS1_5radix10policy_hubIiNS0_8NullTypeEyE10Policy1000EyEEvPT0__param_0
)
{
	.reg .pred 	%p<4>;
	.reg .b32 	%r<28>;
	.reg .b64 	%rd<54>;
	// demoted variable
	.shared .align 16 .b8 _ZZN3cub18CUB_300001_SM_10006detail10radix_sort33DeviceRadixSortExclusiveSumKernelINS1_5radix10policy_hubIiNS0_8NullTypeEyE10Policy1000EyEEvPT0_E12temp_storage[2336];
	ld.param.u64 	%rd5, [_ZN3cub18CUB_300001_SM_10006detail10radix_sort33DeviceRadixSortExclusiveSumKernelINS1_5radix10policy_hubIiNS0_8NullTypeEyE10Policy1000EyEEvPT0__param_0];
	cvta.to.global.u64 	%rd6, %rd5;
	mov.u32 	%r3, %ctaid.x;
	shl.b32 	%r4, %r3, 8;
	mov.u32 	%r1, %tid.x;
	setp.gt.u32 	%p1, %r1, 255;
	add.s32 	%r5, %r4, %r1;
	mul.wide.s32 	%rd7, %r5, 8;
	add.s64 	%rd1, %rd6, %rd7;
	@%p1 bra 	$L__BB14_2;
	ld.global.u64 	%rd53, [%rd1];
$L__BB14_2:
	shr.u32 	%r6, %r1, 3;
	add.s32 	%r7, %r6, %r1;
	shl.b32 	%r8, %r7, 3;
	mov.u32 	%r9, _ZZN3cub18CUB_300001_SM_10006detail10radix_sort33DeviceRadixSortExclusiveSumKernelINS1_5radix10policy_hubIiNS0_8NullTypeEyE10Policy1000EyEEvPT0_E12temp_storage;
	add.s32 	%r10, %r9, %r8;
	add.s32 	%r2, %r10, 16;
	st.shared.u64 	[%r10+16], %rd53;
	bar.sync 	0;
	setp.gt.u32 	%p2, %r1, 31;
	@%p2 bra 	$L__BB14_4;
	mad.lo.s32 	%r27, %r1, 72, %r9;
	ld.shared.u64 	%rd23, [%r27+16];
	ld.shared.u64 	%rd24, [%r27+24];
	ld.shared.u64 	%rd25, [%r27+32];
	ld.shared.u64 	%rd26, [%r27+40];
	ld.shared.u64 	%rd27, [%r27+48];
	ld.shared.u64 	%rd28, [%r27+56];
	ld.shared.u64 	%rd29, [%r27+64];
	ld.shared.u64 	%rd30, [%r27+72];
	add.s64 	%rd31, %rd24, %rd23;
	add.s64 	%rd32, %rd31, %rd25;
	add.s64 	%rd33, %rd32, %rd26;
	add.s64 	%rd34, %rd33, %rd27;
	add.s64 	%rd35, %rd34, %rd28;
	add.s64 	%rd36, %rd35, %rd29;
	add.s64 	%rd10, %rd36, %rd30;
	mov.b32 	%r11, 1;
	mov.b32 	%r24, 0;
	mov.b32 	%r25, -1;
	// begin inline asm
	{  .reg .u64 r0;  .reg .u32 lo;  .reg .u32 hi;  .reg .pred p;  mov.b64 {lo, hi}, %rd10;  shfl.sync.up.b32 lo|p, lo, %r11, %r24, %r25;  shfl.sync.up.b32 hi|p, hi, %r11, %r24, %r25;  mov.b64 r0, {lo, hi};  @p add.u64 r0, r0, %rd10;  mov.u64 %rd8, r0;}
	// end inline asm
	mov.b32 	%r14, 2;
	// begin inline asm
	{  .reg .u64 r0;  .reg .u32 lo;  .reg .u32 hi;  .reg .pred p;  mov.b64 {lo, hi}, %rd8;  shfl.sync.up.b32 lo|p, lo, %r14, %r24, %r25;  shfl.sync.up.b32 hi|p, hi, %r14, %r24, %r25;  mov.b64 r0, {lo, hi};  @p add.u64 r0, r0, %rd8;  mov.u64 %rd11, r0;}
	// end inline asm
	mov.b32 	%r17, 4;
	// begin inline asm
	{  .reg .u64 r0;  .reg .u32 lo;  .reg .u32 hi;  .reg .pred p;  mov.b64 {lo, hi}, %rd11;  shfl.sync.up.b32 lo|p, lo, %r17, %r24, %r25;  shfl.sync.up.b32 hi|p, hi, %r17, %r24, %r25;  mov.b64 r0, {lo, hi};  @p add.u64 r0, r0, %rd11;  mov.u64 %rd14, r0;}
	// end inline asm
	mov.b32 	%r20, 8;
	// begin inline asm
	{  .reg .u64 r0;  .reg .u32 lo;  .reg .u32 hi;  .reg .pred p;  mov.b64 {lo, hi}, %rd14;  shfl.sync.up.b32 lo|p, lo, %r20, %r24, %r25;  shfl.sync.up.b32 hi|p, hi, %r20, %r24, %r25;  mov.b64 r0, {lo, hi};  @p add.u64 r0, r0, %rd14;  mov.u64 %rd17, r0;}
	// end inline asm
	mov.b32 	%r23, 16;
	// begin inline asm
	{  .reg .u64 r0;  .reg .u32 lo;  .reg .u32 hi;  .reg .pred p;  mov.b64 {lo, hi}, %rd17;  shfl.sync.up.b32 lo|p, lo, %r23, %r24, %r25;  shfl.sync.up.b32 hi|p, hi, %r23, %r24, %r25;  mov.b64 r0, {lo, hi};  @p add.u64 r0, r0, %rd17;  mov.u64 %rd20, r0;}
	// end inline asm
	sub.s64 	%rd37, %rd20, %rd10;
	ld.shared.u64 	%rd38, [%r27+16];
	ld.shared.u64 	%rd39, [%r27+24];
	ld.shared.u64 	%rd40, [%r27+32];
	ld.shared.u64 	%rd41, [%r27+40];
	ld.shared.u64 	%rd42, [%r27+48];
	ld.shared.u64 	%rd43, [%r27+56];
	ld.shared.u64 	%rd44, [%r27+64];
	add.s64 	%rd45, %rd38, %rd37;
	add.s64 	%rd46, %rd39, %rd45;
	add.s64 	%rd47, %rd40, %rd46;
	add.s64 	%rd48, %rd41, %rd47;
	add.s64 	%rd49, %rd42, %rd48;
	add.s64 	%rd50, %rd43, %rd49;
	add.s64 	%rd51, %rd44, %rd50;
	st.shared.u64 	[%r27+16], %rd37;
	st.shared.u64 	[%r27+24], %rd45;
	st.shared.u64 	[%r27+32], %rd46;
	st.shared.u64 	[%r27+40], %rd47;
	st.shared.u64 	[%r27+48], %rd48;
	st.shared.u64 	[%r27+56], %rd49;
	st.shared.u64 	[%r27+64], %rd50;
	st.shared.u64 	[%r27+72], %rd51;
$L__BB14_4:
	setp.gt.u32 	%p3, %r1, 255;
	bar.sync 	0;
	@%p3 bra 	$L__BB14_6;
	ld.shared.u64 	%rd52, [%r2];
	st.global.u64 	[%rd1], %rd52;
$L__BB14_6:
	ret;

}
	// .globl	_ZN3cub18CUB_300001_SM_10006detail10radix_sort29DeviceRadixSortOnesweepKernelINS1_5radix10policy_hubIiNS0_8NullTypeEyE10Policy1000ELNS0_9SortOrderE0EiS6_yiiNS1_21identity_decomposer_tEEEvPT5_SC_PT3_PKSD_PT1_PKSH_PT2_PKSL_T4_iiT6_
.visible .entry _ZN3cub18CUB_300001_SM_10006detail10radix_sort29DeviceRadixSortOnesweepKernelINS1_5radix10policy_hubIiNS0_8NullTypeEyE10Policy1000ELNS0_9SortOrderE0EiS6_yiiNS1_21identity_decomposer_tEEEvPT5_SC_PT3_PKSD_PT1_PKSH_PT2_PKSL_T4_iiT6_(
	.param .u64 .ptr .align 1 _ZN3cub18CUB_300001_SM_10006detail10radix_sort29DeviceRadixSortOnesweepKernelINS1_5radix10policy_hubIiNS0_8NullTypeEyE10Policy1000ELNS0_9SortOrderE0EiS6_yiiNS1_21identity_decomposer_tEEEvPT5_SC_PT3_PKSD_PT1_PKSH_PT2_PKSL_T4_iiT6__param_0,
	.param .u64 .ptr .align 1 _ZN3cub18CUB_300001_SM_10006detail10radix_sort29DeviceRadixSortOnesweepKernelINS1_5radix10policy_hubIiNS0_8NullTypeEyE10Policy1000ELNS0_9SortOrderE0EiS6_yiiNS1_21identity_decomposer_tEEEvPT5_SC_PT3_PKSD_PT1_PKSH_PT2_PKSL_T4_iiT6__param_1,
	.param .u64 .ptr .align 1 _ZN3cub18CUB_300001_SM_10006detail10radix_sort29DeviceRadixSortOnesweepKernelINS1_5radix10policy_hubIiNS0_8NullTypeEyE10Policy1000ELNS0_9SortOrderE0EiS6_yiiNS1_21identity_decomposer_tEEEvPT5_SC_PT3_PKSD_PT1_PKSH_PT2_PKSL_T4_iiT6__param_2,
	.param .u64 .ptr .align 1 _ZN3cub18CUB_300001_SM_10006detail10radix_sort29DeviceRadixSortOnesweepKernelINS1_5radix10policy_hubIiNS0_8NullTypeEyE10Policy1000ELNS0_9SortOrderE0EiS6_yiiNS1_21identity_decomposer_tEEEvPT5_SC_PT3_PKSD_PT1_PKSH_PT2_PKSL_T4_iiT6__param_3,
	.param .u64 .ptr .align 1 _ZN3cub18CUB_300001_SM_10006detail10radix_sort29DeviceRadixSortOnesweepKernelINS1_5radix10policy_hubIiNS0_8NullTypeEyE10Policy1000ELNS0_9SortOrderE0EiS6_yiiNS1_21identity_decomposer_tEEEvPT5_SC_PT3_PKSD_PT1_PKSH_PT2_PKSL_T4_iiT6__param_4,
	.param .u64 .ptr .align 1 _ZN3cub18CUB_300001_SM_10006detail10radix_sort29DeviceRadixSortOnesweepKernelINS1_5radix10policy_hubIiNS0_8NullTypeEyE10Policy1000ELNS0_9SortOrderE0EiS6_yiiNS1_21identity_decomposer_tEEEvPT5_SC_PT3_PKSD_PT1_PKSH_PT2_PKSL_T4_iiT6__param_5,
	.param .u64 .ptr .align 1 _ZN3cub18CUB_300001_SM_10006detail10radix_sort29DeviceRadixSortOnesweepKernelINS1_5radix10policy_hubIiNS0_8NullTypeEyE10Policy1000ELNS0_9SortOrderE0EiS6_yiiNS1_21identity_decomposer_tEEEvPT5_SC_PT3_PKSD_PT1_PKSH_PT2_PKSL_T4_iiT6__param_6,
	.param .u64 .ptr .align 1 _ZN3cub18CUB_300001_SM_10006detail10radix_sort29DeviceRadixSortOnesweepKernelINS1_5radix10policy_hubIiNS0_8NullTypeEyE10Policy1000ELNS0_9SortOrderE0EiS6_yiiNS1_21identity_decomposer_tEEEvPT5_SC_PT3_PKSD_PT1_PKSH_PT2_PKSL_T4_iiT6__param_7,
	.param .u32 _ZN3cub18CUB_300001_SM_10006detail10radix_sort29DeviceRadixSortOnesweepKernelINS1_5radix10policy_hubIiNS0_8NullTypeEyE10Policy1000ELNS0_9SortOrderE0EiS6_yiiNS1_21identity_decomposer_tEEEvPT5_SC_PT3_PKSD_PT1_PKSH_PT2_PKSL_T4_iiT6__param_8,
	.param .u32 _ZN3cub18CUB_300001_SM_10006detail10radix_sort29DeviceRadixSortOnesweepKernelINS1_5radix10policy_hubIiNS0_8NullTypeEyE10Policy1000ELNS0_9SortOrderE0EiS6_yiiNS1_21identity_decomposer_tEEEvPT5_SC_PT3_PKSD_PT1_PKSH_PT2_PKSL_T4_iiT6__param_9,
	.param .u32 _ZN3cub18CUB_300001_SM_10006detail10radix_sort29DeviceRadixSortOnesweepKernelINS1_5radix10policy_hubIiNS0_8NullTypeEyE10Policy1000ELNS0_9SortOrderE0EiS6_yiiNS1_21identity_decomposer_tEEEvPT5_SC_PT3_PKSD_PT1_PKSH_PT2_PKSL_T4_iiT6__param_10,
	.param .align 1 .b8 _ZN3cub18CUB_300001_SM_10006detail10radix_sort29DeviceRadixSortOnesweepKernelINS1_5radix10policy_hubIiNS0_8NullTypeEyE10Policy1000ELNS0_9SortOrderE0EiS6_yiiNS1_21identity_decomposer_tEEEvPT5_SC_PT3_PKSD_PT1_PKSH_PT2_PKSL_T4_iiT6__param_11[1]
)
.maxntid 384
{
	.reg .pred 	%p<142>;
	.reg .b32 	%r<1806>;
	.reg .b64 	%rd<239>;
	// demoted variable
	.shared .align 16 .b8 _ZZN3cub18CUB_300001_SM_10006detail10radix_sort29DeviceRadixSortOnesweepKernelINS1_5radix10policy_hubIiNS0_8NullTypeEyE10Policy1000ELNS0_9SortOrderE0EiS6_yiiNS1_21identity_decomposer_tEEEvPT5_SC_PT3_PKSD_PT1_PKSH_PT2_PKSL_T4_iiT6_E1s[31232];
	ld.param.u64 	%rd21, [_ZN3cub18CUB_300001_SM_10006detail10radix_sort29DeviceRadixSortOnesweepKernelINS1_5radix10policy_hubIiNS0_8NullTypeEyE10Policy1000ELNS0_9SortOrderE0EiS6_yiiNS1_21identity_decomposer_tEEEvPT5_SC_PT3_PKSD_PT1_PKSH_PT2_PKSL_T4_iiT6__param_1];
	ld.param.u64 	%rd24, [_ZN3cub18CUB_300001_SM_10006detail10radix_sort29DeviceRadixSortOnesweepKernelINS1_5radix10policy_hubIiNS0_8NullTypeEyE10Policy1000ELNS0_9SortOrderE0EiS6_yiiNS1_21identity_decomposer_tEEEvPT5_SC_PT3_PKSD_PT1_PKSH_PT2_PKSL_T4_iiT6__param_4];
	ld.param.u64 	%rd25, [_ZN3cub18CUB_300001_SM_10006detail10radix_sort29DeviceRadixSortOnesweepKernelINS1_5radix10policy_hubIiNS0_8NullTypeEyE10Policy1000ELNS0_9SortOrderE0EiS6_yiiNS1_21identity_decomposer_tEEEvPT5_SC_PT3_PKSD_PT1_PKSH_PT2_PKSL_T4_iiT6__param_5];
	ld.param.u32 	%r293, [_ZN3cub18CUB_300001_SM_10006detail10radix_sort29DeviceRadixSortOnesweepKernelINS1_5radix10policy_hubIiNS0_8NullTypeEyE10Policy1000ELNS0_9SortOrderE0EiS6_yiiNS1_21identity_decomposer_tEEEvPT5_SC_PT3_PKSD_PT1_PKSH_PT2_PKSL_T4_iiT6__param_9];
	ld.param.u32 	%r294, [_ZN3cub18CUB_300001_SM_10006detail10radix_sort29DeviceRadixSortOnesweepKernelINS1_5radix10policy_hubIiNS0_8NullTypeEyE10Policy1000ELNS0_9SortOrderE0EiS6_yiiNS1_21identity_decomposer_tEEEvPT5_SC_PT3_PKSD_PT1_PKSH_PT2_PKSL_T4_iiT6__param_10];
	cvta.to.global.u64 	%rd1, %rd24;
	cvta.to.global.u64 	%rd2, %rd25;
	mov.u32 	%r1, %tid.x;
	// begin inline asm
	mov.u32 %r295, %laneid;
	// end inline asm
	setp.ne.s32 	%p1, %r1, 0;
	@%p1 bra 	$L__BB15_2;
	cvta.to.global.u64 	%rd26, %rd21;
	atom.global.add.u32 	%r296, [%rd26], 1;
	st.shared.u32 	[_ZZN3cub18CUB_300001_SM_10006detail10radix_sort29DeviceRadixSortOnesweepKernelINS1_5radix10policy_hubIiNS0_8NullTypeEyE10Policy1000ELNS0_9SortOrderE0EiS6_yiiNS1_21identity_decomposer_tEEEvPT5_SC_PT3_PKSD_PT1_PKSH_PT2_PKSL_T4_iiT6_E1s+29184], %r296;
$L__BB15_2:
	ld.param.u32 	%r1706, [_ZN3cub18CUB_300001_SM_10006detail10radix_sort29DeviceRadixSortOnesweepKernelINS1_5radix10policy_hubIiNS0_8NullTypeEyE10Policy1000ELNS0_9SortOrderE0EiS6_yiiNS1_21identity_decomposer_tEEEvPT5_SC_PT3_PKSD_PT1_PKSH_PT2_PKSL_T4_iiT6__param_8];
	bar.sync 	0;
	ld.shared.u32 	%r3, [_ZZN3cub18CUB_300001_SM_10006detail10radix_sort29DeviceRadixSortOnesweepKernelINS1_5radix10policy_hubIiNS0_8NullTypeEyE10Policy1000ELNS0_9SortOrderE0EiS6_yiiNS1_21identity_decomposer_tEEEvPT5_SC_PT3_PKSD_PT1_PKSH_PT2_PKSL_T4_iiT6_E1s+29184];
	mul.lo.s32 	%r297, %r3, 7296;
	add.s32 	%r4, %r297, 7296;
	setp.gt.s32 	%p2, %r4, %r1706;
	cvt.s64.s32 	%rd3, %r297;
	@%p2 bra 	$L__BB15_4;
	and.b32  	%r298, %r1, 31;
	and.b32  	%r299, %r1, 992;
	mul.lo.s32 	%r300, %r299, 19;
	or.b32  	%r301, %r300, %r298;
	cvt.u64.u32 	%rd27, %r301;
	add.s64 	%rd28, %rd27, %rd3;
	shl.b64 	%rd29, %rd28, 2;
	add.s64 	%rd30, %rd2, %rd29;
	ld.global.u32 	%r1732, [%rd30];
	ld.global.u32 	%r1733, [%rd30+128];
	ld.global.u32 	%r1734, [%rd30+256];
	ld.global.u32 	%r1735, [%rd30+384];
	ld.global.u32 	%r1736, [%rd30+512];
	ld.global.u32 	%r1737, [%rd30+640];
	ld.global.u32 	%r1738, [%rd30+768];
	ld.global.u32 	%r1739, [%rd30+896];
	ld.global.u32 	%r1740, [%rd30+1024];
	ld.global.u32 	%r1741, [%rd30+1152];
	ld.global.u32 	%r1742, [%rd30+1280];
	ld.global.u32 	%r1743, [%rd30+1408];
	ld.global.u32 	%r1744, [%rd30+1536];
	ld.global.u32 	%r1745, [%rd30+1664];
	ld.global.u32 	%r1746, [%rd30+1792];
	ld.global.u32 	%r1747, [%rd30+1920];
	ld.global.u32 	%r1748, [%rd30+2048];
	ld.global.u32 	%r1749, [%rd30+2176];
	ld.global.u32 	%r1750, [%rd30+2304];
	bra.uni 	$L__BB15_42;
$L__BB15_4:
	ld.param.u32 	%r1707, [_ZN3cub18CUB_300001_SM_10006detail10radix_sort29DeviceRadixSortOnesweepKernelINS1_5radix10policy_hubIiNS0_8NullTypeEyE10Policy1000ELNS0_9SortOrderE0EiS6_yiiNS1_21identity_decomposer_tEEEvPT5_SC_PT3_PKSD_PT1_PKSH_PT2_PKSL_T4_iiT6__param_8];
	cvt.u32.u64 	%r303, %rd3;
	sub.s32 	%r24, %r1707, %r303;
	and.b32  	%r304, %r1, 31;
	and.b32  	%r305, %r1, 992;
	mul.lo.s32 	%r306, %r305, 19;
	or.b32  	%r25, %r306, %r304;
	setp.ge.s32 	%p3, %r25, %r24;
	cvt.u64.u32 	%rd31, %r25;
	add.s64 	%rd32, %rd31, %rd3;
	shl.b64 	%rd33, %rd32, 2;
	add.s64 	%rd4, %rd2, %rd33;
	mov.b32 	%r1732, 2147483647;
	@%p3 bra 	$L__BB15_6;
	ld.global.u32 	%r1732, [%rd4];
$L__BB15_6:
	add.s32 	%r308, %r25, 32;
	setp.ge.s32 	%p4, %r308, %r24;
	mov.b32 	%r1733, 2147483647;
	@%p4 bra 	$L__BB15_8;
	ld.global.u32 	%r1733, [%rd4+128];
$L__BB15_8:
	add.s32 	%r310, %r25, 64;
	setp.ge.s32 	%p5, %r310, %r24;
	mov.b32 	%r1734, 2147483647;
	@%p5 bra 	$L__BB15_10;
	ld.global.u32 	%r1734, [%rd4+256];
$L__BB15_10:
	add.s32 	%r312, %r25, 96;
	setp.ge.s32 	%p6, %r312, %r24;
	mov.b32 	%r1735, 2147483647;
	@%p6 bra 	$L__BB15_12;
	ld.global.u32 	%r1735, [%rd4+384];
$L__BB15_12:
	add.s32 	%r314, %r25, 128;
	setp.ge.s32 	%p7, %r314, %r24;
	mov.b32 	%r1736, 2147483647;
	@%p7 bra 	$L__BB15_14;
	ld.global.u32 	%r1736, [%rd4+512];
$L__BB15_14:
	add.s32 	%r316, %r25, 160;
	setp.ge.s32 	%p8, %r316, %r24;
	mov.b32 	%r1737, 2147483647;
	@%p8 bra 	$L__BB15_16;
	ld.global.u32 	%r1737, [%rd4+640];
$L__BB15_16:
	add.s32 	%r318, %r25, 192;
	setp.ge.s32 	%p9, %r318, %r24;
	mov.b32 	%r1738, 2147483647;
	@%p9 bra 	$L__BB15_18;
	ld.global.u32 	%r1738, [%rd4+768];
$L__BB15_18:
	add.s32 	%r320, %r25, 224;
	setp.ge.s32 	%p10, %r320, %r24;
	mov.b32 	%r1739, 2147483647;
	@%p10 bra 	$L__BB15_20;
	ld.global.u32 	%r1739, [%rd4+896];
$L__BB15_20:
	add.s32 	%r322, %r25, 256;
	setp.ge.s32 	%p11, %r322, %r24;
	mov.b32 	%r1740, 2147483647;
	@%p11 bra 	$L__BB15_22;
	ld.global.u32 	%r1740, [%rd4+1024];
$L__BB15_22:
	add.s32 	%r324, %r25, 288;
	setp.ge.s32 	%p12, %r324, %r24;
	mov.b32 	%r1741, 2147483647;
	@%p12 bra 	$L__BB15_24;
	ld.global.u32 	%r1741, [%rd4+1152];
$L__BB15_24:
	add.s32 	%r326, %r25, 320;
	setp.ge.s32 	%p13, %r326, %r24;
	mov.b32 	%r1742, 2147483647;
	@%p13 bra 	$L__BB15_26;
	ld.global.u32 	%r1742, [%rd4+1280];
$L__BB15_26:
	add.s32 	%r328, %r25, 352;
	setp.ge.s32 	%p14, %r328, %r24;
	mov.b32 	%r1743, 2147483647;
	@%p14 bra 	$L__BB15_28;
	ld.global.u32 	%r1743, [%rd4+1408];
$L__BB15_28:
	add.s32 	%r330, %r25, 384;
	setp.ge.s32 	%p15, %r330, %r24;
	mov.b32 	%r1744, 2147483647;
	@%p15 bra 	$L__BB15_30;
	ld.global.u32 	%r1744, [%rd4+1536];
$L__BB15_30:
	add.s32 	%r332, %r25, 416;
	setp.ge.s32 	%p16, %r332, %r24;
	mov.b32 	%r1745, 2147483647;
	@%p16 bra 	$L__BB15_32;
	ld.global.u32 	%r1745, [%rd4+1664];
$L__BB15_32:
	add.s32 	%r334, %r25, 448;
	setp.ge.s32 	%p17, %r334, %r24;
	mov.b32 	%r1746, 2147483647;
	@%p17 bra 	$L__BB15_34;
	ld.global.u32 	%r1746, [%rd4+1792];
$L__BB15_34:
	add.s32 	%r336, %r25, 480;
	setp.ge.s32 	%p18, %r336, %r24;
	mov.b32 	%r1747, 2147483647;
	@%p18 bra 	$L__BB15_36;
	ld.global.u32 	%r1747, [%rd4+1920];
$L__BB15_36:
	add.s32 	%r338, %r25, 512;
	setp.ge.s32 	%p19, %r338, %r24;
	mov.b32 	%r1748, 2147483647;
	@%p19 bra 	$L__BB15_38;
	ld.global.u32 	%r1748, [%rd4+2048];
$L__BB15_38:
	add.s32 	%r340, %r25, 544;
	setp.ge.s32 	%p20, %r340, %r24;
	mov.b32 	%r1749, 2147483647;
	@%p20 bra 	$L__BB15_40;
	ld.global.u32 	%r1749, [%rd4+2176];
$L__BB15_40:
	add.s32 	%r342, %r25, 576;
	setp.ge.s32 	%p21, %r342, %r24;
	mov.b32 	%r1750, 2147483647;
	@%p21 bra 	$L__BB15_42;
	ld.global.u32 	%r1750, [%rd4+2304];
$L__BB15_42:
	mov.b32 	%r343, -1;
	shl.b32 	%r344, %r343, %r294;
	not.b32 	%r82, %r344;
	shr.u32 	%r83, %r1, 5;
	shl.b32 	%r345, %r83, 10;
	mov.u32 	%r346, _ZZN3cub18CUB_300001_SM_10006detail10radix_sort29DeviceRadixSortOnesweepKernelINS1_5radix10policy_hubIiNS0_8NullTypeEyE10Policy1000ELNS0_9SortOrderE0EiS6_yiiNS1_21identity_decomposer_tEEEvPT5_SC_PT3_PKSD_PT1_PKSH_PT2_PKSL_T4_iiT6_E1s;
	add.s32 	%r84, %r346, %r345;
	setp.gt.s32 	%p22, %r295, 255;
	@%p22 bra 	$L__BB15_55;
	max.s32 	%r347, %r295, 224;
	sub.s32 	%r348, %r347, %r295;
	add.s32 	%r349, %r348, 31;
	shr.u32 	%r350, %r349, 5;
	add.s32 	%r85, %r350, 1;
	and.b32  	%r86, %r85, 15;
	setp.lt.u32 	%p23, %r349, 480;
	mov.u32 	%r1754, %r295;
	@%p23 bra 	$L__BB15_46;
	and.b32  	%r351, %r85, 268435440;
	neg.s32 	%r1752, %r351;
	shl.b32 	%r353, %r295, 2;
	add.s32 	%r354, %r345, %r353;
	add.s32 	%r356, %r354, %r346;
	add.s32 	%r1751, %r356, 1024;
	mov.u32 	%r1754, %r295;
$L__BB15_45:
	.pragma "nounroll";
	mov.b32 	%r357, 0;
	st.shared.u32 	[%r1751+-1024], %r357;
	st.shared.u32 	[%r1751+-896], %r357;
	st.shared.u32 	[%r1751+-768], %r357;
	st.shared.u32 	[%r1751+-640], %r357;
	st.shared.u32 	[%r1751+-512], %r357;
	st.shared.u32 	[%r1751+-384], %r357;
	st.shared.u32 	[%r1751+-256], %r357;
	st.shared.u32 	[%r1751+-128], %r357;
	st.shared.u32 	[%r1751], %r357;
	st.shared.u32 	[%r1751+128], %r357;
	st.shared.u32 	[%r1751+256], %r357;
	st.shared.u32 	[%r1751+384], %r357;
	st.shared.u32 	[%r1751+512], %r357;
	st.shared.u32 	[%r1751+640], %r357;
	st.shared.u32 	[%r1751+768], %r357;
	st.shared.u32 	[%r1751+896], %r357;
	add.s32 	%r1754, %r1754, 512;
	add.s32 	%r1752, %r1752, 16;
	add.s32 	%r1751, %r1751, 2048;
	setp.ne.s32 	%p24, %r1752, 0;
	@%p24 bra 	$L__BB15_45;
$L__BB15_46:
	setp.eq.s32 	%p25, %r86, 0;
	@%p25 bra 	$L__BB15_55;
	and.b32  	%r96, %r85, 7;
	setp.lt.u32 	%p26, %r86, 8;
	@%p26 bra 	$L__BB15_49;
	shl.b32 	%r358, %r1754, 2;
	add.s32 	%r359, %r84, %r358;
	mov.b32 	%r360, 0;
	st.shared.u32 	[%r359], %r360;
	st.shared.u32 	[%r359+128], %r360;
	st.shared.u32 	[%r359+256], %r360;
	st.shared.u32 	[%r359+384], %r360;
	st.shared.u32 	[%r359+512], %r360;
	st.shared.u32 	[%r359+640], %r360;
	st.shared.u32 	[%r359+768], %r360;
	st.shared.u32 	[%r359+896], %r360;
	add.s32 	%r1754, %r1754, 256;
$L__BB15_49:
	setp.eq.s32 	%p27, %r96, 0;
	@%p27 bra 	$L__BB15_55;
	and.b32  	%r99, %r85, 3;
	setp.lt.u32 	%p28, %r96, 4;
	@%p28 bra 	$L__BB15_52;
	shl.b32 	%r361, %r1754, 2;
	add.s32 	%r362, %r84, %r361;
	mov.b32 	%r363, 0;
	st.shared.u32 	[%r362], %r363;
	st.shared.u32 	[%r362+128], %r363;
	st.shared.u32 	[%r362+256], %r363;
	st.shared.u32 	[%r362+384], %r363;
	add.s32 	%r1754, %r1754, 128;
$L__BB15_52:
	setp.eq.s32 	%p29, %r99, 0;
	@%p29 bra 	$L__BB15_55;
	shl.b32 	%r365, %r1754, 2;
	add.s32 	%r366, %r345, %r365;
	add.s32 	%r1758, %r346, %r366;
	neg.s32 	%r1757, %r99;
$L__BB15_54:
	.pragma "nounroll";
	mov.b32 	%r368, 0;
	st.shared.u32 	[%r1758], %r368;
	add.s32 	%r1758, %r1758, 128;
	add.s32 	%r1757, %r1757, 1;
	setp.ne.s32 	%p30, %r1757, 0;
	@%p30 bra 	$L__BB15_54;
$L__BB15_55:
	bar.warp.sync 	-1;
	xor.b32  	%r370, %r1732, -2147483648;
	shr.u32 	%r371, %r370, %r293;
	and.b32  	%r108, %r371, %r82;
	shl.b32 	%r372, %r108, 2;
	add.s32 	%r373, %r84, %r372;
	atom.shared.add.u32 	%r374, [%r373], 1;
	xor.b32  	%r375, %r1733, -2147483648;
	shr.u32 	%r376, %r375, %r293;
	and.b32  	%r377, %r376, %r82;
	shl.b32 	%r378, %r377, 2;
	add.s32 	%r379, %r84, %r378;
	atom.shared.add.u32 	%r380, [%r379], 1;
	xor.b32  	%r381, %r1734, -2147483648;
	shr.u32 	%r382, %r381, %r293;
	and.b32  	%r383, %r382, %r82;
	shl.b32 	%r384, %r383, 2;
	add.s32 	%r385, %r84, %r384;
	atom.shared.add.u32 	%r386, [%r385], 1;
	xor.b32  	%r387, %r1735, -2147483648;
	shr.u32 	%r388, %r387, %r293;
	and.b32  	%r389, %r388, %r82;
	shl.b32 	%r390, %r389, 2;
	add.s32 	%r391, %r84, %r390;
	atom.shared.add.u32 	%r392, [%r391], 1;
	xor.b32  	%r393, %r1736, -2147483648;
	shr.u32 	%r394, %r393, %r293;
	and.b32  	%r395, %r394, %r82;
	shl.b32 	%r396, %r395, 2;
	add.s32 	%r397, %r84, %r396;
	atom.shared.add.u32 	%r398, [%r397], 1;
	xor.b32  	%r399, %r1737, -2147483648;
	shr.u32 	%r400, %r399, %r293;
	and.b32  	%r401, %r400, %r82;
	shl.b32 	%r402, %r401, 2;
	add.s32 	%r403, %r84, %r402;
	atom.shared.add.u32 	%r404, [%r403], 1;
	xor.b32  	%r405, %r1738, -2147483648;
	shr.u32 	%r406, %r405, %r293;
	and.b32  	%r407, %r406, %r82;
	shl.b32 	%r408, %r407, 2;
	add.s32 	%r409, %r84, %r408;
	atom.shared.add.u32 	%r410, [%r409], 1;
	xor.b32  	%r1771, %r1739, -2147483648;
	shr.u32 	%r411, %r1771, %r293;
	and.b32  	%r412, %r411, %r82;
	shl.b32 	%r413, %r412, 2;
	add.s32 	%r414, %r84, %r413;
	atom.shared.add.u32 	%r415, [%r414], 1;
	xor.b32  	%r1772, %r1740, -2147483648;
	shr.u32 	%r416, %r1772, %r293;
	and.b32  	%r417, %r416, %r82;
	shl.b32 	%r418, %r417, 2;
	add.s32 	%r419, %r84, %r418;
	atom.shared.add.u32 	%r420, [%r419], 1;
	xor.b32  	%r421, %r1741, -2147483648;
	shr.u32 	%r422, %r421, %r293;
	and.b32  	%r423, %r422, %r82;
	shl.b32 	%r424, %r423, 2;
	add.s32 	%r425, %r84, %r424;
	atom.shared.add.u32 	%r426, [%r425], 1;
	xor.b32  	%r427, %r1742, -2147483648;
	shr.u32 	%r428, %r427, %r293;
	and.b32  	%r429, %r428, %r82;
	shl.b32 	%r430, %r429, 2;
	add.s32 	%r431, %r84, %r430;
	atom.shared.add.u32 	%r432, [%r431], 1;
	xor.b32  	%r433, %r1743, -2147483648;
	shr.u32 	%r434, %r433, %r293;
	and.b32  	%r435, %r434, %r82;
	shl.b32 	%r436, %r435, 2;
	add.s32 	%r437, %r84, %r436;
	atom.shared.add.u32 	%r438, [%r437], 1;
	xor.b32  	%r439, %r1744, -2147483648;
	shr.u32 	%r440, %r439, %r293;
	and.b32  	%r441, %r440, %r82;
	shl.b32 	%r442, %r441, 2;
	add.s32 	%r443, %r84, %r442;
	atom.shared.add.u32 	%r444, [%r443], 1;
	xor.b32  	%r445, %r1745, -2147483648;
	shr.u32 	%r446, %r445, %r293;
	and.b32  	%r447, %r446, %r82;
	shl.b32 	%r448, %r447, 2;
	add.s32 	%r449, %r84, %r448;
	atom.shared.add.u32 	%r450, [%r449], 1;
	xor.b32  	%r451, %r1746, -2147483648;
	shr.u32 	%r452, %r451, %r293;
	and.b32  	%r453, %r452, %r82;
	shl.b32 	%r454, %r453, 2;
	add.s32 	%r455, %r84, %r454;
	atom.shared.add.u32 	%r456, [%r455], 1;
	xor.b32  	%r457, %r1747, -2147483648;
	shr.u32 	%r458, %r457, %r293;
	and.b32  	%r459, %r458, %r82;
	shl.b32 	%r460, %r459, 2;
	add.s32 	%r461, %r84, %r460;
	atom.shared.add.u32 	%r462, [%r461], 1;
	xor.b32  	%r463, %r1748, -2147483648;
	shr.u32 	%r464, %r463, %r293;
	and.b32  	%r465, %r464, %r82;
	shl.b32 	%r466, %r465, 2;
	add.s32 	%r467, %r84, %r466;
	atom.shared.add.u32 	%r468, [%r467], 1;
	xor.b32  	%r469, %r1749, -2147483648;
	shr.u32 	%r470, %r469, %r293;
	and.b32  	%r471, %r470, %r82;
	shl.b32 	%r472, %r471, 2;
	add.s32 	%r473, %r84, %r472;
	atom.shared.add.u32 	%r474, [%r473], 1;
	xor.b32  	%r475, %r1750, -2147483648;
	shr.u32 	%r476, %r475, %r293;
	and.b32  	%r477, %r476, %r82;
	shl.b32 	%r478, %r477, 2;
	add.s32 	%r479, %r84, %r478;
	atom.shared.add.u32 	%r480, [%r479], 1;
	bar.sync 	0;
	setp.gt.u32 	%p31, %r1, 255;
	shl.b32 	%r481, %r1, 2;
	add.s32 	%r111, %r346, %r481;
	mov.b32 	%r1759, 0;
	@%p31 bra 	$L__BB15_57;
	ld.shared.u32 	%r483, [%r111];
	mov.b32 	%r484, 0;
	st.shared.u32 	[%r111], %r484;
	ld.shared.u32 	%r485, [%r111+1024];
	st.shared.u32 	[%r111+1024], %r483;
	add.s32 	%r486, %r485, %r483;
	ld.shared.u32 	%r487, [%r111+2048];
	st.shared.u32 	[%r111+2048], %r486;
	add.s32 	%r488, %r487, %r486;
	ld.shared.u32 	%r489, [%r111+3072];
	st.shared.u32 	[%r111+3072], %r488;
	add.s32 	%r490, %r489, %r488;
	ld.shared.u32 	%r491, [%r111+4096];
	st.shared.u32 	[%r111+4096], %r490;
	add.s32 	%r492, %r491, %r490;
	ld.shared.u32 	%r493, [%r111+5120];
	st.shared.u32 	[%r111+5120], %r492;
	add.s32 	%r494, %r493, %r492;
	ld.shared.u32 	%r495, [%r111+6144];
	st.shared.u32 	[%r111+6144], %r494;
	add.s32 	%r496, %r495, %r494;
	ld.shared.u32 	%r497, [%r111+7168];
	st.shared.u32 	[%r111+7168], %r496;
	add.s32 	%r498, %r497, %r496;
	ld.shared.u32 	%r499, [%r111+8192];
	st.shared.u32 	[%r111+8192], %r498;
	add.s32 	%r500, %r499, %r498;
	ld.shared.u32 	%r501, [%r111+9216];
	st.shared.u32 	[%r111+9216], %r500;
	add.s32 	%r502, %r501, %r500;
	ld.shared.u32 	%r503, [%r111+10240];
	st.shared.u32 	[%r111+10240], %r502;
	add.s32 	%r504, %r503, %r502;
	ld.shared.u32 	%r505, [%r111+11264];
	st.shared.u32 	[%r111+11264], %r504;
	add.s32 	%r1759, %r505, %r504;
$L__BB15_57:
	ld.param.u64 	%rd228, [_ZN3cub18CUB_300001_SM_10006detail10radix_sort29DeviceRadixSortOnesweepKernelINS1_5radix10policy_hubIiNS0_8NullTypeEyE10Policy1000ELNS0_9SortOrderE0EiS6_yiiNS1_21identity_decomposer_tEEEvPT5_SC_PT3_PKSD_PT1_PKSH_PT2_PKSL_T4_iiT6__param_0];
	setp.gt.u32 	%p32, %r1, 255;
	shl.b32 	%r506, %r3, 8;
	add.s32 	%r507, %r506, %r1;
	cvta.to.global.u64 	%rd5, %rd228;
	mul.wide.s32 	%rd34, %r507, 4;
	add.s64 	%rd6, %rd5, %rd34;
	@%p32 bra 	$L__BB15_59;
	or.b32  	%r508, %r1759, 1073741824;
	st.volatile.global.u32 	[%rd6], %r508;
$L__BB15_59:
	ld.param.u64 	%rd235, [_ZN3cub18CUB_300001_SM_10006detail10radix_sort29DeviceRadixSortOnesweepKernelINS1_5radix10policy_hubIiNS0_8NullTypeEyE10Policy1000ELNS0_9SortOrderE0EiS6_yiiNS1_21identity_decomposer_tEEEvPT5_SC_PT3_PKSD_PT1_PKSH_PT2_PKSL_T4_iiT6__param_3];
	xor.b32  	%r1773, %r1741, -2147483648;
	xor.b32  	%r1774, %r1742, -2147483648;
	xor.b32  	%r1765, %r1733, -2147483648;
	xor.b32  	%r1766, %r1734, -2147483648;
	xor.b32  	%r1777, %r1745, -2147483648;
	xor.b32  	%r1778, %r1746, -2147483648;
	xor.b32  	%r1764, %r1732, -2147483648;
	xor.b32  	%r1779, %r1747, -2147483648;
	xor.b32  	%r1780, %r1748, -2147483648;
	xor.b32  	%r1768, %r1736, -2147483648;
	xor.b32  	%r1767, %r1735, -2147483648;
	xor.b32  	%r1775, %r1743, -2147483648;
	xor.b32  	%r1782, %r1750, -2147483648;
	xor.b32  	%r1781, %r1749, -2147483648;
	xor.b32  	%r1769, %r1737, -2147483648;
	xor.b32  	%r1776, %r1744, -2147483648;
	xor.b32  	%r1770, %r1738, -2147483648;
	setp.lt.u32 	%p33, %r1, 256;
	setp.eq.s32 	%p34, %r1759, 7296;
	and.pred  	%p35, %p33, %p34;
	selp.u32 	%r509, 1, 0, %p35;
	{ 
	.reg .pred 	%p1; 
	.reg .pred 	%p2; 
	setp.ne.u32 	%p1, %r509, 0; 
	bar.red.or.pred 	%p2, 0, %p1; 
	selp.u32 	%r510, 1, 0, %p2; 
	}
	setp.eq.s32 	%p36, %r510, 0;
	cvt.u64.u32 	%rd7, %r1;
	cvta.to.global.u64 	%rd35, %rd235;
	mul.wide.u32 	%rd36, %r1, 8;
	add.s64 	%rd8, %rd35, %rd36;
	@%p36 bra 	$L__BB15_111;
	setp.gt.u32 	%p37, %r1, 255;
	setp.gt.u32 	%p38, %r1, %r108;
	selp.b32 	%r131, 7296, 0, %p38;
	shl.b32 	%r511, %r1, 3;
	mov.u32 	%r512, _ZZN3cub18CUB_300001_SM_10006detail10radix_sort29DeviceRadixSortOnesweepKernelINS1_5radix10policy_hubIiNS0_8NullTypeEyE10Policy1000ELNS0_9SortOrderE0EiS6_yiiNS1_21identity_decomposer_tEEEvPT5_SC_PT3_PKSD_PT1_PKSH_PT2_PKSL_T4_iiT6_E1s;
	add.s32 	%r513, %r512, %r511;
	add.s32 	%r132, %r513, 29184;
	@%p37 bra 	$L__BB15_68;
	ld.global.u64 	%rd37, [%rd8];
	cvt.u64.u32 	%rd38, %r131;
	sub.s64 	%rd237, %rd37, %rd38;
	st.shared.u64 	[%r132], %rd237;
	setp.lt.s32 	%p39, %r3, 1;
	mov.u32 	%r1763, %r1759;
	@%p39 bra 	$L__BB15_67;
	mov.b32 	%r1761, -1;
	mov.u32 	%r1760, %r3;
	mov.u32 	%r1763, %r1759;
$L__BB15_63:
	add.s32 	%r136, %r1760, -1;
	shl.b32 	%r515, %r136, 8;
	add.s32 	%r516, %r515, %r1;
	mul.wide.s32 	%rd39, %r516, 4;
	add.s64 	%rd10, %rd5, %rd39;
$L__BB15_64:
	membar.cta;
	ld.volatile.global.u32 	%r137, [%rd10];
	setp.eq.s32 	%p40, %r137, 0;
	@%p40 bra 	$L__BB15_64;
	and.b32  	%r517, %r137, 1073741823;
	add.s32 	%r1763, %r517, %r1763;
	setp.gt.s32 	%p41, %r137, -1;
	vote.sync.ballot.b32 	%r1761, %p41, %r1761;
	setp.gt.u32 	%p43, %r1760, 1;
	and.pred  	%p44, %p41, %p43;
	mov.u32 	%r1760, %r136;
	@%p44 bra 	$L__BB15_63;
	ld.shared.u64 	%rd237, [%r132];
$L__BB15_67:
	or.b32  	%r518, %r1763, -2147483648;
	st.volatile.global.u32 	[%rd6], %r518;
	sub.s32 	%r519, %r1763, %r1759;
	cvt.s64.s32 	%rd40, %r519;
	add.s64 	%rd41, %rd237, %rd40;
	st.shared.u64 	[%r132], %rd41;
$L__BB15_68:
	ld.param.u32 	%r1708, [_ZN3cub18CUB_300001_SM_10006detail10radix_sort29DeviceRadixSortOnesweepKernelINS1_5radix10policy_hubIiNS0_8NullTypeEyE10Policy1000ELNS0_9SortOrderE0EiS6_yiiNS1_21identity_decomposer_tEEEvPT5_SC_PT3_PKSD_PT1_PKSH_PT2_PKSL_T4_iiT6__param_8];
	ld.param.u64 	%rd231, [_ZN3cub18CUB_300001_SM_10006detail10radix_sort29DeviceRadixSortOnesweepKernelINS1_5radix10policy_hubIiNS0_8NullTypeEyE10Policy1000ELNS0_9SortOrderE0EiS6_yiiNS1_21identity_decomposer_tEEEvPT5_SC_PT3_PKSD_PT1_PKSH_PT2_PKSL_T4_iiT6__param_2];
	setp.gt.u32 	%p45, %r1, 255;
	setp.lt.s32 	%p46, %r4, %r1708;
	setp.eq.s64 	%p47, %rd231, 0;
	or.pred  	%p48, %p47, %p46;
	or.pred  	%p49, %p45, %p48;
	@%p49 bra 	$L__BB15_70;
	ld.param.u64 	%rd232, [_ZN3cub18CUB_300001_SM_10006detail10radix_sort29DeviceRadixSortOnesweepKernelINS1_5radix10policy_hubIiNS0_8NullTypeEyE10Policy1000ELNS0_9SortOrderE0EiS6_yiiNS1_21identity_decomposer_tEEEvPT5_SC_PT3_PKSD_PT1_PKSH_PT2_PKSL_T4_iiT6__param_2];
	ld.shared.u64 	%rd42, [%r132];
	cvt.u64.u32 	%rd43, %r131;
	cvt.s64.s32 	%rd44, %r1759;
	add.s64 	%rd45, %rd43, %rd44;
	add.s64 	%rd46, %rd45, %rd42;
	cvta.to.global.u64 	%rd47, %rd232;
	shl.b64 	%rd48, %rd7, 3;
	add.s64 	%rd49, %rd47, %rd48;
	st.global.u64 	[%rd49], %rd46;
$L__BB15_70:
	ld.param.u32 	%r1709, [_ZN3cub18CUB_300001_SM_10006detail10radix_sort29DeviceRadixSortOnesweepKernelINS1_5radix10policy_hubIiNS0_8NullTypeEyE10Policy1000ELNS0_9SortOrderE0EiS6_yiiNS1_21identity_decomposer_tEEEvPT5_SC_PT3_PKSD_PT1_PKSH_PT2_PKSL_T4_iiT6__param_8];
	setp.gt.s32 	%p50, %r4, %r1709;
	bar.sync 	0;
	shl.b32 	%r520, %r108, 3;
	add.s32 	%r522, %r512, %r520;
	ld.shared.u64 	%rd13, [%r522+29184];
	@%p50 bra 	$L__BB15_72;
	and.b32  	%r523, %r1, 31;
	and.b32  	%r524, %r1, 992;
	mul.lo.s32 	%r525, %r524, 19;
	or.b32  	%r526, %r525, %r523;
	cvt.u64.u32 	%rd50, %r526;
	add.s64 	%rd51, %rd13, %rd50;
	shl.b64 	%rd52, %rd51, 2;
	add.s64 	%rd53, %rd1, %rd52;
	st.global.u32 	[%rd53], %r1732;
	st.global.u32 	[%rd53+128], %r1733;
	st.global.u32 	[%rd53+256], %r1734;
	st.global.u32 	[%rd53+384], %r1735;
	st.global.u32 	[%rd53+512], %r1736;
	st.global.u32 	[%rd53+640], %r1737;
	st.global.u32 	[%rd53+768], %r1738;
	st.global.u32 	[%rd53+896], %r1739;
	st.global.u32 	[%rd53+1024], %r1740;
	st.global.u32 	[%rd53+1152], %r1741;
	st.global.u32 	[%rd53+1280], %r1742;
	st.global.u32 	[%rd53+1408], %r1743;
	st.global.u32 	[%rd53+1536], %r1744;
	st.global.u32 	[%rd53+1664], %r1745;
	st.global.u32 	[%rd53+1792], %r1746;
	st.global.u32 	[%rd53+1920], %r1747;
	st.global.u32 	[%rd53+2048], %r1748;
	st.global.u32 	[%rd53+2176], %r1749;
	st.global.u32 	[%rd53+2304], %r1750;
	bra.uni 	$L__BB15_110;
$L__BB15_72:
	ld.param.u32 	%r1710, [_ZN3cub18CUB_300001_SM_10006detail10radix_sort29DeviceRadixSortOnesweepKernelINS1_5radix10policy_hubIiNS0_8NullTypeEyE10Policy1000ELNS0_9SortOrderE0EiS6_yiiNS1_21identity_decomposer_tEEEvPT5_SC_PT3_PKSD_PT1_PKSH_PT2_PKSL_T4_iiT6__param_8];
	mad.lo.s32 	%r141, %r3, -7296, %r1710;
	and.b32  	%r527, %r1, 31;
	and.b32  	%r528, %r1, 992;
	mul.lo.s32 	%r529, %r528, 19;
	or.b32  	%r142, %r529, %r527;
	setp.ge.s32 	%p51, %r142, %r141;
	cvt.u64.u32 	%rd54, %r142;
	add.s64 	%rd55, %rd13, %rd54;
	shl.b64 	%rd56, %rd55, 2;
	add.s64 	%rd14, %rd1, %rd56;
	@%p51 bra 	$L__BB15_74;
	st.global.u32 	[%rd14], %r1732;
$L__BB15_74:
	add.s32 	%r530, %r142, 32;
	setp.ge.s32 	%p52, %r530, %r141;
	@%p52 bra 	$L__BB15_76;
	st.global.u32 	[%rd14+128], %r1733;
$L__BB15_76:
	add.s32 	%r531, %r142, 64;
	setp.ge.s32 	%p53, %r531, %r141;
	@%p53 bra 	$L__BB15_78;
	st.global.u32 	[%rd14+256], %r1734;
$L__BB15_78:
	add.s32 	%r532, %r142, 96;
	setp.ge.s32 	%p54, %r532, %r141;
	@%p54 bra 	$L__BB15_80;
	st.global.u32 	[%rd14+384], %r1735;
$L__BB15_80:
	add.s32 	%r533, %r142, 128;
	setp.ge.s32 	%p55, %r533, %r141;
	@%p55 bra 	$L__BB15_82;
	st.global.u32 	[%rd14+512], %r1736;
$L__BB15_82:
	add.s32 	%r534, %r142, 160;
	setp.ge.s32 	%p56, %r534, %r141;
	@%p56 bra 	$L__BB15_84;
	st.global.u32 	[%rd14+640], %r1737;
$L__BB15_84:
	add.s32 	%r535, %r142, 192;
	setp.ge.s32 	%p57, %r535, %r141;
	@%p57 bra 	$L__BB15_86;
	st.global.u32 	[%rd14+768], %r1738;
$L__BB15_86:
	add.s32 	%r536, %r142, 224;
	setp.ge.s32 	%p58, %r536, %r141;
	@%p58 bra 	$L__BB15_88;
	st.global.u32 	[%rd14+896], %r1739;
$L__BB15_88:
	add.s32 	%r537, %r142, 256;
	setp.ge.s32 	%p59, %r537, %r141;
	@%p59 bra 	$L__BB15_90;
	st.global.u32 	[%rd14+1024], %r1740;
$L__BB15_90:
	add.s32 	%r538, %r142, 288;
	setp.ge.s32 	%p60, %r538, %r141;
	@%p60 bra 	$L__BB15_92;
	st.global.u32 	[%rd14+1152], %r1741;
$L__BB15_92:
	add.s32 	%r539, %r142, 320;
	setp.ge.s32 	%p61, %r539, %r141;
	@%p61 bra 	$L__BB15_94;
	st.global.u32 	[%rd14+1280], %r1742;
$L__BB15_94:
	add.s32 	%r540, %r142, 352;
	setp.ge.s32 	%p62, %r540, %r141;
	@%p62 bra 	$L__BB15_96;
	st.global.u32 	[%rd14+1408], %r1743;
$L__BB15_96:
	add.s32 	%r541, %r142, 384;
	setp.ge.s32 	%p63, %r541, %r141;
	@%p63 bra 	$L__BB15_98;
	st.global.u32 	[%rd14+1536], %r1744;
$L__BB15_98:
	add.s32 	%r542, %r142, 416;
	setp.ge.s32 	%p64, %r542, %r141;
	@%p64 bra 	$L__BB15_100;
	st.global.u32 	[%rd14+1664], %r1745;
$L__BB15_100:
	add.s32 	%r543, %r142, 448;
	setp.ge.s32 	%p65, %r543, %r141;
	@%p65 bra 	$L__BB15_102;
	st.global.u32 	[%rd14+1792], %r1746;
$L__BB15_102:
	add.s32 	%r544, %r142, 480;
	setp.ge.s32 	%p66, %r544, %r141;
	@%p66 bra 	$L__BB15_104;
	st.global.u32 	[%rd14+1920], %r1747;
$L__BB15_104:
	add.s32 	%r545, %r142, 512;
	setp.ge.s32 	%p67, %r545, %r141;
	@%p67 bra 	$L__BB15_106;
	st.global.u32 	[%rd14+2048], %r1748;
$L__BB15_106:
	add.s32 	%r546, %r142, 544;
	setp.ge.s32 	%p68, %r546, %r141;
	@%p68 bra 	$L__BB15_108;
	st.global.u32 	[%rd14+2176], %r1749;
$L__BB15_108:
	add.s32 	%r547, %r142, 576;
	setp.ge.s32 	%p69, %r547, %r141;
	@%p69 bra 	$L__BB15_110;
	st.global.u32 	[%rd14+2304], %r1750;
$L__BB15_110:
	// begin inline asm
	exit;
	// end inline asm
	mov.u32 	%r1764, %r1732;
	mov.u32 	%r1765, %r1733;
	mov.u32 	%r1766, %r1734;
	mov.u32 	%r1767, %r1735;
	mov.u32 	%r1768, %r1736;
	mov.u32 	%r1769, %r1737;
	mov.u32 	%r1770, %r1738;
	mov.u32 	%r1771, %r1739;
	mov.u32 	%r1772, %r1740;
	mov.u32 	%r1773, %r1741;
	mov.u32 	%r1774, %r1742;
	mov.u32 	%r1775, %r1743;
	mov.u32 	%r1776, %r1744;
	mov.u32 	%r1777, %r1745;
	mov.u32 	%r1778, %r1746;
	mov.u32 	%r1779, %r1747;
	mov.u32 	%r1780, %r1748;
	mov.u32 	%r1781, %r1749;
	mov.u32 	%r1782, %r1750;
$L__BB15_111:
	mul.hi.u32 	%r548, %r1, 357913942;
	add.s32 	%r549, %r548, %r1;
	shl.b32 	%r550, %r549, 2;
	mov.u32 	%r551, _ZZN3cub18CUB_300001_SM_10006detail10radix_sort29DeviceRadixSortOnesweepKernelINS1_5radix10policy_hubIiNS0_8NullTypeEyE10Policy1000ELNS0_9SortOrderE0EiS6_yiiNS1_21identity_decomposer_tEEEvPT5_SC_PT3_PKSD_PT1_PKSH_PT2_PKSL_T4_iiT6_E1s;
	add.s32 	%r552, %r551, %r550;
	add.s32 	%r162, %r552, 13328;
	st.shared.u32 	[%r552+13328], %r1759;
	bar.sync 	0;
	setp.gt.u32 	%p70, %r1, 31;
	@%p70 bra 	$L__BB15_113;
	mad.lo.s32 	%r584, %r1, 52, %r551;
	ld.shared.u32 	%r585, [%r584+13328];
	ld.shared.u32 	%r586, [%r584+13332];
	ld.shared.u32 	%r587, [%r584+13336];
	ld.shared.u32 	%r588, [%r584+13340];
	ld.shared.u32 	%r589, [%r584+13344];
	ld.shared.u32 	%r590, [%r584+13348];
	ld.shared.u32 	%r591, [%r584+13352];
	ld.shared.u32 	%r592, [%r584+13356];
	ld.shared.u32 	%r593, [%r584+13360];
	ld.shared.u32 	%r594, [%r584+13364];
	ld.shared.u32 	%r595, [%r584+13368];
	ld.shared.u32 	%r596, [%r584+13372];
	add.s32 	%r597, %r586, %r585;
	add.s32 	%r598, %r597, %r587;
	add.s32 	%r599, %r598, %r588;
	add.s32 	%r600, %r599, %r589;
	add.s32 	%r601, %r600, %r590;
	add.s32 	%r602, %r601, %r591;
	add.s32 	%r603, %r602, %r592;
	add.s32 	%r604, %r603, %r593;
	add.s32 	%r605, %r604, %r594;
	add.s32 	%r606, %r605, %r595;
	add.s32 	%r557, %r606, %r596;
	mov.b32 	%r555, 1;
	mov.b32 	%r580, 0;
	mov.b32 	%r582, -1;
	// begin inline asm
	{  .reg .s32 r0;  .reg .pred p;  shfl.sync.up.b32 r0|p, %r557, %r555, %r580, %r582;  @p add.s32 r0, r0, %r557;  mov.s32 %r553, r0;}
	// end inline asm
	mov.b32 	%r561, 2;
	// begin inline asm
	{  .reg .s32 r0;  .reg .pred p;  shfl.sync.up.b32 r0|p, %r553, %r561, %r580, %r582;  @p add.s32 r0, r0, %r553;  mov.s32 %r559, r0;}
	// end inline asm
	mov.b32 	%r567, 4;
	// begin inline asm
	{  .reg .s32 r0;  .reg .pred p;  shfl.sync.up.b32 r0|p, %r559, %r567, %r580, %r582;  @p add.s32 r0, r0, %r559;  mov.s32 %r565, r0;}
	// end inline asm
	mov.b32 	%r573, 8;
	// begin inline asm
	{  .reg .s32 r0;  .reg .pred p;  shfl.sync.up.b32 r0|p, %r565, %r573, %r580, %r582;  @p add.s32 r0, r0, %r565;  mov.s32 %r571, r0;}
	// end inline asm
	mov.b32 	%r579, 16;
	// begin inline asm
	{  .reg .s32 r0;  .reg .pred p;  shfl.sync.up.b32 r0|p, %r571, %r579, %r580, %r582;  @p add.s32 r0, r0, %r571;  mov.s32 %r577, r0;}
	// end inline asm
	sub.s32 	%r607, %r577, %r557;
	add.s32 	%r608, %r585, %r607;
	add.s32 	%r609, %r586, %r608;
	add.s32 	%r610, %r587, %r609;
	add.s32 	%r611, %r588, %r610;
	add.s32 	%r612, %r589, %r611;
	add.s32 	%r613, %r590, %r612;
	add.s32 	%r614, %r591, %r613;
	add.s32 	%r615, %r592, %r614;
	add.s32 	%r616, %r593, %r615;
	add.s32 	%r617, %r594, %r616;
	add.s32 	%r618, %r595, %r617;
	st.shared.u32 	[%r584+13328], %r607;
	st.shared.u32 	[%r584+13332], %r608;
	st.shared.u32 	[%r584+13336], %r609;
	st.shared.u32 	[%r584+13340], %r610;
	st.shared.u32 	[%r584+13344], %r611;
	st.shared.u32 	[%r584+13348], %r612;
	st.shared.u32 	[%r584+13352], %r613;
	st.shared.u32 	[%r584+13356], %r614;
	st.shared.u32 	[%r584+13360], %r615;
	st.shared.u32 	[%r584+13364], %r616;
	st.shared.u32 	[%r584+13368], %r617;
	st.shared.u32 	[%r584+13372], %r618;
$L__BB15_113:
	setp.gt.u32 	%p71, %r1, 255;
	bar.sync 	0;
	ld.shared.u32 	%r163, [%r162];
	@%p71 bra 	$L__BB15_115;
	shl.b32 	%r619, %r1, 2;
	add.s32 	%r621, %r551, %r619;
	ld.shared.u32 	%r622, [%r621];
	add.s32 	%r623, %r622, %r163;
	st.shared.u32 	[%r621], %r623;
	ld.shared.u32 	%r624, [%r621+1024];
	add.s32 	%r625, %r624, %r163;
	st.shared.u32 	[%r621+1024], %r625;
	ld.shared.u32 	%r626, [%r621+2048];
	add.s32 	%r627, %r626, %r163;
	st.shared.u32 	[%r621+2048], %r627;
	ld.shared.u32 	%r628, [%r621+3072];
	add.s32 	%r629, %r628, %r163;
	st.shared.u32 	[%r621+3072], %r629;
	ld.shared.u32 	%r630, [%r621+4096];
	add.s32 	%r631, %r630, %r163;
	st.shared.u32 	[%r621+4096], %r631;
	ld.shared.u32 	%r632, [%r621+5120];
	add.s32 	%r633, %r632, %r163;
	st.shared.u32 	[%r621+5120], %r633;
	ld.shared.u32 	%r634, [%r621+6144];
	add.s32 	%r635, %r634, %r163;
	st.shared.u32 	[%r621+6144], %r635;
	ld.shared.u32 	%r636, [%r621+7168];
	add.s32 	%r637, %r636, %r163;
	st.shared.u32 	[%r621+7168], %r637;
	ld.shared.u32 	%r638, [%r621+8192];
	add.s32 	%r639, %r638, %r163;
	st.shared.u32 	[%r621+8192], %r639;
	ld.shared.u32 	%r640, [%r621+9216];
	add.s32 	%r641, %r640, %r163;
	st.shared.u32 	[%r621+9216], %r641;
	ld.shared.u32 	%r642, [%r621+10240];
	add.s32 	%r643, %r642, %r163;
	st.shared.u32 	[%r621+10240], %r643;
	ld.shared.u32 	%r644, [%r621+11264];
	add.s32 	%r645, %r644, %r163;
	st.shared.u32 	[%r621+11264], %r645;
$L__BB15_115:
	shl.b32 	%r672, %r1, 5;
	and.b32  	%r673, %r672, 31744;
	add.s32 	%r164, %r551, %r673;
	bar.sync 	0;
	// begin inline asm
	mov.u32 %r646, %lanemask_le;
	// end inline asm
	shr.u32 	%r675, %r1764, %r293;
	and.b32  	%r669, %r675, %r82;
	mov.b32 	%r649, 1;
	// begin inline asm
	{
    .reg .pred p;
    and.b32 %r647, %r669, %r649;    setp.ne.u32 p, %r647, 0;
    vote.ballot.sync.b32 %r647, p, 0xffffffff;
    @!p not.b32 %r647, %r647;
}

	// end inline asm
	mov.b32 	%r652, 2;
	// begin inline asm
	{
    .reg .pred p;
    and.b32 %r650, %r669, %r652;    setp.ne.u32 p, %r650, 0;
    vote.ballot.sync.b32 %r650, p, 0xffffffff;
    @!p not.b32 %r650, %r650;
}

	// end inline asm
	and.b32  	%r676, %r650, %r647;
	mov.b32 	%r655, 4;
	// begin inline asm
	{
    .reg .pred p;
    and.b32 %r653, %r669, %r655;    setp.ne.u32 p, %r653, 0;
    vote.ballot.sync.b32 %r653, p, 0xffffffff;
    @!p not.b32 %r653, %r653;
}

	// end inline asm
	and.b32  	%r677, %r653, %r676;
	mov.b32 	%r658, 8;
	// begin inline asm
	{
    .reg .pred p;
    and.b32 %r656, %r669, %r658;    setp.ne.u32 p, %r656, 0;
    vote.ballot.sync.b32 %r656, p, 0xffffffff;
    @!p not.b32 %r656, %r656;
}

	// end inline asm
	and.b32  	%r678, %r656, %r677;
	mov.b32 	%r661, 16;
	// begin inline asm
	{
    .reg .pred p;
    and.b32 %r659, %r669, %r661;    setp.ne.u32 p, %r659, 0;
    vote.ballot.sync.b32 %r659, p, 0xffffffff;
    @!p not.b32 %r659, %r659;
}

	// end inline asm
	and.b32  	%r679, %r659, %r678;
	mov.b32 	%r664, 32;
	// begin inline asm
	{
    .reg .pred p;
    and.b32 %r662, %r669, %r664;    setp.ne.u32 p, %r662, 0;
    vote.ballot.sync.b32 %r662, p, 0xffffffff;
    @!p not.b32 %r662, %r662;
}

	// end inline asm
	and.b32  	%r680, %r662, %r679;
	mov.b32 	%r667, 64;
	// begin inline asm
	{
    .reg .pred p;
    and.b32 %r665, %r669, %r667;    setp.ne.u32 p, %r665, 0;
    vote.ballot.sync.b32 %r665, p, 0xffffffff;
    @!p not.b32 %r665, %r665;
}

	// end inline asm
	and.b32  	%r681, %r665, %r680;
	mov.b32 	%r670, 128;
	// begin inline asm
	{
    .reg .pred p;
    and.b32 %r668, %r669, %r670;    setp.ne.u32 p, %r668, 0;
    vote.ballot.sync.b32 %r668, p, 0xffffffff;
    @!p not.b32 %r668, %r668;
}

	// end inline asm
	and.b32  	%r682, %r668, %r681;
	clz.b32 	%r683, %r682;
	sub.s32 	%r167, 31, %r683;
	and.b32  	%r684, %r646, %r682;
	popc.b32 	%r168, %r684;
	setp.ne.s32 	%p72, %r295, %r167;
	mov.b32 	%r1783, 0;
	@%p72 bra 	$L__BB15_117;
	shl.b32 	%r685, %r669, 2;
	add.s32 	%r686, %r164, %r685;
	atom.shared.add.u32 	%r1783, [%r686], %r168;
$L__BB15_117:
	shfl.sync.idx.b32	%r712|%p73, %r1783, %r167, 31, -1;
	add.s32 	%r171, %r168, %r712;
	shr.u32 	%r713, %r1765, %r293;
	and.b32  	%r709, %r713, %r82;
	mov.b32 	%r689, 1;
	// begin inline asm
	{
    .reg .pred p;
    and.b32 %r687, %r709, %r689;    setp.ne.u32 p, %r687, 0;
    vote.ballot.sync.b32 %r687, p, 0xffffffff;
    @!p not.b32 %r687, %r687;
}

	// end inline asm
	mov.b32 	%r692, 2;
	// begin inline asm
	{
    .reg .pred p;
    and.b32 %r690, %r709, %r692;    setp.ne.u32 p, %r690, 0;
    vote.ballot.sync.b32 %r690, p, 0xffffffff;
    @!p not.b32 %r690, %r690;
}

	// end inline asm
	and.b32  	%r714, %r690, %r687;
	mov.b32 	%r695, 4;
	// begin inline asm
	{
    .reg .pred p;
    and.b32 %r693, %r709, %r695;    setp.ne.u32 p, %r693, 0;
    vote.ballot.sync.b32 %r693, p, 0xffffffff;
    @!p not.b32 %r693, %r693;
}

	// end inline asm
	and.b32  	%r715, %r693, %r714;
	mov.b32 	%r698, 8;
	// begin inline asm
	{
    .reg .pred p;
    and.b32 %r696, %r709, %r698;    setp.ne.u32 p, %r696, 0;
    vote.ballot.sync.b32 %r696, p, 0xffffffff;
    @!p not.b32 %r696, %r696;
}

	// end inline asm
	and.b32  	%r716, %r696, %r715;
	mov.b32 	%r701, 16;
	// begin inline asm
	{
    .reg .pred p;
    and.b32 %r699, %r709, %r701;    setp.ne.u32 p, %r699, 0;
    vote.ballot.sync.b32 %r699, p, 0xffffffff;
    @!p not.b32 %r699, %r699;
}

	// end inline asm
	and.b32  	%r717, %r699, %r716;
	mov.b32 	%r704, 32;
	// begin inline asm
	{
    .reg .pred p;
    and.b32 %r702, %r709, %r704;    setp.ne.u32 p, %r702, 0;
    vote.ballot.sync.b32 %r702, p, 0xffffffff;
    @!p not.b32 %r702, %r702;
}

	// end inline asm
	and.b32  	%r718, %r702, %r717;
	mov.b32 	%r707, 64;
	// begin inline asm
	{
    .reg .pred p;
    and.b32 %r705, %r709, %r707;    setp.ne.u32 p, %r705, 0;
    vote.ballot.sync.b32 %r705, p, 0xffffffff;
    @!p not.b32 %r705, %r705;
}

	// end inline asm
	and.b32  	%r719, %r705, %r718;
	mov.b32 	%r710, 128;
	// begin inline asm
	{
    .reg .pred p;
    and.b32 %r708, %r709, %r710;    setp.ne.u32 p, %r708, 0;
    vote.ballot.sync.b32 %r708, p, 0xffffffff;
    @!p not.b32 %r708, %r708;
}

	// end inline asm
	and.b32  	%r720, %r708, %r719;
	clz.b32 	%r721, %r720;
	sub.s32 	%r173, 31, %r721;
	and.b32  	%r722, %r646, %r720;
	popc.b32 	%r174, %r722;
	setp.ne.s32 	%p74, %r295, %r173;
	mov.b32 	%r1784, 0;
	@%p74 bra 	$L__BB15_119;
	shl.b32 	%r723, %r709, 2;
	add.s32 	%r724, %r164, %r723;
	atom.shared.add.u32 	%r1784, [%r724], %r174;
$L__BB15_119:
	shfl.sync.idx.b32	%r750|%p75, %r1784, %r173, 31, -1;
	add.s32 	%r177, %r174, %r750;
	shr.u32 	%r751, %r1766, %r293;
	and.b32  	%r747, %r751, %r82;
	mov.b32 	%r727, 1;
	// begin inline asm
	{
    .reg .pred p;
    and.b32 %r725, %r747, %r727;    setp.ne.u32 p, %r725, 0;
    vote.ballot.sync.b32 %r725, p, 0xffffffff;
    @!p not.b32 %r725, %r725;
}

	// end inline asm
	mov.b32 	%r730, 2;
	// begin inline asm
	{
    .reg .pred p;
    and.b32 %r728, %r747, %r730;    setp.ne.u32 p, %r728, 0;
    vote.ballot.sync.b32 %r728, p, 0xffffffff;
    @!p not.b32 %r728, %r728;
}

	// end inline asm
	and.b32  	%r752, %r728, %r725;
	mov.b32 	%r733, 4;
	// begin inline asm
	{
    .reg .pred p;
    and.b32 %r731, %r747, %r733;    setp.ne.u32 p, %r731, 0;
    vote.ballot.sync.b32 %r731, p, 0xffffffff;
    @!p not.b32 %r731, %r731;
}

	// end inline asm
	and.b32  	%r753, %r731, %r752;
	mov.b32 	%r736, 8;
	// begin inline asm
	{
    .reg .pred p;
    and.b32 %r734, %r747, %r736;    setp.ne.u32 p, %r734, 0;
    vote.ballot.sync.b32 %r734, p, 0xffffffff;
    @!p not.b32 %r734, %r734;
}

	// end inline asm
	and.b32  	%r754, %r734, %r753;
	mov.b32 	%r739, 16;
	// begin inline asm
	{
    .reg .pred p;
    and.b32 %r737, %r747, %r739;    setp.ne.u32 p, %r737, 0;
    vote.ballot.sync.b32 %r737, p, 0xffffffff;
    @!p not.b32 %r737, %r737;
}

	// end inline asm
	and.b32  	%r755, %r737, %r754;
	mov.b32 	%r742, 32;
	// begin inline asm
	{
    .reg .pred p;
    and.b32 %r740, %r747, %r742;    setp.ne.u32 p, %r740, 0;
    vote.ballot.sync.b32 %r740, p, 0xffffffff;
    @!p not.b32 %r740, %r740;
}

	// end inline asm
	and.b32  	%r756, %r740, %r755;
	mov.b32 	%r745, 64;
	// begin inline asm
	{
    .reg .pred p;
    and.b32 %r743, %r747, %r745;    setp.ne.u32 p, %r743, 0;
    vote.ballot.sync.b32 %r743, p, 0xffffffff;
    @!p not.b32 %r743, %r743;
}

	// end inline asm
	and.b32  	%r757, %r743, %r756;
	mov.b32 	%r748, 128;
	// begin inline asm
	{
    .reg .pred p;
    and.b32 %r746, %r747, %r748;    setp.ne.u32 p, %r746, 0;
    vote.ballot.sync.b32 %r746, p, 0xffffffff;
    @!p not.b32 %r746, %r746;
}

	// end inline asm
	and.b32  	%r758, %r746, %r757;
	clz.b32 	%r759, %r758;
	sub.s32 	%r179, 31, %r759;
	and.b32  	%r760, %r646, %r758;
	popc.b32 	%r180, %r760;
	setp.ne.s32 	%p76, %r295, %r179;
	mov.b32 	%r1785, 0;
	@%p76 bra 	$L__BB15_121;
	shl.b32 	%r761, %r747, 2;
	add.s32 	%r762, %r164, %r761;
	atom.shared.add.u32 	%r1785, [%r762], %r180;
$L__BB15_121:
	shfl.sync.idx.b32	%r788|%p77, %r1785, %r179, 31, -1;
	add.s32 	%r183, %r180, %r788;
	shr.u32 	%r789, %r1767, %r293;
	and.b32  	%r785, %r789, %r82;
	mov.b32 	%r765, 1;
	// begin inline asm
	{
    .reg .pred p;
    and.b32 %r763, %r785, %r765;    setp.ne.u32 p, %r763, 0;
    vote.ballot.sync.b32 %r763, p, 0xffffffff;
    @!p not.b32 %r763, %r763;
}

	// end inline asm
	mov.b32 	%r768, 2;
	// begin inline asm
	{
    .reg .pred p;
    and.b32 %r766, %r785, %r768;    setp.ne.u32 p, %r766, 0;
    vote.ballot.sync.b32 %r766, p, 0xffffffff;
    @!p not.b32 %r766, %r766;
}

	// end inline asm
	and.b32  	%r790, %r766, %r763;
	mov.b32 	%r771, 4;
	// begin inline asm
	{
    .reg .pred p;
    and.b32 %r769, %r785, %r771;    setp.ne.u32 p, %r769, 0;
    vote.ballot.sync.b32 %r769, p, 0xffffffff;
    @!p not.b32 %r769, %r769;
}

	// end inline asm
	and.b32  	%r791, %r769, %r790;
	mov.b32 	%r774, 8;
	// begin inline asm
	{
    .reg .pred p;
    and.b32 %r772, %r785, %r774;    setp.ne.u32 p, %r772, 0;
    vote.ballot.sync.b32 %r772, p, 0xffffffff;
    @!p not.b32 %r772, %r772;
}

	// end inline asm
	and.b32  	%r792, %r772, %r791;
	mov.b32 	%r777, 16;
	// begin inline asm
	{
    .reg .pred p;
    and.b32 %r775, %r785, %r777;    setp.ne.u32 p, %r775, 0;
    vote.ballot.sync.b32 %r775, p, 0xffffffff;
    @!p not.b32 %r775, %r775;
}

	// end inline asm
	and.b32  	%r793, %r775, %r792;
	mov.b32 	%r780, 32;
	// begin inline asm
	{
    .reg .pred p;
    and.b32 %r778, %r785, %r780;    setp.ne.u32 p, %r778, 0;
    vote.ballot.sync.b32 %r778, p, 0xffffffff;
    @!p not.b32 %r778, %r778;
}

	// end inline asm
	and.b32  	%r794, %r778, %r793;
	mov.b32 	%r783, 64;
	// begin inline asm
	{
    .reg .pred p;
    and.b32 %r781, %r785, %r783;    setp.ne.u32 p, %r781, 0;
    vote.ballot.sync.b32 %r781, p, 0xffffffff;
    @!p not.b32 %r781, %r781;
}

	// end inline asm
	and.b32  	%r795, %r781, %r794;
	mov.b32 	%r786, 128;
	// begin inline asm
	{
    .reg .pred p;
    and.b32 %r784, %r785, %r786;    setp.ne.u32 p, %r784, 0;
    vote.ballot.sync.b32 %r784, p, 0xffffffff;
    @!p not.b32 %r784, %r784;
}

	// end inline asm
	and.b32  	%r796, %r784, %r795;
	clz.b32 	%r797, %r796;
	sub.s32 	%r185, 31, %r797;
	and.b32  	%r798, %r646, %r796;
	popc.b32 	%r186, %r798;
	setp.ne.s32 	%p78, %r295, %r185;
	mov.b32 	%r1786, 0;
	@%p78 bra 	$L__BB15_123;
	shl.b32 	%r799, %r785, 2;
	add.s32 	%r800, %r164, %r799;
	atom.shared.add.u32 	%r1786, [%r800], %r186;
$L__BB15_123:
	shfl.sync.idx.b32	%r826|%p79, %r1786, %r185, 31, -1;
	add.s32 	%r189, %r186, %r826;
	shr.u32 	%r827, %r1768, %r293;
	and.b32  	%r823, %r827, %r82;
	mov.b32 	%r803, 1;
	// begin inline asm
	{
    .reg .pred p;
    and.b32 %r801, %r823, %r803;    setp.ne.u32 p, %r801, 0;
    vote.ballot.sync.b32 %r801, p, 0xffffffff;
    @!p not.b32 %r801, %r801;
}

	// end inline asm
	mov.b32 	%r806, 2;
	// begin inline asm
	{
    .reg .pred p;
    and.b32 %r804, %r823, %r806;    setp.ne.u32 p, %r804, 0;
    vote.ballot.sync.b32 %r804, p, 0xffffffff;
    @!p not.b32 %r804, %r804;
}

	// end inline asm
	and.b32  	%r828, %r804, %r801;
	mov.b32 	%r809, 4;
	// begin inline asm
	{
    .reg .pred p;
    and.b32 %r807, %r823, %r809;    setp.ne.u32 p, %r807, 0;
    vote.ballot.sync.b32 %r807, p, 0xffffffff;
    @!p not.b32 %r807, %r807;
}

	// end inline asm
	and.b32  	%r829, %r807, %r828;
	mov.b32 	%r812, 8;
	// begin inline asm
	{
    .reg .pred p;
    and.b32 %r810, %r823, %r812;    setp.ne.u32 p, %r810, 0;
    vote.ballot.sync.b32 %r810, p, 0xffffffff;
    @!p not.b32 %r810, %r810;
}

	// end inline asm
	and.b32  	%r830, %r810, %r829;
	mov.b32 	%r815, 16;
	// begin inline asm
	{
    .reg .pred p;
    and.b32 %r813, %r823, %r815;    setp.ne.u32 p, %r813, 0;
    vote.ballot.sync.b32 %r813, p, 0xffffffff;
    @!p not.b32 %r813, %r813;
}

	// end inline asm
	and.b32  	%r831, %r813, %r830;
	mov.b32 	%r818, 32;
	// begin inline asm
	{
    .reg .pred p;
    and.b32 %r816, %r823, %r818;    setp.ne.u32 p, %r816, 0;
    vote.ballot.sync.b32 %r816, p, 0xffffffff;
    @!p not.b32 %r816, %r816;
}

	// end inline asm
	and.b32  	%r832, %r816, %r831;
	mov.b32 	%r821, 64;
	// begin inline asm
	{
    .reg .pred p;
    and.b32 %r819, %r823, %r821;    setp.ne.u32 p, %r819, 0;
    vote.ballot.sync.b32 %r819, p, 0xffffffff;
    @!p not.b32 %r819, %r819;
}

	// end inline asm
	and.b32  	%r833, %r819, %r832;
	mov.b32 	%r824, 128;
	// begin inline asm
	{
    .reg .pred p;
    and.b32 %r822, %r823, %r824;    setp.ne.u32 p, %r822, 0;
    vote.ballot.sync.b32 %r822, p, 0xffffffff;
    @!p not.b32 %r822, %r822;
}

	// end inline asm
	and.b32  	%r834, %r822, %r833;
	clz.b32 	%r835, %r834;
	sub.s32 	%r191, 31, %r835;
	and.b32  	%r836, %r646, %r834;
	popc.b32 	%r192, %r836;
	setp.ne.s32 	%p80, %r295, %r191;
	mov.b32 	%r1787, 0;
	@%p80 bra 	$L__BB15_125;
	shl.b32 	%r837, %r823, 2;
	add.s32 	%r838, %r164, %r837;
	atom.shared.add.u32 	%r1787, [%r838], %r192;
$L__BB15_125:
	shfl.sync.idx.b32	%r864|%p81, %r1787, %r191, 31, -1;
	add.s32 	%r195, %r192, %r864;
	shr.u32 	%r865, %r1769, %r293;
	and.b32  	%r861, %r865, %r82;
	mov.b32 	%r841, 1;
	// begin inline asm
	{
    .reg .pred p;
    and.b32 %r839, %r861, %r841;    setp.ne.u32 p, %r839, 0;
    vote.ballot.sync.b32 %r839, p, 0xffffffff;
    @!p not.b32 %r839, %r839;
}

	// end inline asm
	mov.b32 	%r844, 2;
	// begin inline asm
	{
    .reg .pred p;
    and.b32 %r842, %r861, %r844;    setp.ne.u32 p, %r842, 0;
    vote.ballot.sync.b32 %r842, p, 0xffffffff;
    @!p not.b32 %r842, %r842;
}

	// end inline asm
	and.b32  	%r866, %r842, %r839;
	mov.b32 	%r847, 4;
	// begin inline asm
	{
    .reg .pred p;
    and.b32 %r845, %r861, %r847;    setp.ne.u32 p, %r845, 0;
    vote.ballot.sync.b32 %r845, p, 0xffffffff;
    @!p not.b32 %r845, %r845;
}

	// end inline asm
	and.b32  	%r867, %r845, %r866;
	mov.b32 	%r850, 8;
	// begin inline asm
	{
    .reg .pred p;
    and.b32 %r848, %r861, %r850;    setp.ne.u32 p, %r848, 0;
    vote.ballot.sync.b32 %r848, p, 0xffffffff;
    @!p not.b32 %r848, %r848;
}

	// end inline asm
	and.b32  	%r868, %r848, %r867;
	mov.b32 	%r853, 16;
	// begin inline asm
	{
    .reg .pred p;
    and.b32 %r851, %r861, %r853;    setp.ne.u32 p, %r851, 0;
    vote.ballot.sync.b32 %r851, p, 0xffffffff;
    @!p not.b32 %r851, %r851;
}

	// end inline asm
	and.b32  	%r869, %r851, %r868;
	mov.b32 	%r856, 32;
	// begin inline asm
	{
    .reg .pred p;
    and.b32 %r854, %r861, %r856;    setp.ne.u32 p, %r854, 0;
    vote.ballot.sync.b32 %r854, p, 0xffffffff;
    @!p not.b32 %r854, %r854;
}

	// end inline asm
	and.b32  	%r870, %r854, %r869;
	mov.b32 	%r859, 64;
	// begin inline asm
	{
    .reg .pred p;
    and.b32 %r857, %r861, %r859;    setp.ne.u32 p, %r857, 0;
    vote.ballot.sync.b32 %r857, p, 0xffffffff;
    @!p not.b32 %r857, %r857;
}

	// end inline asm
	and.b32  	%r871, %r857, %r870;
	mov.b32 	%r862, 128;
	// begin inline asm
	{
    .reg .pred p;
    and.b32 %r860, %r861, %r862;    setp.ne.u32 p, %r860, 0;
    vote.ballot.sync.b32 %r860, p, 0xffffffff;
    @!p not.b32 %r860, %r860;
}

	// end inline asm
	and.b32  	%r872, %r860, %r871;
	clz.b32 	%r873, %r872;
	sub.s32 	%r197, 31, %r873;
	and.b32  	%r874, %r646, %r872;
	popc.b32 	%r198, %r874;
	setp.ne.s32 	%p82, %r295, %r197;
	mov.b32 	%r1788, 0;
	@%p82 bra 	$L__BB15_127;
	shl.b32 	%r875, %r861, 2;
	add.s32 	%r876, %r164, %r875;
	atom.shared.add.u32 	%r1788, [%r876], %r198;
$L__BB15_127:
	shfl.sync.idx.b32	%r902|%p83, %r1788, %r197, 31, -1;
	add.s32 	%r201, %r198, %r902;
	shr.u32 	%r903, %r1770, %r293;
	and.b32  	%r899, %r903, %r82;
	mov.b32 	%r879, 1;
	// begin inline asm
	{
    .reg .pred p;
    and.b32 %r877, %r899, %r879;    setp.ne.u32 p, %r877, 0;
    vote.ballot.sync.b32 %r877, p, 0xffffffff;
    @!p not.b32 %r877, %r877;
}

	// end inline asm
	mov.b32 	%r882, 2;
	// begin inline asm
	{
    .reg .pred p;
    and.b32 %r880, %r899, %r882;    setp.ne.u32 p, %r880, 0;
    vote.ballot.sync.b32 %r880, p, 0xffffffff;
    @!p not.b32 %r880, %r880;
}

	// end inline asm
	and.b32  	%r904, %r880, %r877;
	mov.b32 	%r885, 4;
	// begin inline asm
	{
    .reg .pred p;
    and.b32 %r883, %r899, %r885;    setp.ne.u32 p, %r883, 0;
    vote.ballot.sync.b32 %r883, p, 0xffffffff;
    @!p not.b32 %r883, %r883;
}

	// end inline asm
	and.b32  	%r905, %r883, %r904;
	mov.b32 	%r888, 8;
	// begin inline asm
	{
    .reg .pred p;
    and.b32 %r886, %r899, %r888;    setp.ne.u32 p, %r886, 0;
    vote.ballot.sync.b32 %r886, p, 0xffffffff;
    @!p not.b32 %r886, %r886;
}

	// end inline asm
	and.b32  	%r906, %r886, %r905;
	mov.b32 	%r891, 16;
	// begin inline asm
	{
    .reg .pred p;
    and.b32 %r889, %r899, %r891;    setp.ne.u32 p, %r889, 0;
    vote.ballot.sync.b32 %r889, p, 0xffffffff;
    @!p not.b32 %r889, %r889;
}

	// end inline asm
	and.b32  	%r907, %r889, %r906;
	mov.b32 	%r894, 32;
	// begin inline asm
	{
    .reg .pred p;
    and.b32 %r892, %r899, %r894;    setp.ne.u32 p, %r892, 0;
    vote.ballot.sync.b32 %r892, p, 0xffffffff;
    @!p not.b32 %r892, %r892;
}

	// end inline asm
	and.b32  	%r908, %r892, %r907;
	mov.b32 	%r897, 64;
	// begin inline asm
	{
    .reg .pred p;
    and.b32 %r895, %r899, %r897;    setp.ne.u32 p, %r895, 0;
    vote.ballot.sync.b32 %r895, p, 0xffffffff;
    @!p not.b32 %r895, %r895;
}

	// end inline asm
	and.b32  	%r909, %r895, %r908;
	mov.b32 	%r900, 128;
	// begin inline asm
	{
    .reg .pred p;
    and.b32 %r898, %r899, %r900;    setp.ne.u32 p, %r898, 0;
    vote.ballot.sync.b32 %r898, p, 0xffffffff;
    @!p not.b32 %r898, %r898;
}

	// end inline asm
	and.b32  	%r910, %r898, %r909;
	clz.b32 	%r911, %r910;
	sub.s32 	%r203, 31, %r911;
	and.b32  	%r912, %r646, %r910;
	popc.b32 	%r204, %r912;
	setp.ne.s32 	%p84, %r295, %r203;
	mov.b32 	%r1789, 0;
	@%p84 bra 	$L__BB15_129;
	shl.b32 	%r913, %r899, 2;
	add.s32 	%r914, %r164, %r913;
	atom.shared.add.u32 	%r1789, [%r914], %r204;
$L__BB15_129:
	shfl.sync.idx.b32	%r940|%p85, %r1789, %r203, 31, -1;
	add.s32 	%r207, %r204, %r940;
	shr.u32 	%r941, %r1771, %r293;
	and.b32  	%r937, %r941, %r82;
	mov.b32 	%r917, 1;
	// begin inline asm
	{
    .reg .pred p;
    and.b32 %r915, %r937, %r917;    setp.ne.u32 p, %r915, 0;
    vote.ballot.sync.b32 %r915, p, 0xffffffff;
    @!p not.b32 %r915, %r915;
}

	// end inline asm
	mov.b32 	%r920, 2;
	// begin inline asm
	{
    .reg .pred p;
    and.b32 %r918, %r937, %r920;    setp.ne.u32 p, %r918, 0;
    vote.ballot.sync.b32 %r918, p, 0xffffffff;
    @!p not.b32 %r918, %r918;
}

	// end inline asm
	and.b32  	%r942, %r918, %r915;
	mov.b32 	%r923, 4;
	// begin inline asm
	{
    .reg .pred p;
    and.b32 %r921, %r937, %r923;    setp.ne.u32 p, %r921, 0;
    vote.ballot.sync.b32 %r921, p, 0xffffffff;
    @!p not.b32 %r921, %r921;
}

	// end inline asm
	and.b32  	%r943, %r921, %r942;
	mov.b32 	%r926, 8;
	// begin inline asm
	{
    .reg .pred p;
    and.b32 %r924, %r937, %r926;    setp.ne.u32 p, %r924, 0;
    vote.ballot.sync.b32 %r924, p, 0xffffffff;
    @!p not.b32 %r924, %r924;
}

	// end inline asm
	and.b32  	%r944, %r924, %r943;
	mov.b32 	%r929, 16;
	// begin inline asm
	{
    .reg .pred p;
    and.b32 %r927, %r937, %r929;    setp.ne.u32 p, %r927, 0;
    vote.ballot.sync.b32 %r927, p, 0xffffffff;
    @!p not.b32 %r927, %r927;
}

	// end inline asm
	and.b32  	%r945, %r927, %r944;
	mov.b32 	%r932, 32;
	// begin inline asm
	{
    .reg .pred p;
    and.b32 %r930, %r937, %r932;    setp.ne.u32 p, %r930, 0;
    vote.ballot.sync.b32 %r930, p, 0xffffffff;
    @!p not.b32 %r930, %r930;
}

	// end inline asm
	and.b32  	%r946, %r930, %r945;
	mov.b32 	%r935, 64;
	// begin inline asm
	{
    .reg .pred p;
    and.b32 %r933, %r937, %r935;    setp.ne.u32 p, %r933, 0;
    vote.ballot.sync.b32 %r933, p, 0xffffffff;
    @!p not.b32 %r933, %r933;
}

	// end inline asm
	and.b32  	%r947, %r933, %r946;
	mov.b32 	%r938, 128;
	// begin inline asm
	{
    .reg .pred p;
    and.b32 %r936, %r937, %r938;    setp.ne.u32 p, %r936, 0;
    vote.ballot.sync.b32 %r936, p, 0xffffffff;
    @!p not.b32 %r936, %r936;
}

	// end inline asm
	and.b32  	%r948, %r936, %r947;
	clz.b32 	%r949, %r948;
	sub.s32 	%r209, 31, %r949;
	and.b32  	%r950, %r646, %r948;
	popc.b32 	%r210, %r950;
	setp.ne.s32 	%p86, %r295, %r209;
	mov.b32 	%r1790, 0;
	@%p86 bra 	$L__BB15_131;
	shl.b32 	%r951, %r937, 2;
	add.s32 	%r952, %r164, %r951;
	atom.shared.add.u32 	%r1790, [%r952], %r210;
$L__BB15_131:
	shfl.sync.idx.b32	%r978|%p87, %r1790, %r209, 31, -1;
	add.s32 	%r213, %r210, %r978;
	shr.u32 	%r979, %r1772, %r293;
	and.b32  	%r975, %r979, %r82;
	mov.b32 	%r955, 1;
	// begin inline asm
	{
    .reg .pred p;
    and.b32 %r953, %r975, %r955;    setp.ne.u32 p, %r953, 0;
    vote.ballot.sync.b32 %r953, p, 0xffffffff;
    @!p not.b32 %r953, %r953;
}

	// end inline asm
	mov.b32 	%r958, 2;
	// begin inline asm
	{
    .reg .pred p;
    and.b32 %r956, %r975, %r958;    setp.ne.u32 p, %r956, 0;
    vote.ballot.sync.b32 %r956, p, 0xffffffff;
    @!p not.b32 %r956, %r956;
}

	// end inline asm
	and.b32  	%r980, %r956, %r953;
	mov.b32 	%r961, 4;
	// begin inline asm
	{
    .reg .pred p;
    and.b32 %r959, %r975, %r961;    setp.ne.u32 p, %r959, 0;
    vote.ballot.sync.b32 %r959, p, 0xffffffff;
    @!p not.b32 %r959, %r959;
}

	// end inline asm
	and.b32  	%r981, %r959, %r980;
	mov.b32 	%r964, 8;
	// begin inline asm
	{
    .reg .pred p;
    and.b32 %r962, %r975, %r964;    setp.ne.u32 p, %r962, 0;
    vote.ballot.sync.b32 %r962, p, 0xffffffff;
    @!p not.b32 %r962, %r962;
}

	// end inline asm
	and.b32  	%r982, %r962, %r981;
	mov.b32 	%r967, 16;
	// begin inline asm
	{
    .reg .pred p;
    and.b32 %r965, %r975, %r967;    setp.ne.u32 p, %r965, 0;
    vote.ballot.sync.b32 %r965, p, 0xffffffff;
    @!p not.b32 %r965, %r965;
}

	// end inline asm
	and.b32  	%r983, %r965, %r982;
	mov.b32 	%r970, 32;
	// begin inline asm
	{
    .reg .pred p;
    and.b32 %r968, %r975, %r970;    setp.ne.u32 p, %r968, 0;
    vote.ballot.sync.b32 %r968, p, 0xffffffff;
    @!p not.b32 %r968, %r968;
}

	// end inline asm
	and.b32  	%r984, %r968, %r983;
	mov.b32 	%r973, 64;
	// begin inline asm
	{
    .reg .pred p;
    and.b32 %r971, %r975, %r973;    setp.ne.u32 p, %r971, 0;
    vote.ballot.sync.b32 %r971, p, 0xffffffff;
    @!p not.b32 %r971, %r971;
}

	// end inline asm
	and.b32  	%r985, %r971, %r984;
	mov.b32 	%r976, 128;
	// begin inline asm
	{
    .reg .pred p;
    and.b32 %r974, %r975, %r976;    setp.ne.u32 p, %r974, 0;
    vote.ballot.sync.b32 %r974, p, 0xffffffff;
    @!p not.b32 %r974, %r974;
}

	// end inline asm
	and.b32  	%r986, %r974, %r985;
	clz.b32 	%r987, %r986;
	sub.s32 	%r215, 31, %r987;
	and.b32  	%r988, %r646, %r986;
	popc.b32 	%r216, %r988;
	setp.ne.s32 	%p88, %r295, %r215;
	mov.b32 	%r1791, 0;
	@%p88 bra 	$L__BB15_133;
	shl.b32 	%r989, %r975, 2;
	add.s32 	%r990, %r164, %r989;
	atom.shared.add.u32 	%r1791, [%r990], %r216;
$L__BB15_133:
	shfl.sync.idx.b32	%r1016|%p89, %r1791, %r215, 31, -1;
	add.s32 	%r219, %r216, %r1016;
	shr.u32 	%r1017, %r1773, %r293;
	and.b32  	%r1013, %r1017, %r82;
	mov.b32 	%r993, 1;
	// begin inline asm
	{
    .reg .pred p;
    and.b32 %r991, %r1013, %r993;    setp.ne.u32 p, %r991, 0;
    vote.ballot.sync.b32 %r991, p, 0xffffffff;
    @!p not.b32 %r991, %r991;
}

	// end inline asm
	mov.b32 	%r996, 2;
	// begin inline asm
	{
    .reg .pred p;
    and.b32 %r994, %r1013, %r996;    setp.ne.u32 p, %r994, 0;
    vote.ballot.sync.b32 %r994, p, 0xffffffff;
    @!p not.b32 %r994, %r994;
}

	// end inline asm
	and.b32  	%r1018, %r994, %r991;
	mov.b32 	%r999, 4;
	// begin inline asm
	{
    .reg .pred p;
    and.b32 %r997, %r1013, %r999;    setp.ne.u32 p, %r997, 0;
    vote.ballot.sync.b32 %r997, p, 0xffffffff;
    @!p not.b32 %r997, %r997;
}

	// end inline asm
	and.b32  	%r1019, %r997, %r1018;
	mov.b32 	%r1002, 8;
	// begin inline asm
	{
    .reg .pred p;
    and.b32 %r1000, %r1013, %r1002;    setp.ne.u32 p, %r1000, 0;
    vote.ballot.sync.b32 %r1000, p, 0xffffffff;
    @!p not.b32 %r1000, %r1000;
}

	// end inline asm
	and.b32  	%r1020, %r1000, %r1019;
	mov.b32 	%r1005, 16;
	// begin inline asm
	{
    .reg .pred p;
    and.b32 %r1003, %r1013, %r1005;    setp.ne.u32 p, %r1003, 0;
    vote.ballot.sync.b32 %r1003, p, 0xffffffff;
    @!p not.b32 %r1003, %r1003;
}

	// end inline asm
	and.b32  	%r1021, %r1003, %r1020;
	mov.b32 	%r1008, 32;
	// begin inline asm
	{
    .reg .pred p;
    and.b32 %r1006, %r1013, %r1008;    setp.ne.u32 p, %r1006, 0;
    vote.ballot.sync.b32 %r1006, p, 0xffffffff;
    @!p not.b32 %r1006, %r1006;
}

	// end inline asm
	and.b32  	%r1022, %r1006, %r1021;
	mov.b32 	%r1011, 64;
	// begin inline asm
	{
    .reg .pred p;
    and.b32 %r1009, %r1013, %r1011;    setp.ne.u32 p, %r1009, 0;
    vote.ballot.sync.b32 %r1009, p, 0xffffffff;
    @!p not.b32 %r1009, %r1009;
}

	// end inline asm
	and.b32  	%r1023, %r1009, %r1022;
	mov.b32 	%r1014, 128;
	// begin inline asm
	{
    .reg .pred p;
    and.b32 %r1012, %r1013, %r1014;    setp.ne.u32 p, %r1012, 0;
    vote.ballot.sync.b32 %r1012, p, 0xffffffff;
    @!p not.b32 %r1012, %r1012;
}

	// end inline asm
	and.b32  	%r1024, %r1012, %r1023;
	clz.b32 	%r1025, %r1024;
	sub.s32 	%r221, 31, %r1025;
	and.b32  	%r1026, %r646, %r1024;
	popc.b32 	%r222, %r1026;
	setp.ne.s32 	%p90, %r295, %r221;
	mov.b32 	%r1792, 0;
	@%p90 bra 	$L__BB15_135;
	shl.b32 	%r1027, %r1013, 2;
	add.s32 	%r1028, %r164, %r1027;
	atom.shared.add.u32 	%r1792, [%r1028], %r222;
$L__BB15_135:
	shfl.sync.idx.b32	%r1054|%p91, %r1792, %r221, 31, -1;
	add.s32 	%r225, %r222, %r1054;
	shr.u32 	%r1055, %r1774, %r293;
	and.b32  	%r1051, %r1055, %r82;
	mov.b32 	%r1031, 1;
	// begin inline asm
	{
    .reg .pred p;
    and.b32 %r1029, %r1051, %r1031;    setp.ne.u32 p, %r1029, 0;
    vote.ballot.sync.b32 %r1029, p, 0xffffffff;
    @!p not.b32 %r1029, %r1029;
}

	// end inline asm
	mov.b32 	%r1034, 2;
	// begin inline asm
	{
    .reg .pred p;
    and.b32 %r1032, %r1051, %r1034;    setp.ne.u32 p, %r1032, 0;
    vote.ballot.sync.b32 %r1032, p, 0xffffffff;
    @!p not.b32 %r1032, %r1032;
}

	// end inline asm
	and.b32  	%r1056, %r1032, %r1029;
	mov.b32 	%r1037, 4;
	// begin inline asm
	{
    .reg .pred p;
    and.b32 %r1035, %r1051, %r1037;    setp.ne.u32 p, %r1035, 0;
    vote.ballot.sync.b32 %r1035, p, 0xffffffff;
    @!p not.b32 %r1035, %r1035;
}

	// end inline asm
	and.b32  	%r1057, %r1035, %r1056;
	mov.b32 	%r1040, 8;
	// begin inline asm
	{
    .reg .pred p;
    and.b32 %r1038, %r1051, %r1040;    setp.ne.u32 p, %r1038, 0;
    vote.ballot.sync.b32 %r1038, p, 0xffffffff;
    @!p not.b32 %r1038, %r1038;
}

	// end inline asm
	and.b32  	%r1058, %r1038, %r1057;
	mov.b32 	%r1043, 16;
	// begin inline asm
	{
    .reg .pred p;
    and.b32 %r1041, %r1051, %r1043;    setp.ne.u32 p, %r1041, 0;
    vote.ballot.sync.b32 %r1041, p, 0xffffffff;
    @!p not.b32 %r1041, %r1041;
}

	// end inline asm
	and.b32  	%r1059, %r1041, %r1058;
	mov.b32 	%r1046, 32;
	// begin inline asm
	{
    .reg .pred p;
    and.b32 %r1044, %r1051, %r1046;    setp.ne.u32 p, %r1044, 0;
    vote.ballot.sync.b32 %r1044, p, 0xffffffff;
    @!p not.b32 %r1044, %r1044;
}

	// end inline asm
	and.b32  	%r1060, %r1044, %r1059;
	mov.b32 	%r1049, 64;
	// begin inline asm
	{
    .reg .pred p;
    and.b32 %r1047, %r1051, %r1049;    setp.ne.u32 p, %r1047, 0;
    vote.ballot.sync.b32 %r1047, p, 0xffffffff;
    @!p not.b32 %r1047, %r1047;
}

	// end inline asm
	and.b32  	%r1061, %r1047, %r1060;
	mov.b32 	%r1052, 128;
	// begin inline asm
	{
    .reg .pred p;
    and.b32 %r1050, %r1051, %r1052;    setp.ne.u32 p, %r1050, 0;
    vote.ballot.sync.b32 %r1050, p, 0xffffffff;
    @!p not.b32 %r1050, %r1050;
}

	// end inline asm
	and.b32  	%r1062, %r1050, %r1061;
	clz.b32 	%r1063, %r1062;
	sub.s32 	%r227, 31, %r1063;
	and.b32  	%r1064, %r646, %r1062;
	popc.b32 	%r228, %r1064;
	setp.ne.s32 	%p92, %r295, %r227;
	mov.b32 	%r1793, 0;
	@%p92 bra 	$L__BB15_137;
	shl.b32 	%r1065, %r1051, 2;
	add.s32 	%r1066, %r164, %r1065;
	atom.shared.add.u32 	%r1793, [%r1066], %r228;
$L__BB15_137:
	shfl.sync.idx.b32	%r1092|%p93, %r1793, %r227, 31, -1;
	add.s32 	%r231, %r228, %r1092;
	shr.u32 	%r1093, %r1775, %r293;
	and.b32  	%r1089, %r1093, %r82;
	mov.b32 	%r1069, 1;
	// begin inline asm
	{
    .reg .pred p;
    and.b32 %r1067, %r1089, %r1069;    setp.ne.u32 p, %r1067, 0;
    vote.ballot.sync.b32 %r1067, p, 0xffffffff;
    @!p not.b32 %r1067, %r1067;
}

	// end inline asm
	mov.b32 	%r1072, 2;
	// begin inline asm
	{
    .reg .pred p;
    and.b32 %r1070, %r1089, %r1072;    setp.ne.u32 p, %r1070, 0;
    vote.ballot.sync.b32 %r1070, p, 0xffffffff;
    @!p not.b32 %r1070, %r1070;
}

	// end inline asm
	and.b32  	%r1094, %r1070, %r1067;
	mov.b32 	%r1075, 4;
	// begin inline asm
	{
    .reg .pred p;
    and.b32 %r1073, %r1089, %r1075;    setp.ne.u32 p, %r1073, 0;
    vote.ballot.sync.b32 %r1073, p, 0xffffffff;
    @!p not.b32 %r1073, %r1073;
}

	// end inline asm
	and.b32  	%r1095, %r1073, %r1094;
	mov.b32 	%r1078, 8;
	// begin inline asm
	{
    .reg .pred p;
    and.b32 %r1076, %r1089, %r1078;    setp.ne.u32 p, %r1076, 0;
    vote.ballot.sync.b32 %r1076, p, 0xffffffff;
    @!p not.b32 %r1076, %r1076;
}

	// end inline asm
	and.b32  	%r1096, %r1076, %r1095;
	mov.b32 	%r1081, 16;
	// begin inline asm
	{
    .reg .pred p;
    and.b32 %r1079, %r1089, %r1081;    setp.ne.u32 p, %r1079, 0;
    vote.ballot.sync.b32 %r1079, p, 0xffffffff;
    @!p not.b32 %r1079, %r1079;
}

	// end inline asm
	and.b32  	%r1097, %r1079, %r1096;
	mov.b32 	%r1084, 32;
	// begin inline asm
	{
    .reg .pred p;
    and.b32 %r1082, %r1089, %r1084;    setp.ne.u32 p, %r1082, 0;
    vote.ballot.sync.b32 %r1082, p, 0xffffffff;
    @!p not.b32 %r1082, %r1082;
}

	// end inline asm
	and.b32  	%r1098, %r1082, %r1097;
	mov.b32 	%r1087, 64;
	// begin inline asm
	{
    .reg .pred p;
    and.b32 %r1085, %r1089, %r1087;    setp.ne.u32 p, %r1085, 0;
    vote.ballot.sync.b32 %r1085, p, 0xffffffff;
    @!p not.b32 %r1085, %r1085;
}

	// end inline asm
	and.b32  	%r1099, %r1085, %r1098;
	mov.b32 	%r1090, 128;
	// begin inline asm
	{
    .reg .pred p;
    and.b32 %r1088, %r1089, %r1090;    setp.ne.u32 p, %r1088, 0;
    vote.ballot.sync.b32 %r1088, p, 0xffffffff;
    @!p not.b32 %r1088, %r1088;
}

	// end inline asm
	and.b32  	%r1100, %r1088, %r1099;
	clz.b32 	%r1101, %r1100;
	sub.s32 	%r233, 31, %r1101;
	and.b32  	%r1102, %r646, %r1100;
	popc.b32 	%r234, %r1102;
	setp.ne.s32 	%p94, %r295, %r233;
	mov.b32 	%r1794, 0;
	@%p94 bra 	$L__BB15_139;
	shl.b32 	%r1103, %r1089, 2;
	add.s32 	%r1104, %r164, %r1103;
	atom.shared.add.u32 	%r1794, [%r1104], %r234;
$L__BB15_139:
	shfl.sync.idx.b32	%r1130|%p95, %r1794, %r233, 31, -1;
	add.s32 	%r237, %r234, %r1130;
	shr.u32 	%r1131, %r1776, %r293;
	and.b32  	%r1127, %r1131, %r82;
	mov.b32 	%r1107, 1;
	// begin inline asm
	{
    .reg .pred p;
    and.b32 %r1105, %r1127, %r1107;    setp.ne.u32 p, %r1105, 0;
    vote.ballot.sync.b32 %r1105, p, 0xffffffff;
    @!p not.b32 %r1105, %r1105;
}

	// end inline asm
	mov.b32 	%r1110, 2;
	// begin inline asm
	{
    .reg .pred p;
    and.b32 %r1108, %r1127, %r1110;    setp.ne.u32 p, %r1108, 0;
    vote.ballot.sync.b32 %r1108, p, 0xffffffff;
    @!p not.b32 %r1108, %r1108;
}

	// end inline asm
	and.b32  	%r1132, %r1108, %r1105;
	mov.b32 	%r1113, 4;
	// begin inline asm
	{
    .reg .pred p;
    and.b32 %r1111, %r1127, %r1113;    setp.ne.u32 p, %r1111, 0;
    vote.ballot.sync.b32 %r1111, p, 0xffffffff;
    @!p not.b32 %r1111, %r1111;
}

	// end inline asm
	and.b32  	%r1133, %r1111, %r1132;
	mov.b32 	%r1116, 8;
	// begin inline asm
	{
    .reg .pred p;
    and.b32 %r1114, %r1127, %r1116;    setp.ne.u32 p, %r1114, 0;
    vote.ballot.sync.b32 %r1114, p, 0xffffffff;
    @!p not.b32 %r1114, %r1114;
}

	// end inline asm
	and.b32  	%r1134, %r1114, %r1133;
	mov.b32 	%r1119, 16;
	// begin inline asm
	{
    .reg .pred p;
    and.b32 %r1117, %r1127, %r1119;    setp.ne.u32 p, %r1117, 0;
    vote.ballot.sync.b32 %r1117, p, 0xffffffff;
    @!p not.b32 %r1117, %r1117;
}

	// end inline asm
	and.b32  	%r1135, %r1117, %r1134;
	mov.b32 	%r1122, 32;
	// begin inline asm
	{
    .reg .pred p;
    and.b32 %r1120, %r1127, %r1122;    setp.ne.u32 p, %r1120, 0;
    vote.ballot.sync.b32 %r1120, p, 0xffffffff;
    @!p not.b32 %r1120, %r1120;
}

	// end inline asm
	and.b32  	%r1136, %r1120, %r1135;
	mov.b32 	%r1125, 64;
	// begin inline asm
	{
    .reg .pred p;
    and.b32 %r1123, %r1127, %r1125;    setp.ne.u32 p, %r1123, 0;
    vote.ballot.sync.b32 %r1123, p, 0xffffffff;
    @!p not.b32 %r1123, %r1123;
}

	// end inline asm
	and.b32  	%r1137, %r1123, %r1136;
	mov.b32 	%r1128, 128;
	// begin inline asm
	{
    .reg .pred p;
    and.b32 %r1126, %r1127, %r1128;    setp.ne.u32 p, %r1126, 0;
    vote.ballot.sync.b32 %r1126, p, 0xffffffff;
    @!p not.b32 %r1126, %r1126;
}

	// end inline asm
	and.b32  	%r1138, %r1126, %r1137;
	clz.b32 	%r1139, %r1138;
	sub.s32 	%r239, 31, %r1139;
	and.b32  	%r1140, %r646, %r1138;
	popc.b32 	%r240, %r1140;
	setp.ne.s32 	%p96, %r295, %r239;
	mov.b32 	%r1795, 0;
	@%p96 bra 	$L__BB15_141;
	shl.b32 	%r1141, %r1127, 2;
	add.s32 	%r1142, %r164, %r1141;
	atom.shared.add.u32 	%r1795, [%r1142], %r240;
$L__BB15_141:
	shfl.sync.idx.b32	%r1168|%p97, %r1795, %r239, 31, -1;
	add.s32 	%r243, %r240, %r1168;
	shr.u32 	%r1169, %r1777, %r293;
	and.b32  	%r1165, %r1169, %r82;
	mov.b32 	%r1145, 1;
	// begin inline asm
	{
    .reg .pred p;
    and.b32 %r1143, %r1165, %r1145;    setp.ne.u32 p, %r1143, 0;
    vote.ballot.sync.b32 %r1143, p, 0xffffffff;
    @!p not.b32 %r1143, %r1143;
}

	// end inline asm
	mov.b32 	%r1148, 2;
	// begin inline asm
	{
    .reg .pred p;
    and.b32 %r1146, %r1165, %r1148;    setp.ne.u32 p, %r1146, 0;
    vote.ballot.sync.b32 %r1146, p, 0xffffffff;
    @!p not.b32 %r1146, %r1146;
}

	// end inline asm
	and.b32  	%r1170, %r1146, %r1143;
	mov.b32 	%r1151, 4;
	// begin inline asm
	{
    .reg .pred p;
    and.b32 %r1149, %r1165, %r1151;    setp.ne.u32 p, %r1149, 0;
    vote.ballot.sync.b32 %r1149, p, 0xffffffff;
    @!p not.b32 %r1149, %r1149;
}

	// end inline asm
	and.b32  	%r1171, %r1149, %r1170;
	mov.b32 	%r1154, 8;
	// begin inline asm
	{
    .reg .pred p;
    and.b32 %r1152, %r1165, %r1154;    setp.ne.u32 p, %r1152, 0;
    vote.ballot.sync.b32 %r1152, p, 0xffffffff;
    @!p not.b32 %r1152, %r1152;
}

	// end inline asm
	and.b32  	%r1172, %r1152, %r1171;
	mov.b32 	%r1157, 16;
	// begin inline asm
	{
    .reg .pred p;
    and.b32 %r1155, %r1165, %r1157;    setp.ne.u32 p, %r1155, 0;
    vote.ballot.sync.b32 %r1155, p, 0xffffffff;
    @!p not.b32 %r1155, %r1155;
}

	// end inline asm
	and.b32  	%r1173, %r1155, %r1172;
	mov.b32 	%r1160, 32;
	// begin inline asm
	{
    .reg .pred p;
    and.b32 %r1158, %r1165, %r1160;    setp.ne.u32 p, %r1158, 0;
    vote.ballot.sync.b32 %r1158, p, 0xffffffff;
    @!p not.b32 %r1158, %r1158;
}

	// end inline asm
	and.b32  	%r1174, %r1158, %r1173;
	mov.b32 	%r1163, 64;
	// begin inline asm
	{
    .reg .pred p;
    and.b32 %r1161, %r1165, %r1163;    setp.ne.u32 p, %r1161, 0;
    vote.ballot.sync.b32 %r1161, p, 0xffffffff;
    @!p not.b32 %r1161, %r1161;
}

	// end inline asm
	and.b32  	%r1175, %r1161, %r1174;
	mov.b32 	%r1166, 128;
	// begin inline asm
	{
    .reg .pred p;
    and.b32 %r1164, %r1165, %r1166;    setp.ne.u32 p, %r1164, 0;
    vote.ballot.sync.b32 %r1164, p, 0xffffffff;
    @!p not.b32 %r1164, %r1164;
}

	// end inline asm
	and.b32  	%r1176, %r1164, %r1175;
	clz.b32 	%r1177, %r1176;
	sub.s32 	%r245, 31, %r1177;
	and.b32  	%r1178, %r646, %r1176;
	popc.b32 	%r246, %r1178;
	setp.ne.s32 	%p98, %r295, %r245;
	mov.b32 	%r1796, 0;
	@%p98 bra 	$L__BB15_143;
	shl.b32 	%r1179, %r1165, 2;
	add.s32 	%r1180, %r164, %r1179;
	atom.shared.add.u32 	%r1796, [%r1180], %r246;
$L__BB15_143:
	shfl.sync.idx.b32	%r1206|%p99, %r1796, %r245, 31, -1;
	add.s32 	%r249, %r246, %r1206;
	shr.u32 	%r1207, %r1778, %r293;
	and.b32  	%r1203, %r1207, %r82;
	mov.b32 	%r1183, 1;
	// begin inline asm
	{
    .reg .pred p;
    and.b32 %r1181, %r1203, %r1183;    setp.ne.u32 p, %r1181, 0;
    vote.ballot.sync.b32 %r1181, p, 0xffffffff;
    @!p not.b32 %r1181, %r1181;
}

	// end inline asm
	mov.b32 	%r1186, 2;
	// begin inline asm
	{
    .reg .pred p;
    and.b32 %r1184, %r1203, %r1186;    setp.ne.u32 p, %r1184, 0;
    vote.ballot.sync.b32 %r1184, p, 0xffffffff;
    @!p not.b32 %r1184, %r1184;
}

	// end inline asm
	and.b32  	%r1208, %r1184, %r1181;
	mov.b32 	%r1189, 4;
	// begin inline asm
	{
    .reg .pred p;
    and.b32 %r1187, %r1203, %r1189;    setp.ne.u32 p, %r1187, 0;
    vote.ballot.sync.b32 %r1187, p, 0xffffffff;
    @!p not.b32 %r1187, %r1187;
}

	// end inline asm
	and.b32  	%r1209, %r1187, %r1208;
	mov.b32 	%r1192, 8;
	// begin inline asm
	{
    .reg .pred p;
    and.b32 %r1190, %r1203, %r1192;    setp.ne.u32 p, %r1190, 0;
    vote.ballot.sync.b32 %r1190, p, 0xffffffff;
    @!p not.b32 %r1190, %r1190;
}

	// end inline asm
	and.b32  	%r1210, %r1190, %r1209;
	mov.b32 	%r1195, 16;
	// begin inline asm
	{
    .reg .pred p;
    and.b32 %r1193, %r1203, %r1195;    setp.ne.u32 p, %r1193, 0;
    vote.ballot.sync.b32 %r1193, p, 0xffffffff;
    @!p not.b32 %r1193, %r1193;
}

	// end inline asm
	and.b32  	%r1211, %r1193, %r1210;
	mov.b32 	%r1198, 32;
	// begin inline asm
	{
    .reg .pred p;
    and.b32 %r1196, %r1203, %r1198;    setp.ne.u32 p, %r1196, 0;
    vote.ballot.sync.b32 %r1196, p, 0xffffffff;
    @!p not.b32 %r1196, %r1196;
}

	// end inline asm
	and.b32  	%r1212, %r1196, %r1211;
	mov.b32 	%r1201, 64;
	// begin inline asm
	{
    .reg .pred p;
    and.b32 %r1199, %r1203, %r1201;    setp.ne.u32 p, %r1199, 0;
    vote.ballot.sync.b32 %r1199, p, 0xffffffff;
    @!p not.b32 %r1199, %r1199;
}

	// end inline asm
	and.b32  	%r1213, %r1199, %r1212;
	mov.b32 	%r1204, 128;
	// begin inline asm
	{
    .reg .pred p;
    and.b32 %r1202, %r1203, %r1204;    setp.ne.u32 p, %r1202, 0;
    vote.ballot.sync.b32 %r1202, p, 0xffffffff;
    @!p not.b32 %r1202, %r1202;
}

	// end inline asm
	and.b32  	%r1214, %r1202, %r1213;
	clz.b32 	%r1215, %r1214;
	sub.s32 	%r251, 31, %r1215;
	and.b32  	%r1216, %r646, %r1214;
	popc.b32 	%r252, %r1216;
	setp.ne.s32 	%p100, %r295, %r251;
	mov.b32 	%r1797, 0;
	@%p100 bra 	$L__BB15_145;
	shl.b32 	%r1217, %r1203, 2;
	add.s32 	%r1218, %r164, %r1217;
	atom.shared.add.u32 	%r1797, [%r1218], %r252;
$L__BB15_145:
	shfl.sync.idx.b32	%r1244|%p101, %r1797, %r251, 31, -1;
	add.s32 	%r255, %r252, %r1244;
	shr.u32 	%r1245, %r1779, %r293;
	and.b32  	%r1241, %r1245, %r82;
	mov.b32 	%r1221, 1;
	// begin inline asm
	{
    .reg .pred p;
    and.b32 %r1219, %r1241, %r1221;    setp.ne.u32 p, %r1219, 0;
    vote.ballot.sync.b32 %r1219, p, 0xffffffff;
    @!p not.b32 %r1219, %r1219;
}

	// end inline asm
	mov.b32 	%r1224, 2;
	// begin inline asm
	{
    .reg .pred p;
    and.b32 %r1222, %r1241, %r1224;    setp.ne.u32 p, %r1222, 0;
    vote.ballot.sync.b32 %r1222, p, 0xffffffff;
    @!p not.b32 %r1222, %r1222;
}

	// end inline asm
	and.b32  	%r1246, %r1222, %r1219;
	mov.b32 	%r1227, 4;
	// begin inline asm
	{
    .reg .pred p;
    and.b32 %r1225, %r1241, %r1227;    setp.ne.u32 p, %r1225, 0;
    vote.ballot.sync.b32 %r1225, p, 0xffffffff;
    @!p not.b32 %r1225, %r1225;
}

	// end inline asm
	and.b32  	%r1247, %r1225, %r1246;
	mov.b32 	%r1230, 8;
	// begin inline asm
	{
    .reg .pred p;
    and.b32 %r1228, %r1241, %r1230;    setp.ne.u32 p, %r1228, 0;
    vote.ballot.sync.b32 %r1228, p, 0xffffffff;
    @!p not.b32 %r1228, %r1228;
}

	// end inline asm
	and.b32  	%r1248, %r1228, %r1247;
	mov.b32 	%r1233, 16;
	// begin inline asm
	{
    .reg .pred p;
    and.b32 %r1231, %r1241, %r1233;    setp.ne.u32 p, %r1231, 0;
    vote.ballot.sync.b32 %r1231, p, 0xffffffff;
    @!p not.b32 %r1231, %r1231;
}

	// end inline asm
	and.b32  	%r1249, %r1231, %r1248;
	mov.b32 	%r1236, 32;
	// begin inline asm
	{
    .reg .pred p;
    and.b32 %r1234, %r1241, %r1236;    setp.ne.u32 p, %r1234, 0;
    vote.ballot.sync.b32 %r1234, p, 0xffffffff;
    @!p not.b32 %r1234, %r1234;
}

	// end inline asm
	and.b32  	%r1250, %r1234, %r1249;
	mov.b32 	%r1239, 64;
	// begin inline asm
	{
    .reg .pred p;
    and.b32 %r1237, %r1241, %r1239;    setp.ne.u32 p, %r1237, 0;
    vote.ballot.sync.b32 %r1237, p, 0xffffffff;
    @!p not.b32 %r1237, %r1237;
}

	// end inline asm
	and.b32  	%r1251, %r1237, %r1250;
	mov.b32 	%r1242, 128;
	// begin inline asm
	{
    .reg .pred p;
    and.b32 %r1240, %r1241, %r1242;    setp.ne.u32 p, %r1240, 0;
    vote.ballot.sync.b32 %r1240, p, 0xffffffff;
    @!p not.b32 %r1240, %r1240;
}

	// end inline asm
	and.b32  	%r1252, %r1240, %r1251;
	clz.b32 	%r1253, %r1252;
	sub.s32 	%r257, 31, %r1253;
	and.b32  	%r1254, %r646, %r1252;
	popc.b32 	%r258, %r1254;
	setp.ne.s32 	%p102, %r295, %r257;
	mov.b32 	%r1798, 0;
	@%p102 bra 	$L__BB15_147;
	shl.b32 	%r1259, %r1241, 2;
	add.s32 	%r1260, %r164, %r1259;
	atom.shared.add.u32 	%r1798, [%r1260], %r258;
$L__BB15_147:
	shfl.sync.idx.b32	%r1286|%p103, %r1798, %r257, 31, -1;
	add.s32 	%r261, %r258, %r1286;
	shr.u32 	%r1287, %r1780, %r293;
	and.b32  	%r1283, %r1287, %r82;
	mov.b32 	%r1263, 1;
	// begin inline asm
	{
    .reg .pred p;
    and.b32 %r1261, %r1283, %r1263;    setp.ne.u32 p, %r1261, 0;
    vote.ballot.sync.b32 %r1261, p, 0xffffffff;
    @!p not.b32 %r1261, %r1261;
}

	// end inline asm
	mov.b32 	%r1266, 2;
	// begin inline asm
	{
    .reg .pred p;
    and.b32 %r1264, %r1283, %r1266;    setp.ne.u32 p, %r1264, 0;
    vote.ballot.sync.b32 %r1264, p, 0xffffffff;
    @!p not.b32 %r1264, %r1264;
}

	// end inline asm
	and.b32  	%r1288, %r1264, %r1261;
	mov.b32 	%r1269, 4;
	// begin inline asm
	{
    .reg .pred p;
    and.b32 %r1267, %r1283, %r1269;    setp.ne.u32 p, %r1267, 0;
    vote.ballot.sync.b32 %r1267, p, 0xffffffff;
    @!p not.b32 %r1267, %r1267;
}

	// end inline asm
	and.b32  	%r1289, %r1267, %r1288;
	mov.b32 	%r1272, 8;
	// begin inline asm
	{
    .reg .pred p;
    and.b32 %r1270, %r1283, %r1272;    setp.ne.u32 p, %r1270, 0;
    vote.ballot.sync.b32 %r1270, p, 0xffffffff;
    @!p not.b32 %r1270, %r1270;
}

	// end inline asm
	and.b32  	%r1290, %r1270, %r1289;
	mov.b32 	%r1275, 16;
	// begin inline asm
	{
    .reg .pred p;
    and.b32 %r1273, %r1283, %r1275;    setp.ne.u32 p, %r1273, 0;
    vote.ballot.sync.b32 %r1273, p, 0xffffffff;
    @!p not.b32 %r1273, %r1273;
}

	// end inline asm
	and.b32  	%r1291, %r1273, %r1290;
	mov.b32 	%r1278, 32;
	// begin inline asm
	{
    .reg .pred p;
    and.b32 %r1276, %r1283, %r1278;    setp.ne.u32 p, %r1276, 0;
    vote.ballot.sync.b32 %r1276, p, 0xffffffff;
    @!p not.b32 %r1276, %r1276;
}

	// end inline asm
	and.b32  	%r1292, %r1276, %r1291;
	mov.b32 	%r1281, 64;
	// begin inline asm
	{
    .reg .pred p;
    and.b32 %r1279, %r1283, %r1281;    setp.ne.u32 p, %r1279, 0;
    vote.ballot.sync.b32 %r1279, p, 0xffffffff;
    @!p not.b32 %r1279, %r1279;
}

	// end inline asm
	and.b32  	%r1293, %r1279, %r1292;
	mov.b32 	%r1284, 128;
	// begin inline asm
	{
    .reg .pred p;
    and.b32 %r1282, %r1283, %r1284;    setp.ne.u32 p, %r1282, 0;
    vote.ballot.sync.b32 %r1282, p, 0xffffffff;
    @!p not.b32 %r1282, %r1282;
}

	// end inline asm
	and.b32  	%r1294, %r1282, %r1293;
	clz.b32 	%r1295, %r1294;
	sub.s32 	%r263, 31, %r1295;
	and.b32  	%r1296, %r646, %r1294;
	popc.b32 	%r264, %r1296;
	setp.ne.s32 	%p104, %r295, %r263;
	mov.b32 	%r1799, 0;
	@%p104 bra 	$L__BB15_149;
	shl.b32 	%r1301, %r1283, 2;
	add.s32 	%r1302, %r164, %r1301;
	atom.shared.add.u32 	%r1799, [%r1302], %r264;
$L__BB15_149:
	shfl.sync.idx.b32	%r1328|%p105, %r1799, %r263, 31, -1;
	add.s32 	%r267, %r264, %r1328;
	shr.u32 	%r1329, %r1781, %r293;
	and.b32  	%r1325, %r1329, %r82;
	mov.b32 	%r1305, 1;
	// begin inline asm
	{
    .reg .pred p;
    and.b32 %r1303, %r1325, %r1305;    setp.ne.u32 p, %r1303, 0;
    vote.ballot.sync.b32 %r1303, p, 0xffffffff;
    @!p not.b32 %r1303, %r1303;
}

	// end inline asm
	mov.b32 	%r1308, 2;
	// begin inline asm
	{
    .reg .pred p;
    and.b32 %r1306, %r1325, %r1308;    setp.ne.u32 p, %r1306, 0;
    vote.ballot.sync.b32 %r1306, p, 0xffffffff;
    @!p not.b32 %r1306, %r1306;
}

	// end inline asm
	and.b32  	%r1330, %r1306, %r1303;
	mov.b32 	%r1311, 4;
	// begin inline asm
	{
    .reg .pred p;
    and.b32 %r1309, %r1325, %r1311;    setp.ne.u32 p, %r1309, 0;
    vote.ballot.sync.b32 %r1309, p, 0xffffffff;
    @!p not.b32 %r1309, %r1309;
}

	// end inline asm
	and.b32  	%r1331, %r1309, %r1330;
	mov.b32 	%r1314, 8;
	// begin inline asm
	{
    .reg .pred p;
    and.b32 %r1312, %r1325, %r1314;    setp.ne.u32 p, %r1312, 0;
    vote.ballot.sync.b32 %r1312, p, 0xffffffff;
    @!p not.b32 %r1312, %r1312;
}

	// end inline asm
	and.b32  	%r1332, %r1312, %r1331;
	mov.b32 	%r1317, 16;
	// begin inline asm
	{
    .reg .pred p;
    and.b32 %r1315, %r1325, %r1317;    setp.ne.u32 p, %r1315, 0;
    vote.ballot.sync.b32 %r1315, p, 0xffffffff;
    @!p not.b32 %r1315, %r1315;
}

	// end inline asm
	and.b32  	%r1333, %r1315, %r1332;
	mov.b32 	%r1320, 32;
	// begin inline asm
	{
    .reg .pred p;
    and.b32 %r1318, %r1325, %r1320;    setp.ne.u32 p, %r1318, 0;
    vote.ballot.sync.b32 %r1318, p, 0xffffffff;
    @!p not.b32 %r1318, %r1318;
}

	// end inline asm
	and.b32  	%r1334, %r1318, %r1333;
	mov.b32 	%r1323, 64;
	// begin inline asm
	{
    .reg .pred p;
    and.b32 %r1321, %r1325, %r1323;    setp.ne.u32 p, %r1321, 0;
    vote.ballot.sync.b32 %r1321, p, 0xffffffff;
    @!p not.b32 %r1321, %r1321;
}

	// end inline asm
	and.b32  	%r1335, %r1321, %r1334;
	mov.b32 	%r1326, 128;
	// begin inline asm
	{
    .reg .pred p;
    and.b32 %r1324, %r1325, %r1326;    setp.ne.u32 p, %r1324, 0;
    vote.ballot.sync.b32 %r1324, p, 0xffffffff;
    @!p not.b32 %r1324, %r1324;
}

	// end inline asm
	and.b32  	%r1336, %r1324, %r1335;
	clz.b32 	%r1337, %r1336;
	sub.s32 	%r269, 31, %r1337;
	and.b32  	%r1338, %r646, %r1336;
	popc.b32 	%r270, %r1338;
	setp.ne.s32 	%p106, %r295, %r269;
	mov.b32 	%r1800, 0;
	@%p106 bra 	$L__BB15_151;
	shl.b32 	%r1339, %r1, 5;
	and.b32  	%r1340, %r1339, 31744;
	add.s32 	%r1342, %r551, %r1340;
	shl.b32 	%r1343, %r1325, 2;
	add.s32 	%r1344, %r1342, %r1343;
	atom.shared.add.u32 	%r1800, [%r1344], %r270;
$L__BB15_151:
	shfl.sync.idx.b32	%r1370|%p107, %r1800, %r269, 31, -1;
	add.s32 	%r273, %r270, %r1370;
	shr.u32 	%r1371, %r1782, %r293;
	and.b32  	%r1367, %r1371, %r82;
	mov.b32 	%r1347, 1;
	// begin inline asm
	{
    .reg .pred p;
    and.b32 %r1345, %r1367, %r1347;    setp.ne.u32 p, %r1345, 0;
    vote.ballot.sync.b32 %r1345, p, 0xffffffff;
    @!p not.b32 %r1345, %r1345;
}

	// end inline asm
	mov.b32 	%r1350, 2;
	// begin inline asm
	{
    .reg .pred p;
    and.b32 %r1348, %r1367, %r1350;    setp.ne.u32 p, %r1348, 0;
    vote.ballot.sync.b32 %r1348, p, 0xffffffff;
    @!p not.b32 %r1348, %r1348;
}

	// end inline asm
	and.b32  	%r1372, %r1348, %r1345;
	mov.b32 	%r1353, 4;
	// begin inline asm
	{
    .reg .pred p;
    and.b32 %r1351, %r1367, %r1353;    setp.ne.u32 p, %r1351, 0;
    vote.ballot.sync.b32 %r1351, p, 0xffffffff;
    @!p not.b32 %r1351, %r1351;
}

	// end inline asm
	and.b32  	%r1373, %r1351, %r1372;
	mov.b32 	%r1356, 8;
	// begin inline asm
	{
    .reg .pred p;
    and.b32 %r1354, %r1367, %r1356;    setp.ne.u32 p, %r1354, 0;
    vote.ballot.sync.b32 %r1354, p, 0xffffffff;
    @!p not.b32 %r1354, %r1354;
}

	// end inline asm
	and.b32  	%r1374, %r1354, %r1373;
	mov.b32 	%r1359, 16;
	// begin inline asm
	{
    .reg .pred p;
    and.b32 %r1357, %r1367, %r1359;    setp.ne.u32 p, %r1357, 0;
    vote.ballot.sync.b32 %r1357, p, 0xffffffff;
    @!p not.b32 %r1357, %r1357;
}

	// end inline asm
	and.b32  	%r1375, %r1357, %r1374;
	mov.b32 	%r1362, 32;
	// begin inline asm
	{
    .reg .pred p;
    and.b32 %r1360, %r1367, %r1362;    setp.ne.u32 p, %r1360, 0;
    vote.ballot.sync.b32 %r1360, p, 0xffffffff;
    @!p not.b32 %r1360, %r1360;
}

	// end inline asm
	and.b32  	%r1376, %r1360, %r1375;
	mov.b32 	%r1365, 64;
	// begin inline asm
	{
    .reg .pred p;
    and.b32 %r1363, %r1367, %r1365;    setp.ne.u32 p, %r1363, 0;
    vote.ballot.sync.b32 %r1363, p, 0xffffffff;
    @!p not.b32 %r1363, %r1363;
}

	// end inline asm
	and.b32  	%r1377, %r1363, %r1376;
	mov.b32 	%r1368, 128;
	// begin inline asm
	{
    .reg .pred p;
    and.b32 %r1366, %r1367, %r1368;    setp.ne.u32 p, %r1366, 0;
    vote.ballot.sync.b32 %r1366, p, 0xffffffff;
    @!p not.b32 %r1366, %r1366;
}

	// end inline asm
	and.b32  	%r1378, %r1366, %r1377;
	clz.b32 	%r1379, %r1378;
	sub.s32 	%r275, 31, %r1379;
	and.b32  	%r1380, %r646, %r1378;
	popc.b32 	%r276, %r1380;
	setp.ne.s32 	%p108, %r295, %r275;
	mov.b32 	%r1801, 0;
	@%p108 bra 	$L__BB15_153;
	shl.b32 	%r1385, %r1367, 2;
	add.s32 	%r1386, %r164, %r1385;
	atom.shared.add.u32 	%r1801, [%r1386], %r276;
$L__BB15_153:
	setp.gt.u32 	%p109, %r1, 255;
	shfl.sync.idx.b32	%r1387|%p110, %r1801, %r275, 31, -1;
	add.s32 	%r1388, %r276, %r1387;
	bar.sync 	0;
	shl.b32 	%r1389, %r171, 2;
	add.s32 	%r1391, %r551, %r1389;
	st.shared.u32 	[%r1391+-4], %r1764;
	shl.b32 	%r1392, %r177, 2;
	add.s32 	%r1393, %r551, %r1392;
	st.shared.u32 	[%r1393+-4], %r1765;
	shl.b32 	%r1394, %r183, 2;
	add.s32 	%r1395, %r551, %r1394;
	st.shared.u32 	[%r1395+-4], %r1766;
	shl.b32 	%r1396, %r189, 2;
	add.s32 	%r1397, %r551, %r1396;
	st.shared.u32 	[%r1397+-4], %r1767;
	shl.b32 	%r1398, %r195, 2;
	add.s32 	%r1399, %r551, %r1398;
	st.shared.u32 	[%r1399+-4], %r1768;
	shl.b32 	%r1400, %r201, 2;
	add.s32 	%r1401, %r551, %r1400;
	st.shared.u32 	[%r1401+-4], %r1769;
	shl.b32 	%r1402, %r207, 2;
	add.s32 	%r1403, %r551, %r1402;
	st.shared.u32 	[%r1403+-4], %r1770;
	shl.b32 	%r1404, %r213, 2;
	add.s32 	%r1405, %r551, %r1404;
	st.shared.u32 	[%r1405+-4], %r1771;
	shl.b32 	%r1406, %r219, 2;
	add.s32 	%r1407, %r551, %r1406;
	st.shared.u32 	[%r1407+-4], %r1772;
	shl.b32 	%r1408, %r225, 2;
	add.s32 	%r1409, %r551, %r1408;
	st.shared.u32 	[%r1409+-4], %r1773;
	shl.b32 	%r1410, %r231, 2;
	add.s32 	%r1411, %r551, %r1410;
	st.shared.u32 	[%r1411+-4], %r1774;
	shl.b32 	%r1412, %r237, 2;
	add.s32 	%r1413, %r551, %r1412;
	st.shared.u32 	[%r1413+-4], %r1775;
	shl.b32 	%r1414, %r243, 2;
	add.s32 	%r1415, %r551, %r1414;
	st.shared.u32 	[%r1415+-4], %r1776;
	shl.b32 	%r1416, %r249, 2;
	add.s32 	%r1417, %r551, %r1416;
	st.shared.u32 	[%r1417+-4], %r1777;
	shl.b32 	%r1418, %r255, 2;
	add.s32 	%r1419, %r551, %r1418;
	st.shared.u32 	[%r1419+-4], %r1778;
	shl.b32 	%r1420, %r261, 2;
	add.s32 	%r1421, %r551, %r1420;
	st.shared.u32 	[%r1421+-4], %r1779;
	shl.b32 	%r1422, %r267, 2;
	add.s32 	%r1423, %r551, %r1422;
	st.shared.u32 	[%r1423+-4], %r1780;
	shl.b32 	%r1424, %r273, 2;
	add.s32 	%r1425, %r551, %r1424;
	st.shared.u32 	[%r1425+-4], %r1781;
	shl.b32 	%r1426, %r1388, 2;
	add.s32 	%r1427, %r551, %r1426;
	st.shared.u32 	[%r1427+-4], %r1782;
	shl.b32 	%r1428, %r1, 3;
	add.s32 	%r1429, %r551, %r1428;
	add.s32 	%r279, %r1429, 29184;
	@%p109 bra 	$L__BB15_161;
	ld.param.u64 	%rd236, [_ZN3cub18CUB_300001_SM_10006detail10radix_sort29DeviceRadixSortOnesweepKernelINS1_5radix10policy_hubIiNS0_8NullTypeEyE10Policy1000ELNS0_9SortOrderE0EiS6_yiiNS1_21identity_decomposer_tEEEvPT5_SC_PT3_PKSD_PT1_PKSH_PT2_PKSL_T4_iiT6__param_3];
	cvta.to.global.u64 	%rd57, %rd236;
	shl.b64 	%rd58, %rd7, 3;
	add.s64 	%rd59, %rd57, %rd58;
	ld.global.u64 	%rd60, [%rd59];
	cvt.s64.s32 	%rd61, %r163;
	sub.s64 	%rd238, %rd60, %rd61;
	st.shared.u64 	[%r279], %rd238;
	setp.lt.s32 	%p111, %r3, 1;
	mov.u32 	%r1805, %r1759;
	@%p111 bra 	$L__BB15_160;
	mov.b32 	%r1803, -1;
	mov.u32 	%r1802, %r3;
	mov.u32 	%r1805, %r1759;
$L__BB15_156:
	ld.param.u64 	%rd229, [_ZN3cub18CUB_300001_SM_10006detail10radix_sort29DeviceRadixSortOnesweepKernelINS1_5radix10policy_hubIiNS0_8NullTypeEyE10Policy1000ELNS0_9SortOrderE0EiS6_yiiNS1_21identity_decomposer_tEEEvPT5_SC_PT3_PKSD_PT1_PKSH_PT2_PKSL_T4_iiT6__param_0];
	add.s32 	%r283, %r1802, -1;
	shl.b32 	%r1431, %r283, 8;
	add.s32 	%r1432, %r1431, %r1;
	cvta.to.global.u64 	%rd62, %rd229;
	mul.wide.s32 	%rd63, %r1432, 4;
	add.s64 	%rd16, %rd62, %rd63;
$L__BB15_157:
	membar.cta;
	ld.volatile.global.u32 	%r284, [%rd16];
	setp.eq.s32 	%p112, %r284, 0;
	@%p112 bra 	$L__BB15_157;
	and.b32  	%r1433, %r284, 1073741823;
	add.s32 	%r1805, %r1433, %r1805;
	setp.gt.s32 	%p113, %r284, -1;
	vote.sync.ballot.b32 	%r1803, %p113, %r1803;
	setp.gt.u32 	%p115, %r1802, 1;
	and.pred  	%p116, %p113, %p115;
	mov.u32 	%r1802, %r283;
	@%p116 bra 	$L__BB15_156;
	ld.shared.u64 	%rd238, [%r279];
$L__BB15_160:
	ld.param.u64 	%rd230, [_ZN3cub18CUB_300001_SM_10006detail10radix_sort29DeviceRadixSortOnesweepKernelINS1_5radix10policy_hubIiNS0_8NullTypeEyE10Policy1000ELNS0_9SortOrderE0EiS6_yiiNS1_21identity_decomposer_tEEEvPT5_SC_PT3_PKSD_PT1_PKSH_PT2_PKSL_T4_iiT6__param_0];
	or.b32  	%r1434, %r1805, -2147483648;
	cvta.to.global.u64 	%rd64, %rd230;
	shl.b32 	%r1435, %r3, 8;
	add.s32 	%r1436, %r1435, %r1;
	mul.wide.s32 	%rd65, %r1436, 4;
	add.s64 	%rd66, %rd64, %rd65;
	st.volatile.global.u32 	[%rd66], %r1434;
	sub.s32 	%r1437, %r1805, %r1759;
	cvt.s64.s32 	%rd67, %r1437;
	add.s64 	%rd68, %rd238, %rd67;
	st.shared.u64 	[%r279], %rd68;
$L__BB15_161:
	ld.param.u32 	%r1711, [_ZN3cub18CUB_300001_SM_10006detail10radix_sort29DeviceRadixSortOnesweepKernelINS1_5radix10policy_hubIiNS0_8NullTypeEyE10Policy1000ELNS0_9SortOrderE0EiS6_yiiNS1_21identity_decomposer_tEEEvPT5_SC_PT3_PKSD_PT1_PKSH_PT2_PKSL_T4_iiT6__param_8];
	ld.param.u64 	%rd233, [_ZN3cub18CUB_300001_SM_10006detail10radix_sort29DeviceRadixSortOnesweepKernelINS1_5radix10policy_hubIiNS0_8NullTypeEyE10Policy1000ELNS0_9SortOrderE0EiS6_yiiNS1_21identity_decomposer_tEEEvPT5_SC_PT3_PKSD_PT1_PKSH_PT2_PKSL_T4_iiT6__param_2];
	setp.gt.u32 	%p117, %r1, 255;
	mad.lo.s32 	%r288, %r3, 7296, 7296;
	setp.lt.s32 	%p118, %r288, %r1711;
	setp.eq.s64 	%p119, %rd233, 0;
	or.pred  	%p120, %p119, %p118;
	or.pred  	%p121, %p117, %p120;
	@%p121 bra 	$L__BB15_163;
	ld.param.u64 	%rd234, [_ZN3cub18CUB_300001_SM_10006detail10radix_sort29DeviceRadixSortOnesweepKernelINS1_5radix10policy_hubIiNS0_8NullTypeEyE10Policy1000ELNS0_9SortOrderE0EiS6_yiiNS1_21identity_decomposer_tEEEvPT5_SC_PT3_PKSD_PT1_PKSH_PT2_PKSL_T4_iiT6__param_2];
	ld.shared.u64 	%rd69, [%r279];
	cvt.s64.s32 	%rd70, %r1759;
	cvt.s64.s32 	%rd71, %r163;
	add.s64 	%rd72, %rd71, %rd70;
	add.s64 	%rd73, %rd72, %rd69;
	cvta.to.global.u64 	%rd74, %rd234;
	shl.b64 	%rd75, %rd7, 3;
	add.s64 	%rd76, %rd74, %rd75;
	st.global.u64 	[%rd76], %rd73;
$L__BB15_163:
	ld.param.u32 	%r1712, [_ZN3cub18CUB_300001_SM_10006detail10radix_sort29DeviceRadixSortOnesweepKernelINS1_5radix10policy_hubIiNS0_8NullTypeEyE10Policy1000ELNS0_9SortOrderE0EiS6_yiiNS1_21identity_decomposer_tEEEvPT5_SC_PT3_PKSD_PT1_PKSH_PT2_PKSL_T4_iiT6__param_8];
	shl.b32 	%r1438, %r1, 2;
	add.s32 	%r289, %r551, %r1438;
	setp.gt.s32 	%p122, %r288, %r1712;
	bar.sync 	0;
	@%p122 bra 	$L__BB15_165;
	ld.shared.u32 	%r1440, [%r289];
	shr.u32 	%r1441, %r1440, %r293;
	and.b32  	%r1442, %r1441, %r82;
	shl.b32 	%r1443, %r1442, 3;
	add.s32 	%r1445, %r551, 29184;
	add.s32 	%r1446, %r1445, %r1443;
	ld.shared.u64 	%rd77, [%r1446];
	add.s64 	%rd78, %rd77, %rd7;
	xor.b32  	%r1447, %r1440, -2147483648;
	shl.b64 	%rd79, %rd78, 2;
	add.s64 	%rd80, %rd1, %rd79;
	st.global.u32 	[%rd80], %r1447;
	bar.warp.sync 	-1;
	ld.shared.u32 	%r1448, [%r289+1536];
	shr.u32 	%r1449, %r1448, %r293;
	and.b32  	%r1450, %r1449, %r82;
	shl.b32 	%r1451, %r1450, 3;
	add.s32 	%r1452, %r1445, %r1451;
	ld.shared.u64 	%rd81, [%r1452];
	add.s64 	%rd82, %rd81, %rd7;
	xor.b32  	%r1453, %r1448, -2147483648;
	shl.b64 	%rd83, %rd82, 2;
	add.s64 	%rd84, %rd1, %rd83;
	st.global.u32 	[%rd84+1536], %r1453;
	bar.warp.sync 	-1;
	ld.shared.u32 	%r1454, [%r289+3072];
	shr.u32 	%r1455, %r1454, %r293;
	and.b32  	%r1456, %r1455, %r82;
	shl.b32 	%r1457, %r1456, 3;
	add.s32 	%r1458, %r1445, %r1457;
	ld.shared.u64 	%rd85, [%r1458];
	add.s64 	%rd86, %rd85, %rd7;
	xor.b32  	%r1459, %r1454, -2147483648;
	shl.b64 	%rd87, %rd86, 2;
	add.s64 	%rd88, %rd1, %rd87;
	st.global.u32 	[%rd88+3072], %r1459;
	bar.warp.sync 	-1;
	ld.shared.u32 	%r1460, [%r289+4608];
	shr.u32 	%r1461, %r1460, %r293;
	and.b32  	%r1462, %r1461, %r82;
	shl.b32 	%r1463, %r1462, 3;
	add.s32 	%r1464, %r1445, %r1463;
	ld.shared.u64 	%rd89, [%r1464];
	add.s64 	%rd90, %rd89, %rd7;
	xor.b32  	%r1465, %r1460, -2147483648;
	shl.b64 	%rd91, %rd90, 2;
	add.s64 	%rd92, %rd1, %rd91;
	st.global.u32 	[%rd92+4608], %r1465;
	bar.warp.sync 	-1;
	ld.shared.u32 	%r1466, [%r289+6144];
	shr.u32 	%r1467, %r1466, %r293;
	and.b32  	%r1468, %r1467, %r82;
	shl.b32 	%r1469, %r1468, 3;
	add.s32 	%r1470, %r1445, %r1469;
	ld.shared.u64 	%rd93, [%r1470];
	add.s64 	%rd94, %rd93, %rd7;
	xor.b32  	%r1471, %r1466, -2147483648;
	shl.b64 	%rd95, %rd94, 2;
	add.s64 	%rd96, %rd1, %rd95;
	st.global.u32 	[%rd96+6144], %r1471;
	bar.warp.sync 	-1;
	ld.shared.u32 	%r1472, [%r289+7680];
	shr.u32 	%r1473, %r1472, %r293;
	and.b32  	%r1474, %r1473, %r82;
	shl.b32 	%r1475, %r1474, 3;
	add.s32 	%r1476, %r1445, %r1475;
	ld.shared.u64 	%rd97, [%r1476];
	add.s64 	%rd98, %rd97, %rd7;
	xor.b32  	%r1477, %r1472, -2147483648;
	shl.b64 	%rd99, %rd98, 2;
	add.s64 	%rd100, %rd1, %rd99;
	st.global.u32 	[%rd100+7680], %r1477;
	bar.warp.sync 	-1;
	ld.shared.u32 	%r1478, [%r289+9216];
	shr.u32 	%r1479, %r1478, %r293;
	and.b32  	%r1480, %r1479, %r82;
	shl.b32 	%r1481, %r1480, 3;
	add.s32 	%r1482, %r1445, %r1481;
	ld.shared.u64 	%rd101, [%r1482];
	add.s64 	%rd102, %rd101, %rd7;
	xor.b32  	%r1483, %r1478, -2147483648;
	shl.b64 	%rd103, %rd102, 2;
	add.s64 	%rd104, %rd1, %rd103;
	st.global.u32 	[%rd104+9216], %r1483;
	bar.warp.sync 	-1;
	ld.shared.u32 	%r1484, [%r289+10752];
	shr.u32 	%r1485, %r1484, %r293;
	and.b32  	%r1486, %r1485, %r82;
	shl.b32 	%r1487, %r1486, 3;
	add.s32 	%r1488, %r1445, %r1487;
	ld.shared.u64 	%rd105, [%r1488];
	add.s64 	%rd106, %rd105, %rd7;
	xor.b32  	%r1489, %r1484, -2147483648;
	shl.b64 	%rd107, %rd106, 2;
	add.s64 	%rd108, %rd1, %rd107;
	st.global.u32 	[%rd108+10752], %r1489;
	bar.warp.sync 	-1;
	ld.shared.u32 	%r1490, [%r289+12288];
	shr.u32 	%r1491, %r1490, %r293;
	and.b32  	%r1492, %r1491, %r82;
	shl.b32 	%r1493, %r1492, 3;
	add.s32 	%r1494, %r1445, %r1493;
	ld.shared.u64 	%rd109, [%r1494];
	add.s64 	%rd110, %rd109, %rd7;
	xor.b32  	%r1495, %r1490, -2147483648;
	shl.b64 	%rd111, %rd110, 2;
	add.s64 	%rd112, %rd1, %rd111;
	st.global.u32 	[%rd112+12288], %r1495;
	bar.warp.sync 	-1;
	ld.shared.u32 	%r1496, [%r289+13824];
	shr.u32 	%r1497, %r1496, %r293;
	and.b32  	%r1498, %r1497, %r82;
	shl.b32 	%r1499, %r1498, 3;
	add.s32 	%r1500, %r1445, %r1499;
	ld.shared.u64 	%rd113, [%r1500];
	add.s64 	%rd114, %rd113, %rd7;
	xor.b32  	%r1501, %r1496, -2147483648;
	shl.b64 	%rd115, %rd114, 2;
	add.s64 	%rd116, %rd1, %rd115;
	st.global.u32 	[%rd116+13824], %r1501;
	bar.warp.sync 	-1;
	ld.shared.u32 	%r1502, [%r289+15360];
	shr.u32 	%r1503, %r1502, %r293;
	and.b32  	%r1504, %r1503, %r82;
	shl.b32 	%r1505, %r1504, 3;
	add.s32 	%r1506, %r1445, %r1505;
	ld.shared.u64 	%rd117, [%r1506];
	add.s64 	%rd118, %rd117, %rd7;
	xor.b32  	%r1507, %r1502, -2147483648;
	shl.b64 	%rd119, %rd118, 2;
	add.s64 	%rd120, %rd1, %rd119;
	st.global.u32 	[%rd120+15360], %r1507;
	bar.warp.sync 	-1;
	ld.shared.u32 	%r1508, [%r289+16896];
	shr.u32 	%r1509, %r1508, %r293;
	and.b32  	%r1510, %r1509, %r82;
	shl.b32 	%r1511, %r1510, 3;
	add.s32 	%r1512, %r1445, %r1511;
	ld.shared.u64 	%rd121, [%r1512];
	add.s64 	%rd122, %rd121, %rd7;
	xor.b32  	%r1513, %r1508, -2147483648;
	shl.b64 	%rd123, %rd122, 2;
	add.s64 	%rd124, %rd1, %rd123;
	st.global.u32 	[%rd124+16896], %r1513;
	bar.warp.sync 	-1;
	ld.shared.u32 	%r1514, [%r289+18432];
	shr.u32 	%r1515, %r1514, %r293;
	and.b32  	%r1516, %r1515, %r82;
	shl.b32 	%r1517, %r1516, 3;
	add.s32 	%r1518, %r1445, %r1517;
	ld.shared.u64 	%rd125, [%r1518];
	add.s64 	%rd126, %rd125, %rd7;
	xor.b32  	%r1519, %r1514, -2147483648;
	shl.b64 	%rd127, %rd126, 2;
	add.s64 	%rd128, %rd1, %rd127;
	st.global.u32 	[%rd128+18432], %r1519;
	bar.warp.sync 	-1;
	ld.shared.u32 	%r1520, [%r289+19968];
	shr.u32 	%r1521, %r1520, %r293;
	and.b32  	%r1522, %r1521, %r82;
	shl.b32 	%r1523, %r1522, 3;
	add.s32 	%r1524, %r1445, %r1523;
	ld.shared.u64 	%rd129, [%r1524];
	add.s64 	%rd130, %rd129, %rd7;
	xor.b32  	%r1525, %r1520, -2147483648;
	shl.b64 	%rd131, %rd130, 2;
	add.s64 	%rd132, %rd1, %rd131;
	st.global.u32 	[%rd132+19968], %r1525;
	bar.warp.sync 	-1;
	ld.shared.u32 	%r1526, [%r289+21504];
	shr.u32 	%r1527, %r1526, %r293;
	and.b32  	%r1528, %r1527, %r82;
	shl.b32 	%r1529, %r1528, 3;
	add.s32 	%r1530, %r1445, %r1529;
	ld.shared.u64 	%rd133, [%r1530];
	add.s64 	%rd134, %rd133, %rd7;
	xor.b32  	%r1531, %r1526, -2147483648;
	shl.b64 	%rd135, %rd134, 2;
	add.s64 	%rd136, %rd1, %rd135;
	st.global.u32 	[%rd136+21504], %r1531;
	bar.warp.sync 	-1;
	ld.shared.u32 	%r1532, [%r289+23040];
	shr.u32 	%r1533, %r1532, %r293;
	and.b32  	%r1534, %r1533, %r82;
	shl.b32 	%r1535, %r1534, 3;
	add.s32 	%r1536, %r1445, %r1535;
	ld.shared.u64 	%rd137, [%r1536];
	add.s64 	%rd138, %rd137, %rd7;
	xor.b32  	%r1537, %r1532, -2147483648;
	shl.b64 	%rd139, %rd138, 2;
	add.s64 	%rd140, %rd1, %rd139;
	st.global.u32 	[%rd140+23040], %r1537;
	bar.warp.sync 	-1;
	ld.shared.u32 	%r1538, [%r289+24576];
	shr.u32 	%r1539, %r1538, %r293;
	and.b32  	%r1540, %r1539, %r82;
	shl.b32 	%r1541, %r1540, 3;
	add.s32 	%r1542, %r1445, %r1541;
	ld.shared.u64 	%rd141, [%r1542];
	add.s64 	%rd142, %rd141, %rd7;
	xor.b32  	%r1543, %r1538, -2147483648;
	shl.b64 	%rd143, %rd142, 2;
	add.s64 	%rd144, %rd1, %rd143;
	st.global.u32 	[%rd144+24576], %r1543;
	bar.warp.sync 	-1;
	ld.shared.u32 	%r1544, [%r289+26112];
	shr.u32 	%r1545, %r1544, %r293;
	and.b32  	%r1546, %r1545, %r82;
	shl.b32 	%r1547, %r1546, 3;
	add.s32 	%r1548, %r1445, %r1547;
	ld.shared.u64 	%rd145, [%r1548];
	add.s64 	%rd146, %rd145, %rd7;
	xor.b32  	%r1549, %r1544, -2147483648;
	shl.b64 	%rd147, %rd146, 2;
	add.s64 	%rd148, %rd1, %rd147;
	st.global.u32 	[%rd148+26112], %r1549;
	bar.warp.sync 	-1;
	ld.shared.u32 	%r1550, [%r289+27648];
	shr.u32 	%r1551, %r1550, %r293;
	and.b32  	%r1552, %r1551, %r82;
	shl.b32 	%r1553, %r1552, 3;
	add.s32 	%r1554, %r1445, %r1553;
	ld.shared.u64 	%rd149, [%r1554];
	add.s64 	%rd150, %rd149, %rd7;
	xor.b32  	%r1555, %r1550, -2147483648;
	shl.b64 	%rd151, %rd150, 2;
	add.s64 	%rd152, %rd1, %rd151;
	st.global.u32 	[%rd152+27648], %r1555;
	bar.warp.sync 	-1;
	bra.uni 	$L__BB15_204;
$L__BB15_165:
	ld.param.u32 	%r1713, [_ZN3cub18CUB_300001_SM_10006detail10radix_sort29DeviceRadixSortOnesweepKernelINS1_5radix10policy_hubIiNS0_8NullTypeEyE10Policy1000ELNS0_9SortOrderE0EiS6_yiiNS1_21identity_decomposer_tEEEvPT5_SC_PT3_PKSD_PT1_PKSH_PT2_PKSL_T4_iiT6__param_8];
	mad.lo.s32 	%r290, %r3, -7296, %r1713;
	setp.ge.s32 	%p123, %r1, %r290;
	@%p123 bra 	$L__BB15_167;
	ld.shared.u32 	%r1556, [%r289];
	shr.u32 	%r1557, %r1556, %r293;
	and.b32  	%r1558, %r1557, %r82;
	shl.b32 	%r1559, %r1558, 3;
	add.s32 	%r1561, %r551, %r1559;
	ld.shared.u64 	%rd153, [%r1561+29184];
	xor.b32  	%r1562, %r1556, -2147483648;
	add.s64 	%rd154, %rd153, %rd7;
	shl.b64 	%rd155, %rd154, 2;
	add.s64 	%rd156, %rd1, %rd155;
	st.global.u32 	[%rd156], %r1562;
$L__BB15_167:
	bar.warp.sync 	-1;
	add.s32 	%r1563, %r1, 384;
	setp.ge.s32 	%p124, %r1563, %r290;
	@%p124 bra 	$L__BB15_169;
	ld.shared.u32 	%r1564, [%r289+1536];
	shr.u32 	%r1565, %r1564, %r293;
	and.b32  	%r1566, %r1565, %r82;
	shl.b32 	%r1567, %r1566, 3;
	add.s32 	%r1569, %r551, %r1567;
	ld.shared.u64 	%rd157, [%r1569+29184];
	xor.b32  	%r1570, %r1564, -2147483648;
	add.s64 	%rd158, %rd157, %rd7;
	shl.b64 	%rd159, %rd158, 2;
	add.s64 	%rd160, %rd1, %rd159;
	st.global.u32 	[%rd160+1536], %r1570;
$L__BB15_169:
	bar.warp.sync 	-1;
	add.s32 	%r1571, %r1, 768;
	setp.ge.s32 	%p125, %r1571, %r290;
	@%p125 bra 	$L__BB15_171;
	ld.shared.u32 	%r1572, [%r289+3072];
	shr.u32 	%r1573, %r1572, %r293;
	and.b32  	%r1574, %r1573, %r82;
	shl.b32 	%r1575, %r1574, 3;
	add.s32 	%r1577, %r551, %r1575;
	ld.shared.u64 	%rd161, [%r1577+29184];
	xor.b32  	%r1578, %r1572, -2147483648;
	add.s64 	%rd162, %rd161, %rd7;
	shl.b64 	%rd163, %rd162, 2;
	add.s64 	%rd164, %rd1, %rd163;
	st.global.u32 	[%rd164+3072], %r1578;
$L__BB15_171:
	bar.warp.sync 	-1;
	add.s32 	%r1579, %r1, 1152;
	setp.ge.s32 	%p126, %r1579, %r290;
	@%p126 bra 	$L__BB15_173;
	ld.shared.u32 	%r1580, [%r289+4608];
	shr.u32 	%r1581, %r1580, %r293;
	and.b32  	%r1582, %r1581, %r82;
	shl.b32 	%r1583, %r1582, 3;
	add.s32 	%r1585, %r551, %r1583;
	ld.shared.u64 	%rd165, [%r1585+29184];
	xor.b32  	%r1586, %r1580, -2147483648;
	add.s64 	%rd166, %rd165, %rd7;
	shl.b64 	%rd167, %rd166, 2;
	add.s64 	%rd168, %rd1, %rd167;
	st.global.u32 	[%rd168+4608], %r1586;
$L__BB15_173:
	bar.warp.sync 	-1;
	add.s32 	%r1587, %r1, 1536;
	setp.ge.s32 	%p127, %r1587, %r290;
	@%p127 bra 	$L__BB15_175;
	ld.shared.u32 	%r1588, [%r289+6144];
	shr.u32 	%r1589, %r1588, %r293;
	and.b32  	%r1590, %r1589, %r82;
	shl.b32 	%r1591, %r1590, 3;
	add.s32 	%r1593, %r551, %r1591;
	ld.shared.u64 	%rd169, [%r1593+29184];
	xor.b32  	%r1594, %r1588, -2147483648;
	add.s64 	%rd170, %rd169, %rd7;
	shl.b64 	%rd171, %rd170, 2;
	add.s64 	%rd172, %rd1, %rd171;
	st.global.u32 	[%rd172+6144], %r1594;
$L__BB15_175:
	bar.warp.sync 	-1;
	add.s32 	%r1595, %r1, 1920;
	setp.ge.s32 	%p128, %r1595, %r290;
	@%p128 bra 	$L__BB15_177;
	ld.shared.u32 	%r1596, [%r289+7680];
	shr.u32 	%r1597, %r1596, %r293;
	and.b32  	%r1598, %r1597, %r82;
	shl.b32 	%r1599, %r1598, 3;
	add.s32 	%r1601, %r551, %r1599;
	ld.shared.u64 	%rd173, [%r1601+29184];
	xor.b32  	%r1602, %r1596, -2147483648;
	add.s64 	%rd174, %rd173, %rd7;
	shl.b64 	%rd175, %rd174, 2;
	add.s64 	%rd176, %rd1, %rd175;
	st.global.u32 	[%rd176+7680], %r1602;
$L__BB15_177:
	bar.warp.sync 	-1;
	add.s32 	%r1603, %r1, 2304;
	setp.ge.s32 	%p129, %r1603, %r290;
	@%p129 bra 	$L__BB15_179;
	ld.shared.u32 	%r1604, [%r289+9216];
	shr.u32 	%r1605, %r1604, %r293;
	and.b32  	%r1606, %r1605, %r82;
	shl.b32 	%r1607, %r1606, 3;
	add.s32 	%r1609, %r551, %r1607;
	ld.shared.u64 	%rd177, [%r1609+29184];
	xor.b32  	%r1610, %r1604, -2147483648;
	add.s64 	%rd178, %rd177, %rd7;
	shl.b64 	%rd179, %rd178, 2;
	add.s64 	%rd180, %rd1, %rd179;
	st.global.u32 	[%rd180+9216], %r1610;
$L__BB15_179:
	bar.warp.sync 	-1;
	add.s32 	%r1611, %r1, 2688;
	setp.ge.s32 	%p130, %r1611, %r290;
	@%p130 bra 	$L__BB15_181;
	ld.shared.u32 	%r1612, [%r289+10752];
	shr.u32 	%r1613, %r1612, %r293;
	and.b32  	%r1614, %r1613, %r82;
	shl.b32 	%r1615, %r1614, 3;
	add.s32 	%r1617, %r551, %r1615;
	ld.shared.u64 	%rd181, [%r1617+29184];
	xor.b32  	%r1618, %r1612, -2147483648;
	add.s64 	%rd182, %rd181, %rd7;
	shl.b64 	%rd183, %rd182, 2;
	add.s64 	%rd184, %rd1, %rd183;
	st.global.u32 	[%rd184+10752], %r1618;
$L__BB15_181:
	bar.warp.sync 	-1;
	or.b32  	%r1619, %r1, 3072;
	setp.ge.s32 	%p131, %r1619, %r290;
	@%p131 bra 	$L__BB15_183;
	ld.shared.u32 	%r1620, [%r289+12288];
	shr.u32 	%r1621, %r1620, %r293;
	and.b32  	%r1622, %r1621, %r82;
	shl.b32 	%r1623, %r1622, 3;
	add.s32 	%r1625, %r551, %r1623;
	ld.shared.u64 	%rd185, [%r1625+29184];
	xor.b32  	%r1626, %r1620, -2147483648;
	add.s64 	%rd186, %rd185, %rd7;
	shl.b64 	%rd187, %rd186, 2;
	add.s64 	%rd188, %rd1, %rd187;
	st.global.u32 	[%rd188+12288], %r1626;
$L__BB15_183:
	bar.warp.sync 	-1;
	add.s32 	%r1627, %r1, 3456;
	setp.ge.s32 	%p132, %r1627, %r290;
	@%p132 bra 	$L__BB15_185;
	ld.shared.u32 	%r1628, [%r289+13824];
	shr.u32 	%r1629, %r1628, %r293;
	and.b32  	%r1630, %r1629, %r82;
	shl.b32 	%r1631, %r1630, 3;
	add.s32 	%r1633, %r551, %r1631;
	ld.shared.u64 	%rd189, [%r1633+29184];
	xor.b32  	%r1634, %r1628, -2147483648;
	add.s64 	%rd190, %rd189, %rd7;
	shl.b64 	%rd191, %rd190, 2;
	add.s64 	%rd192, %rd1, %rd191;
	st.global.u32 	[%rd192+13824], %r1634;
$L__BB15_185:
	bar.warp.sync 	-1;
	add.s32 	%r1635, %r1, 3840;
	setp.ge.s32 	%p133, %r1635, %r290;
	@%p133 bra 	$L__BB15_187;
	ld.shared.u32 	%r1636, [%r289+15360];
	shr.u32 	%r1637, %r1636, %r293;
	and.b32  	%r1638, %r1637, %r82;
	shl.b32 	%r1639, %r1638, 3;
	add.s32 	%r1641, %r551, %r1639;
	ld.shared.u64 	%rd193, [%r1641+29184];
	xor.b32  	%r1642, %r1636, -2147483648;
	add.s64 	%rd194, %rd193, %rd7;
	shl.b64 	%rd195, %rd194, 2;
	add.s64 	%rd196, %rd1, %rd195;
	st.global.u32 	[%rd196+15360], %r1642;
$L__BB15_187:
	bar.warp.sync 	-1;
	add.s32 	%r1643, %r1, 4224;
	setp.ge.s32 	%p134, %r1643, %r290;
	@%p134 bra 	$L__BB15_189;
	ld.shared.u32 	%r1644, [%r289+16896];
	shr.u32 	%r1645, %r1644, %r293;
	and.b32  	%r1646, %r1645, %r82;
	shl.b32 	%r1647, %r1646, 3;
	add.s32 	%r1649, %r551, %r1647;
	ld.shared.u64 	%rd197, [%r1649+29184];
	xor.b32  	%r1650, %r1644, -2147483648;
	add.s64 	%rd198, %rd197, %rd7;
	shl.b64 	%rd199, %rd198, 2;
	add.s64 	%rd200, %rd1, %rd199;
	st.global.u32 	[%rd200+16896], %r1650;
$L__BB15_189:
	bar.warp.sync 	-1;
	add.s32 	%r1651, %r1, 4608;
	setp.ge.s32 	%p135, %r1651, %r290;
	@%p135 bra 	$L__BB15_191;
	ld.shared.u32 	%r1652, [%r289+18432];
	shr.u32 	%r1653, %r1652, %r293;
	and.b32  	%r1654, %r1653, %r82;
	shl.b32 	%r1655, %r1654, 3;
	add.s32 	%r1657, %r551, %r1655;
	ld.shared.u64 	%rd201, [%r1657+29184];
	xor.b32  	%r1658, %r1652, -2147483648;
	add.s64 	%rd202, %rd201, %rd7;
	shl.b64 	%rd203, %rd202, 2;
	add.s64 	%rd204, %rd1, %rd203;
	st.global.u32 	[%rd204+18432], %r1658;
$L__BB15_191:
	bar.warp.sync 	-1;
	add.s32 	%r1659, %r1, 4992;
	setp.ge.s32 	%p136, %r1659, %r290;
	@%p136 bra 	$L__BB15_193;
	ld.shared.u32 	%r1660, [%r289+19968];
	shr.u32 	%r1661, %r1660, %r293;
	and.b32  	%r1662, %r1661, %r82;
	shl.b32 	%r1663, %r1662, 3;
	add.s32 	%r1665, %r551, %r1663;
	ld.shared.u64 	%rd205, [%r1665+29184];
	xor.b32  	%r1666, %r1660, -2147483648;
	add.s64 	%rd206, %rd205, %rd7;
	shl.b64 	%rd207, %rd206, 2;
	add.s64 	%rd208, %rd1, %rd207;
	st.global.u32 	[%rd208+19968], %r1666;
$L__BB15_193:
	bar.warp.sync 	-1;
	add.s32 	%r1667, %r1, 5376;
	setp.ge.s32 	%p137, %r1667, %r290;
	@%p137 bra 	$L__BB15_195;
	ld.shared.u32 	%r1668, [%r289+21504];
	shr.u32 	%r1669, %r1668, %r293;
	and.b32  	%r1670, %r1669, %r82;
	shl.b32 	%r1671, %r1670, 3;
	add.s32 	%r1673, %r551, %r1671;
	ld.shared.u64 	%rd209, [%r1673+29184];
	xor.b32  	%r1674, %r1668, -2147483648;
	add.s64 	%rd210, %rd209, %rd7;
	shl.b64 	%rd211, %rd210, 2;
	add.s64 	%rd212, %rd1, %rd211;
	st.global.u32 	[%rd212+21504], %r1674;
$L__BB15_195:
	bar.warp.sync 	-1;
	add.s32 	%r1675, %r1, 5760;
	setp.ge.s32 	%p138, %r1675, %r290;
	@%p138 bra 	$L__BB15_197;
	ld.shared.u32 	%r1676, [%r289+23040];
	shr.u32 	%r1677, %r1676, %r293;
	and.b32  	%r1678, %r1677, %r82;
	shl.b32 	%r1679, %r1678, 3;
	add.s32 	%r1681, %r551, %r1679;
	ld.shared.u64 	%rd213, [%r1681+29184];
	xor.b32  	%r1682, %r1676, -2147483648;
	add.s64 	%rd214, %rd213, %rd7;
	shl.b64 	%rd215, %rd214, 2;
	add.s64 	%rd216, %rd1, %rd215;
	st.global.u32 	[%rd216+23040], %r1682;
$L__BB15_197:
	bar.warp.sync 	-1;
	or.b32  	%r1683, %r1, 6144;
	setp.ge.s32 	%p139, %r1683, %r290;
	@%p139 bra 	$L__BB15_199;
	ld.shared.u32 	%r1684, [%r289+24576];
	shr.u32 	%r1685, %r1684, %r293;
	and.b32  	%r1686, %r1685, %r82;
	shl.b32 	%r1687, %r1686, 3;
	add.s32 	%r1689, %r551, %r1687;
	ld.shared.u64 	%rd217, [%r1689+29184];
	xor.b32  	%r1690, %r1684, -2147483648;
	add.s64 	%rd218, %rd217, %rd7;
	shl.b64 	%rd219, %rd218, 2;
	add.s64 	%rd220, %rd1, %rd219;
	st.global.u32 	[%rd220+24576], %r1690;
$L__BB15_199:
	bar.warp.sync 	-1;
	add.s32 	%r1691, %r1, 6528;
	setp.ge.s32 	%p140, %r1691, %r290;
	@%p140 bra 	$L__BB15_201;
	ld.shared.u32 	%r1692, [%r289+26112];
	shr.u32 	%r1693, %r1692, %r293;
	and.b32  	%r1694, %r1693, %r82;
	shl.b32 	%r1695, %r1694, 3;
	add.s32 	%r1697, %r551, %r1695;
	ld.shared.u64 	%rd221, [%r1697+29184];
	xor.b32  	%r1698, %r1692, -2147483648;
	add.s64 	%rd222, %rd221, %rd7;
	shl.b64 	%rd223, %rd222, 2;
	add.s64 	%rd224, %rd1, %rd223;
	st.global.u32 	[%rd224+26112], %r1698;
$L__BB15_201:
	bar.warp.sync 	-1;
	add.s32 	%r1699, %r1, 6912;
	ld.shared.u32 	%r291, [%r289+27648];
	shr.u32 	%r1700, %r291, %r293;
	and.b32  	%r1701, %r1700, %r82;
	shl.b32 	%r1702, %r1701, 3;
	add.s32 	%r1704, %r551, %r1702;
	ld.shared.u64 	%rd225, [%r1704+29184];
	add.s64 	%rd19, %rd225, %rd7;
	setp.ge.s32 	%p141, %r1699, %r290;
	@%p141 bra 	$L__BB15_203;
	xor.b32  	%r1705, %r291, -2147483648;
	shl.b64 	%rd226, %rd19, 2;
	add.s64 	%rd227, %rd1, %rd226;
	st.global.u32 	[%rd227+27648], %r1705;
$L__BB15_203:
	bar.warp.sync 	-1;
$L__BB15_204:
	ret;

}


// ===== COMPILED SASS (sm_100) =====

	.target	sm_100

	.elftype	@"ET_EXEC"


//--------------------- .note.nv.tkinfo           --------------------------
	.section	.note.nv.tkinfo,"",@"SHT_NOTE"
	.sectionflags	@"SHF_NOTE_NV_TKINFO"
	.tkinfo
        /*0018*/ 	.word	0x00000002
        /*0030*/ 	.string	""
        /*0030*/ 	.string	"ptxas"
        /*0030*/ 	.string	"Cuda compilation tools, release 13.0, V13.0.88"
        /*0030*/ 	.string	"Build cuda_13.0.r13.0/compiler.36424714_0"
        /*0030*/ 	.string	"-arch sm_100 -m 64 "



//--------------------- .note.nv.cuinfo           --------------------------
	.section	.note.nv.cuinfo,"",@"SHT_NOTE"
	.sectionflags	@"SHF_NOTE_NV_CUINFO"
        /*0018*/ 	.short	0x0002
        /*001a*/ 	.short	0x0064
        /*001c*/ 	.short	0x0082
	.zero		2


//--------------------- .nv.info                  --------------------------
	.section	.nv.info,"",@"SHT_CUDA_INFO"
	.align	4


	//----- nvinfo : EIATTR_REGCOUNT
	.align		4
        /*0000*/ 	.byte	0x04, 0x2f
        /*0002*/ 	.short	(.L_46 - .L_45)
	.align		4
.L_45:
        /*0004*/ 	.word	index@(_ZN6thrust24THRUST_300001_SM_1000_NS8cuda_cub4core6detail13_kernel_agentINS1_16__set_operations9InitAgentIN3cub18CUB_300001_SM_100013ScanTileStateIiLb1EEEiEEJSA_iEEEvDpT0_)
        /*0008*/ 	.word	0x00000008


	//----- nvinfo : EIATTR_FRAME_SIZE
	.align		4
.L_46:
        /*000c*/ 	.byte	0x04, 0x11
        /*000e*/ 	.short	(.L_48 - .L_47)
	.align		4
.L_47:
        /*0010*/ 	.word	index@(_ZN6thrust24THRUST_300001_SM_1000_NS8cuda_cub4core6detail13_kernel_agentINS1_16__set_operations9InitAgentIN3cub18CUB_300001_SM_100013ScanTileStateIiLb1EEEiEEJSA_iEEEvDpT0_)
        /*0014*/ 	.word	0x00000000


	//----- nvinfo : EIATTR_REGCOUNT
	.align		4
.L_48:
        /*0018*/ 	.byte	0x04, 0x2f
        /*001a*/ 	.short	(.L_50 - .L_49)
	.align		4
.L_49:
        /*001c*/ 	.word	index@(_ZN6thrust24THRUST_300001_SM_1000_NS8cuda_cub4core6detail13_kernel_agentINS1_16__set_operations14PartitionAgentINS0_12zip_iteratorIN4cuda3std3__45tupleIJNS0_6detail15normal_iteratorINS0_10device_ptrIiEEEESG_EEEEESI_i15ValueComparatorEEJSI_SI_iiiPNSA_4pairIiiEESJ_iEEEvDpT0_)
        /*0020*/ 	.word	0x00000015


	//----- nvinfo : EIATTR_FRAME_SIZE
	.align		4
.L_50:
        /*0024*/ 	.byte	0x04, 0x11
        /*0026*/ 	.short	(.L_52 - .L_51)
	.align		4
.L_51:
        /*0028*/ 	.word	index@(_ZN6thrust24THRUST_300001_SM_1000_NS8cuda_cub4core6detail13_kernel_agentINS1_16__set_operations14PartitionAgentINS0_12zip_iteratorIN4cuda3std3__45tupleIJNS0_6detail15normal_iteratorINS0_10device_ptrIiEEEESG_EEEEESI_i15ValueComparatorEEJSI_SI_iiiPNSA_4pairIiiEESJ_iEEEvDpT0_)
        /*002c*/ 	.word	0x00000000


	//----- nvinfo : EIATTR_REGCOUNT
	.align		4
.L_52:
        /*0030*/ 	.byte	0x04, 0x2f
        /*0032*/ 	.short	(.L_54 - .L_53)
	.align		4
.L_53:
        /*0034*/ 	.word	index@(_ZN6thrust24THRUST_300001_SM_1000_NS8cuda_cub4core6detail13_kernel_agentINS1_16__set_operations10SetOpAgentINS0_12zip_iteratorIN4cuda3std3__45tupleIJNS0_6detail15normal_iteratorINS0_10device_ptrIiEEEESG_EEEEESI_PNSB_IJiiEEESK_SI_SK_i15ValueComparatorNS5_21serial_set_differenceENSA_17integral_constantIbLb0EEEEEJSI_SI_SK_SK_iiSI_SK_SL_SM_PNSA_4pairIiiEEPmN3cub18CUB_300001_SM_100013ScanTileStateIiLb1EEEEEEvDpT0_)
        /*0038*/ 	.word	0x00000036


	//----- nvinfo : EIATTR_FRAME_SIZE
	.align		4
.L_54:
        /*003c*/ 	.byte	0x04, 0x11
        /*003e*/ 	.short	(.L_56 - .L_55)
	.align		4
.L_55:
        /*0040*/ 	.word	index@(_ZN6thrust24THRUST_300001_SM_1000_NS8cuda_cub4core6detail13_kernel_agentINS1_16__set_operations10SetOpAgentINS0_12zip_iteratorIN4cuda3std3__45tupleIJNS0_6detail15normal_iteratorINS0_10device_ptrIiEEEESG_EEEEESI_PNSB_IJiiEEESK_SI_SK_i15ValueComparatorNS5_21serial_set_differenceENSA_17integral_constantIbLb0EEEEEJSI_SI_SK_SK_iiSI_SK_SL_SM_PNSA_4pairIiiEEPmN3cub18CUB_300001_SM_100013ScanTileStateIiLb1EEEEEEvDpT0_)
        /*0044*/ 	.word	0x00000000


	//----- nvinfo : EIATTR_REGCOUNT
	.align		4
.L_56:
        /*0048*/ 	.byte	0x04, 0x2f
        /*004a*/ 	.short	(.L_58 - .L_57)
	.align		4
.L_57:
        /*004c*/ 	.word	index@(_ZN6thrust24THRUST_300001_SM_1000_NS8cuda_cub4core6detail13_kernel_agentINS1_16__set_operations9InitAgentIN3cub18CUB_300001_SM_100013ScanTileStateIlLb1EEElEEJSA_lEEEvDpT0_)
        /*0050*/ 	.word	0x0000000a


	//----- nvinfo : EIATTR_FRAME_SIZE
	.align		4
.L_58:
        /*0054*/ 	.byte	0x04, 0x11
        /*0056*/ 	.short	(.L_60 - .L_59)
	.align		4
.L_59:
        /*0058*/ 	.word	index@(_ZN6thrust24THRUST_300001_SM_1000_NS8cuda_cub4core6detail13_kernel_agentINS1_16__set_operations9InitAgentIN3cub18CUB_300001_SM_100013ScanTileStateIlLb1EEElEEJSA_lEEEvDpT0_)
        /*005c*/ 	.word	0x00000000


	//----- nvinfo : EIATTR_REGCOUNT
	.align		4
.L_60:
        /*0060*/ 	.byte	0x04, 0x2f
        /*0062*/ 	.short	(.L_62 - .L_61)
	.align		4
.L_61:
        /*0064*/ 	.word	index@(_ZN6thrust24THRUST_300001_SM_1000_NS8cuda_cub4core6detail13_kernel_agentINS1_16__set_operations14PartitionAgentINS0_12zip_iteratorIN4cuda3std3__45tupleIJNS0_6detail15normal_iteratorINS0_10device_ptrIiEEEESG_EEEEESI_l15ValueComparatorEEJSI_SI_lllPNSA_4pairIllEESJ_iEEEvDpT0_)
        /*0068*/ 	.word	0x0000001d


	//----- nvinfo : EIATTR_FRAME_SIZE
	.align		4
.L_62:
        /*006c*/ 	.byte	0x04, 0x11
        /*006e*/ 	.short	(.L_64 - .L_63)
	.align		4
.L_63:
        /*0070*/ 	.word	index@(_ZN6thrust24THRUST_300001_SM_1000_NS8cuda_cub4core6detail13_kernel_agentINS1_16__set_operations14PartitionAgentINS0_12zip_iteratorIN4cuda3std3__45tupleIJNS0_6detail15normal_iteratorINS0_10device_ptrIiEEEESG_EEEEESI_l15ValueComparatorEEJSI_SI_lllPNSA_4pairIllEESJ_iEEEvDpT0_)
        /*0074*/ 	.word	0x00000000


	//----- nvinfo : EIATTR_REGCOUNT
	.align		4
.L_64:
        /*0078*/ 	.byte	0x04, 0x2f
        /*007a*/ 	.short	(.L_66 - .L_65)
	.align		4
.L_65:
        /*007c*/ 	.word	index@(_ZN6thrust24THRUST_300001_SM_1000_NS8cuda_cub4core6detail13_kernel_agentINS1_16__set_operations10SetOpAgentINS0_12zip_iteratorIN4cuda3std3__45tupleIJNS0_6detail15normal_iteratorINS0_10device_ptrIiEEEESG_EEEEESI_PNSB_IJiiEEESK_SI_SK_l15ValueComparatorNS5_21serial_set_differenceENSA_17integral_constantIbLb0EEEEEJSI_SI_SK_SK_llSI_SK_SL_SM_PNSA_4pairIllEEPmN3cub18CUB_300001_SM_100013ScanTileStateIlLb1EEEEEEvDpT0_)
        /*0080*/ 	.word	0x0000003c


	//----- nvinfo : EIATTR_FRAME_SIZE
	.align		4
.L_66:
        /*0084*/ 	.byte	0x04, 0x11
        /*0086*/ 	.short	(.L_68 - .L_67)
	.align		4
.L_67:
        /*0088*/ 	.word	index@(_ZN6thrust24THRUST_300001_SM_1000_NS8cuda_cub4core6detail13_kernel_agentINS1_16__set_operations10SetOpAgentINS0_12zip_iteratorIN4cuda3std3__45tupleIJNS0_6detail15normal_iteratorINS0_10device_ptrIiEEEESG_EEEEESI_PNSB_IJiiEEESK_SI_SK_l15ValueComparatorNS5_21serial_set_differenceENSA_17integral_constantIbLb0EEEEEJSI_SI_SK_SK_llSI_SK_SL_SM_PNSA_4pairIllEEPmN3cub18CUB_300001_SM_100013ScanTileStateIlLb1EEEEEEvDpT0_)
        /*008c*/ 	.word	0x00000000


	//----- nvinfo : EIATTR_REGCOUNT
	.align		4
.L_68:
        /*0090*/ 	.byte	0x04, 0x2f
        /*0092*/ 	.short	(.L_70 - .L_69)
	.align		4
.L_69:
        /*0094*/ 	.word	index@(_ZN3cub18CUB_300001_SM_10006detail11EmptyKernelIvEEvv)
        /*0098*/ 	.word	0x00000004


	//----- nvinfo : EIATTR_FRAME_SIZE
	.align		4
.L_70:
        /*009c*/ 	.byte	0x04, 0x11
        /*009e*/ 	.short	(.L_72 - .L_71)
	.align		4
.L_71:
        /*00a0*/ 	.word	index@(_ZN3cub18CUB_300001_SM_10006detail11EmptyKernelIvEEvv)
        /*00a4*/ 	.word	0x00000000


	//----- nvinfo : EIATTR_REGCOUNT
	.align		4
.L_72:
        /*00a8*/ 	.byte	0x04, 0x2f
        /*00aa*/ 	.short	(.L_74 - .L_73)
	.align		4
.L_73:
        /*00ac*/ 	.word	index@(_ZN3cub18CUB_300001_SM_10006detail8for_each13static_kernelINS2_12policy_hub_t12policy_500_tEmN6thrust24THRUST_300001_SM_1000_NS8cuda_cub20__uninitialized_fill7functorINS7_10device_ptrIiEEiEEEEvT0_T1_)
        /*00b0*/ 	.word	0x00000008


	//----- nvinfo : EIATTR_FRAME_SIZE
	.align		4
.L_74:
        /*00b4*/ 	.byte	0x04, 0x11
        /*00b6*/ 	.short	(.L_76 - .L_75)
	.align		4
.L_75:
        /*00b8*/ 	.word	index@(_ZN3cub18CUB_300001_SM_10006detail8for_each13static_kernelINS2_12policy_hub_t12policy_500_tEmN6thrust24THRUST_300001_SM_1000_NS8cuda_cub20__uninitialized_fill7functorINS7_10device_ptrIiEEiEEEEvT0_T1_)
        /*00bc*/ 	.word	0x00000000


	//----- nvinfo : EIATTR_REGCOUNT
	.align		4
.L_76:
        /*00c0*/ 	.byte	0x04, 0x2f
        /*00c2*/ 	.short	(.L_78 - .L_77)
	.align		4
.L_77:
        /*00c4*/ 	.word	index@(_ZN3cub18CUB_300001_SM_10006detail10radix_sort31DeviceRadixSortSingleTileKernelINS1_5radix10policy_hubIiiyE10Policy1000ELNS0_9SortOrderE0EiiyNS1_21identity_decomposer_tEEEvPKT1_PSA_PKT2_PSE_T3_iiT4_)
        /*00c8*/ 	.word	0x00000099


	//----- nvinfo : EIATTR_FRAME_SIZE
	.align		4
.L_78:
        /*00cc*/ 	.byte	0x04, 0x11
        /*00ce*/ 	.short	(.L_80 - .L_79)
	.align		4
.L_79:
        /*00d0*/ 	.word	index@(_ZN3cub18CUB_300001_SM_10006detail10radix_sort31DeviceRadixSortSingleTileKernelINS1_5radix10policy_hubIiiyE10Policy1000ELNS0_9SortOrderE0EiiyNS1_21identity_decomposer_tEEEvPKT1_PSA_PKT2_PSE_T3_iiT4_)
        /*00d4*/ 	.word	0x00000000


	//----- nvinfo : EIATTR_REGCOUNT
	.align		4
.L_80:
        /*00d8*/ 	.byte	0x04, 0x2f
        /*00da*/ 	.short	(.L_82 - .L_81)
	.align		4
.L_81:
        /*00dc*/ 	.word	index@(_ZN3cub18CUB_300001_SM_10006detail10radix_sort30DeviceRadixSortHistogramKernelINS1_5radix10policy_hubIiiyE10Policy1000ELNS0_9SortOrderE0EiyNS1_21identity_decomposer_tEEEvPT2_PKT1_SA_iiT3_)
        /*00e0*/ 	.word	0x00000020


	//----- nvinfo : EIATTR_FRAME_SIZE
	.align		4
.L_82:
        /*00e4*/ 	.byte	0x04, 0x11
        /*00e6*/ 	.short	(.L_84 - .L_83)
	.align		4
.L_83:
        /*00e8*/ 	.word	index@(_ZN3cub18CUB_300001_SM_10006detail10radix_sort30DeviceRadixSortHistogramKernelINS1_5radix10policy_hubIiiyE10Policy1000ELNS0_9SortOrderE0EiyNS1_21identity_decomposer_tEEEvPT2_PKT1_SA_iiT3_)
        /*00ec*/ 	.word	0x00000000


	//----- nvinfo : EIATTR_REGCOUNT
	.align		4
.L_84:
        /*00f0*/ 	.byte	0x04, 0x2f
        /*00f2*/ 	.short	(.L_86 - .L_85)
	.align		4
.L_85:
        /*00f4*/ 	.word	index@(_ZN3cub18CUB_300001_SM_10006detail10radix_sort33DeviceRadixSortExclusiveSumKernelINS1_5radix10policy_hubIiiyE10Policy1000EyEEvPT0_)
        /*00f8*/ 	.word	0x00000020


	//----- nvinfo : EIATTR_FRAME_SIZE
	.align		4
.L_86:
        /*00fc*/ 	.byte	0x04, 0x11
        /*00fe*/ 	.short	(.L_88 - .L_87)
	.align		4
.L_87:
        /*0100*/ 	.word	index@(_ZN3cub18CUB_300001_SM_10006detail10radix_sort33DeviceRadixSortExclusiveSumKernelINS1_5radix10policy_hubIiiyE10Policy1000EyEEvPT0_)
        /*0104*/ 	.word	0x00000000


	//----- nvinfo : EIATTR_REGCOUNT
	.align		4
.L_88:
        /*0108*/ 	.byte	0x04, 0x2f
        /*010a*/ 	.short	(.L_90 - .L_89)
	.align		4
.L_89:
        /*010c*/ 	.word	index@(_ZN3cub18CUB_300001_SM_10006detail10radix_sort29DeviceRadixSortOnesweepKernelINS1_5radix10policy_hubIiiyE10Policy1000ELNS0_9SortOrderE0EiiyiiNS1_21identity_decomposer_tEEEvPT5_SB_PT3_PKSC_PT1_PKSG_PT2_PKSK_T4_iiT6_)
        /*0110*/ 	.word	0x00000049


	//----- nvinfo : EIATTR_FRAME_SIZE
	.align		4
.L_90:
        /*0114*/ 	.byte	0x04, 0x11
        /*0116*/ 	.short	(.L_92 - .L_91)
	.align		4
.L_91:
        /*0118*/ 	.word	index@(_ZN3cub18CUB_300001_SM_10006detail10radix_sort29DeviceRadixSortOnesweepKernelINS1_5radix10policy_hubIiiyE10Policy1000ELNS0_9SortOrderE0EiiyiiNS1_21identity_decomposer_tEEEvPT5_SB_PT3_PKSC_PT1_PKSG_PT2_PKSK_T4_iiT6_)
        /*011c*/ 	.word	0x00000000


	//----- nvinfo : EIATTR_REGCOUNT
	.align		4
.L_92:
        /*0120*/ 	.byte	0x04, 0x2f
        /*0122*/ 	.short	(.L_94 - .L_93)
	.align		4
.L_93:
        /*0124*/ 	.word	index@(_ZN3cub18CUB_300001_SM_10006detail10radix_sort31DeviceRadixSortSingleTileKernelINS1_5radix10policy_hubIiNS0_8NullTypeEyE10Policy1000ELNS0_9SortOrderE0EiS6_yNS1_21identity_decomposer_tEEEvPKT1_PSB_PKT2_PSF_T3_iiT4_)
        /*0128*/ 	.word	0x0000007f


	//----- nvinfo : EIATTR_FRAME_SIZE
	.align		4
.L_94:
        /*012c*/ 	.byte	0x04, 0x11
        /*012e*/ 	.short	(.L_96 - .L_95)
	.align		4
.L_95:
        /*0130*/ 	.word	index@(_ZN3cub18CUB_300001_SM_10006detail10radix_sort31DeviceRadixSortSingleTileKernelINS1_5radix10policy_hubIiNS0_8NullTypeEyE10Policy1000ELNS0_9SortOrderE0EiS6_yNS1_21identity_decomposer_tEEEvPKT1_PSB_PKT2_PSF_T3_iiT4_)
        /*0134*/ 	.word	0x00000000


	//----- nvinfo : EIATTR_REGCOUNT
	.align		4
.L_96:
        /*0138*/ 	.byte	0x04, 0x2f
        /*013a*/ 	.short	(.L_98 - .L_97)
	.align		4
.L_97:
        /*013c*/ 	.word	index@(_ZN3cub18CUB_300001_SM_10006detail10radix_sort30DeviceRadixSortHistogramKernelINS1_5radix10policy_hubIiNS0_8NullTypeEyE10Policy1000ELNS0_9SortOrderE0EiyNS1_21identity_decomposer_tEEEvPT2_PKT1_SB_iiT3_)
        /*0140*/ 	.word	0x00000020


	//----- nvinfo : EIATTR_FRAME_SIZE
	.align		4
.L_98:
        /*0144*/ 	.byte	0x04, 0x11
        /*0146*/ 	.short	(.L_100 - .L_99)
	.align		4
.L_99:
        /*0148*/ 	.word	index@(_ZN3cub18CUB_300001_SM_10006detail10radix_sort30DeviceRadixSortHistogramKernelINS1_5radix10policy_hubIiNS0_8NullTypeEyE10Policy1000ELNS0_9SortOrderE0EiyNS1_21identity_decomposer_tEEEvPT2_PKT1_SB_iiT3_)
        /*014c*/ 	.word	0x00000000


	//----- nvinfo : EIATTR_REGCOUNT
	.align		4
.L_100:
        /*0150*/ 	.byte	0x04, 0x2f
        /*0152*/ 	.short	(.L_102 - .L_101)
	.align		4
.L_101:
        /*0154*/ 	.word	index@(_ZN3cub18CUB_300001_SM_10006detail10radix_sort33DeviceRadixSortExclusiveSumKernelINS1_5radix10policy_hubIiNS0_8NullTypeEyE10Policy1000EyEEvPT0_)
        /*0158*/ 	.word	0x00000020


	//----- nvinfo : EIATTR_FRAME_SIZE
	.align		4
.L_102:
        /*015c*/ 	.byte	0x04, 0x11
        /*015e*/ 	.short	(.L_104 - .L_103)
	.align		4
.L_103:
        /*0160*/ 	.word	index@(_ZN3cub18CUB_300001_SM_10006detail10radix_sort33DeviceRadixSortExclusiveSumKernelINS1_5radix10policy_hubIiNS0_8NullTypeEyE10Policy1000EyEEvPT0_)
        /*0164*/ 	.word	0x00000000


	//----- nvinfo : EIATTR_REGCOUNT
	.align		4
.L_104:
        /*0168*/ 	.byte	0x04, 0x2f
        /*016a*/ 	.short	(.L_106 - .L_105)
	.align		4
.L_105:
        /*016c*/ 	.word	index@(_ZN3cub18CUB_300001_SM_10006detail10radix_sort29DeviceRadixSortOnesweepKernelINS1_5radix10policy_hubIiNS0_8NullTypeEyE10Policy1000ELNS0_9SortOrderE0EiS6_yiiNS1_21identity_decomposer_tEEEvPT5_SC_PT3_PKSD_PT1_PKSH_PT2_PKSL_T4_iiT6_)
        /*0170*/ 	.word	0x00000038


	//----- nvinfo : EIATTR_FRAME_SIZE
	.align		4
.L_106:
        /*0174*/ 	.byte	0x04, 0x11
        /*0176*/ 	.short	(.L_108 - .L_107)
	.align		4
.L_107:
        /*0178*/ 	.word	index@(_ZN3cub18CUB_300001_SM_10006detail10radix_sort29DeviceRadixSortOnesweepKernelINS1_5radix10policy_hubIiNS0_8NullTypeEyE10Policy1000ELNS0_9SortOrderE0EiS6_yiiNS1_21identity_decomposer_tEEEvPT5_SC_PT3_PKSD_PT1_PKSH_PT2_PKSL_T4_iiT6_)
        /*017c*/ 	.word	0x00000000


	//----- nvinfo : EIATTR_MIN_STACK_SIZE
	.align		4
.L_108:
        /*0180*/ 	.byte	0x04, 0x12
        /*0182*/ 	.short	(.L_110 - .L_109)
	.align		4
.L_109:
        /*0184*/ 	.word	index@(_ZN3cub18CUB_300001_SM_10006detail10radix_sort29DeviceRadixSortOnesweepKernelINS1_5radix10policy_hubIiNS0_8NullTypeEyE10Policy1000ELNS0_9SortOrderE0EiS6_yiiNS1_21identity_decomposer_tEEEvPT5_SC_PT3_PKSD_PT1_PKSH_PT2_PKSL_T4_iiT6_)
        /*0188*/ 	.word	0x00000000


	//----- nvinfo : EIATTR_MIN_STACK_SIZE
	.align		4
.L_110:
        /*018c*/ 	.byte	0x04, 0x12
        /*018e*/ 	.short	(.L_112 - .L_111)
	.align		4
.L_111:
        /*0190*/ 	.word	index@(_ZN3cub18CUB_300001_SM_10006detail10radix_sort33DeviceRadixSortExclusiveSumKernelINS1_5radix10policy_hubIiNS0_8NullTypeEyE10Policy1000EyEEvPT0_)
        /*0194*/ 	.word	0x00000000


	//----- nvinfo : EIATTR_MIN_STACK_SIZE
	.align		4
.L_112:
        /*0198*/ 	.byte	0x04, 0x12
        /*019a*/ 	.short	(.L_114 - .L_113)
	.align		4
.L_113:
        /*019c*/ 	.word	index@(_ZN3cub18CUB_300001_SM_10006detail10radix_sort30DeviceRadixSortHistogramKernelINS1_5radix10policy_hubIiNS0_8NullTypeEyE10Policy1000ELNS0_9SortOrderE0EiyNS1_21identity_decomposer_tEEEvPT2_PKT1_SB_iiT3_)
        /*01a0*/ 	.word	0x00000000


	//----- nvinfo : EIATTR_MIN_STACK_SIZE
	.align		4
.L_114:
        /*01a4*/ 	.byte	0x04, 0x12
        /*01a6*/ 	.short	(.L_116 - .L_115)
	.align		4
.L_115:
        /*01a8*/ 	.word	index@(_ZN3cub18CUB_300001_SM_10006detail10radix_sort31DeviceRadixSortSingleTileKernelINS1_5radix10policy_hubIiNS0_8NullTypeEyE10Policy1000ELNS0_9SortOrderE0EiS6_yNS1_21identity_decomposer_tEEEvPKT1_PSB_PKT2_PSF_T3_iiT4_)
        /*01ac*/ 	.word	0x00000000


	//----- nvinfo : EIATTR_MIN_STACK_SIZE
	.align		4
.L_116:
        /*01b0*/ 	.byte	0x04, 0x12
        /*01b2*/ 	.short	(.L_118 - .L_117)
	.align		4
.L_117:
        /*01b4*/ 	.word	index@(_ZN3cub18CUB_300001_SM_10006detail10radix_sort29DeviceRadixSortOnesweepKernelINS1_5radix10policy_hubIiiyE10Policy1000ELNS0_9SortOrderE0EiiyiiNS1_21identity_decomposer_tEEEvPT5_SB_PT3_PKSC_PT1_PKSG_PT2_PKSK_T4_iiT6_)
        /*01b8*/ 	.word	0x00000000


	//----- nvinfo : EIATTR_MIN_STACK_SIZE
	.align		4
.L_118:
        /*01bc*/ 	.byte	0x04, 0x12
        /*01be*/ 	.short	(.L_120 - .L_119)
	.align		4
.L_119:
        /*01c0*/ 	.word	index@(_ZN3cub18CUB_300001_SM_10006detail10radix_sort33DeviceRadixSortExclusiveSumKernelINS1_5radix10policy_hubIiiyE10Policy1000EyEEvPT0_)
        /*01c4*/ 	.word	0x00000000


	//----- nvinfo : EIATTR_MIN_STACK_SIZE
	.align		4
.L_120:
        /*01c8*/ 	.byte	0x04, 0x12
        /*01ca*/ 	.short	(.L_122 - .L_121)
	.align		4
.L_121:
        /*01cc*/ 	.word	index@(_ZN3cub18CUB_300001_SM_10006detail10radix_sort30DeviceRadixSortHistogramKernelINS1_5radix10policy_hubIiiyE10Policy1000ELNS0_9SortOrderE0EiyNS1_21identity_decomposer_tEEEvPT2_PKT1_SA_iiT3_)
        /*01d0*/ 	.word	0x00000000


	//----- nvinfo : EIATTR_MIN_STACK_SIZE
	.align		4
.L_122:
        /*01d4*/ 	.byte	0x04, 0x12
        /*01d6*/ 	.short	(.L_124 - .L_123)
	.align		4
.L_123:
        /*01d8*/ 	.word	index@(_ZN3cub18CUB_300001_SM_10006detail10radix_sort31DeviceRadixSortSingleTileKernelINS1_5radix10policy_hubIiiyE10Policy1000ELNS0_9SortOrderE0EiiyNS1_21identity_decomposer_tEEEvPKT1_PSA_PKT2_PSE_T3_iiT4_)
        /*01dc*/ 	.word	0x00000000


	//----- nvinfo : EIATTR_MIN_STACK_SIZE
	.align		4
.L_124:
        /*01e0*/ 	.byte	0x04, 0x12
        /*01e2*/ 	.short	(.L_126 - .L_125)
	.align		4
.L_125:
        /*01e4*/ 	.word	index@(_ZN3cub18CUB_300001_SM_10006detail8for_each13static_kernelINS2_12policy_hub_t12policy_500_tEmN6thrust24THRUST_300001_SM_1000_NS8cuda_cub20__uninitialized_fill7functorINS7_10device_ptrIiEEiEEEEvT0_T1_)
        /*01e8*/ 	.word	0x00000000


	//----- nvinfo : EIATTR_MIN_STACK_SIZE
	.align		4
.L_126:
        /*01ec*/ 	.byte	0x04, 0x12
        /*01ee*/ 	.short	(.L_128 - .L_127)
	.align		4
.L_127:
        /*01f0*/ 	.word	index@(_ZN3cub18CUB_300001_SM_10006detail11EmptyKernelIvEEvv)
        /*01f4*/ 	.word	0x00000000


	//----- nvinfo : EIATTR_MIN_STACK_SIZE
	.align		4
.L_128:
        /*01f8*/ 	.byte	0x04, 0x12
        /*01fa*/ 	.short	(.L_130 - .L_129)
	.align		4
.L_129:
        /*01fc*/ 	.word	index@(_ZN6thrust24THRUST_300001_SM_1000_NS8cuda_cub4core6detail13_kernel_agentINS1_16__set_operations10SetOpAgentINS0_12zip_iteratorIN4cuda3std3__45tupleIJNS0_6detail15normal_iteratorINS0_10device_ptrIiEEEESG_EEEEESI_PNSB_IJiiEEESK_SI_SK_l15ValueComparatorNS5_21serial_set_differenceENSA_17integral_constantIbLb0EEEEEJSI_SI_SK_SK_llSI_SK_SL_SM_PNSA_4pairIllEEPmN3cub18CUB_300001_SM_100013ScanTileStateIlLb1EEEEEEvDpT0_)
        /*0200*/ 	.word	0x00000000


	//----- nvinfo : EIATTR_MIN_STACK_SIZE
	.align		4
.L_130:
        /*0204*/ 	.byte	0x04, 0x12
        /*0206*/ 	.short	(.L_132 - .L_131)
	.align		4
.L_131:
        /*0208*/ 	.word	index@(_ZN6thrust24THRUST_300001_SM_1000_NS8cuda_cub4core6detail13_kernel_agentINS1_16__set_operations14PartitionAgentINS0_12zip_iteratorIN4cuda3std3__45tupleIJNS0_6detail15normal_iteratorINS0_10device_ptrIiEEEESG_EEEEESI_l15ValueComparatorEEJSI_SI_lllPNSA_4pairIllEESJ_iEEEvDpT0_)
        /*020c*/ 	.word	0x00000000


	//----- nvinfo : EIATTR_MIN_STACK_SIZE
	.align		4
.L_132:
        /*0210*/ 	.byte	0x04, 0x12
        /*0212*/ 	.short	(.L_134 - .L_133)
	.align		4
.L_133:
        /*0214*/ 	.word	index@(_ZN6thrust24THRUST_300001_SM_1000_NS8cuda_cub4core6detail13_kernel_agentINS1_16__set_operations9InitAgentIN3cub18CUB_300001_SM_100013ScanTileStateIlLb1EEElEEJSA_lEEEvDpT0_)
        /*0218*/ 	.word	0x00000000


	//----- nvinfo : EIATTR_MIN_STACK_SIZE
	.align		4
.L_134:
        /*021c*/ 	.byte	0x04, 0x12
        /*021e*/ 	.short	(.L_136 - .L_135)
	.align		4
.L_135:
        /*0220*/ 	.word	index@(_ZN6thrust24THRUST_300001_SM_1000_NS8cuda_cub4core6detail13_kernel_agentINS1_16__set_operations10SetOpAgentINS0_12zip_iteratorIN4cuda3std3__45tupleIJNS0_6detail15normal_iteratorINS0_10device_ptrIiEEEESG_EEEEESI_PNSB_IJiiEEESK_SI_SK_i15ValueComparatorNS5_21serial_set_differenceENSA_17integral_constantIbLb0EEEEEJSI_SI_SK_SK_iiSI_SK_SL_SM_PNSA_4pairIiiEEPmN3cub18CUB_300001_SM_100013ScanTileStateIiLb1EEEEEEvDpT0_)
        /*0224*/ 	.word	0x00000000


	//----- nvinfo : EIATTR_MIN_STACK_SIZE
	.align		4
.L_136:
        /*0228*/ 	.byte	0x04, 0x12
        /*022a*/ 	.short	(.L_138 - .L_137)
	.align		4
.L_137:
        /*022c*/ 	.word	index@(_ZN6thrust24THRUST_300001_SM_1000_NS8cuda_cub4core6detail13_kernel_agentINS1_16__set_operations14PartitionAgentINS0_12zip_iteratorIN4cuda3std3__45tupleIJNS0_6detail15normal_iteratorINS0_10device_ptrIiEEEESG_EEEEESI_i15ValueComparatorEEJSI_SI_iiiPNSA_4pairIiiEESJ_iEEEvDpT0_)
        /*0230*/ 	.word	0x00000000


	//----- nvinfo : EIATTR_MIN_STACK_SIZE
	.align		4
.L_138:
        /*0234*/ 	.byte	0x04, 0x12
        /*0236*/ 	.short	(.L_140 - .L_139)
	.align		4
.L_139:
        /*0238*/ 	.word	index@(_ZN6thrust24THRUST_300001_SM_1000_NS8cuda_cub4core6detail13_kernel_agentINS1_16__set_operations9InitAgentIN3cub18CUB_300001_SM_100013ScanTileStateIiLb1EEEiEEJSA_iEEEvDpT0_)
        /*023c*/ 	.word	0x00000000
.L_140:


//--------------------- .nv.compat                --------------------------
	.section	.nv.compat,"",@"SHT_CUDA_COMPAT_INFO"
	.align	4
        /*0000*/ 	.byte	0x02, 0x09, 0x00, 0x00, 0x02, 0x02, 0x01, 0x00, 0x02, 0x05, 0x05, 0x00, 0x03, 0x07, 0x01, 0x01
        /*0010*/ 	.byte	0x02, 0x03, 0x00, 0x00, 0x02, 0x06, 0x01, 0x00, 0x04, 0x0b, 0x08, 0x00, 0x09, 0x00, 0x00, 0x00
        /*0020*/ 	.byte	0x00, 0x00, 0x00, 0x00


//--------------------- .nv.info._ZN3cub18CUB_300001_SM_10006detail10radix_sort29DeviceRadixSortOnesweepKernelINS1_5radix10policy_hubIiNS0_8NullTypeEyE10Policy1000ELNS0_9SortOrderE0EiS6_yiiNS1_21identity_decomposer_tEEEvPT5_SC_PT3_PKSD_PT1_PKSH_PT2_PKSL_T4_iiT6_ --------------------------
	.section	.nv.info._ZN3cub18CUB_300001_SM_10006detail10radix_sort29DeviceRadixSortOnesweepKernelINS1_5radix10policy_hubIiNS0_8NullTypeEyE10Policy1000ELNS0_9SortOrderE0EiS6_yiiNS1_21identity_decomposer_tEEEvPT5_SC_PT3_PKSD_PT1_PKSH_PT2_PKSL_T4_iiT6_,"",@"SHT_CUDA_INFO"
	.sectionflags	@""
	.align	4


	//----- nvinfo : EIATTR_CUDA_API_VERSION
	.align		4
        /*0000*/ 	.byte	0x04, 0x37
        /*0002*/ 	.short	(.L_142 - .L_141)
.L_141:
        /*0004*/ 	.word	0x00000082


	//----- nvinfo : EIATTR_KPARAM_INFO
	.align		4
.L_142:
        /*0008*/ 	.byte	0x04, 0x17
        /*000a*/ 	.short	(.L_144 - .L_143)
.L_143:
        /*000c*/ 	.word	0x00000000
        /*0010*/ 	.short	0x000b
        /*0012*/ 	.short	0x004c
        /*0014*/ 	.byte	0x00, 0xf0, 0x05, 0x00


	//----- nvinfo : EIATTR_KPARAM_INFO
	.align		4
.L_144:
        /*0018*/ 	.byte	0x04, 0x17
        /*001a*/ 	.short	(.L_146 - .L_145)
.L_145:
        /*001c*/ 	.word	0x00000000
        /*0020*/ 	.short	0x000a
        /*0022*/ 	.short	0x0048
        /*0024*/ 	.byte	0x00, 0xf0, 0x11, 0x00


	//----- nvinfo : EIATTR_KPARAM_INFO
	.align		4
.L_146:
        /*0028*/ 	.byte	0x04, 0x17
        /*002a*/ 	.short	(.L_148 - .L_147)
.L_147:
        /*002c*/ 	.word	0x00000000
        /*0030*/ 	.short	0x0009
        /*0032*/ 	.short	0x0044
        /*0034*/ 	.byte	0x00, 0xf0, 0x11, 0x00


	//----- nvinfo : EIATTR_KPARAM_INFO
	.align		4
.L_148:
        /*0038*/ 	.byte	0x04, 0x17
        /*003a*/ 	.short	(.L_150 - .L_149)
.L_149:
        /*003c*/ 	.word	0x00000000
        /*0040*/ 	.short	0x0008
        /*0042*/ 	.short	0x0040
        /*0044*/ 	.byte	0x00, 0xf0, 0x11, 0x00


	//----- nvinfo : EIATTR_KPARAM_INFO
	.align		4
.L_150:
        /*0048*/ 	.byte	0x04, 0x17
        /*004a*/ 	.short	(.L_152 - .L_151)
.L_151:
        /*004c*/ 	.word	0x00000000
        /*0050*/ 	.short	0x0007
        /*0052*/ 	.short	0x0038
        /*0054*/ 	.byte	0x00, 0xf5, 0x21, 0x00


	//----- nvinfo : EIATTR_KPARAM_INFO
	.align		4
.L_152:
        /*0058*/ 	.byte	0x04, 0x17
        /*005a*/ 	.short	(.L_154 - .L_153)
.L_153:
        /*005c*/ 	.word	0x00000000
        /*0060*/ 	.short	0x0006
        /*0062*/ 	.short	0x0030
        /*0064*/ 	.byte	0x00, 0xf5, 0x21, 0x00


	//----- nvinfo : EIATTR_KPARAM_INFO
	.align		4
.L_154:
        /*0068*/ 	.byte	0x04, 0x17
        /*006a*/ 	.short	(.L_156 - .L_155)
.L_155:
        /*006c*/ 	.word	0x00000000
        /*0070*/ 	.short	0x0005
        /*0072*/ 	.short	0x0028
        /*0074*/ 	.byte	0x00, 0xf5, 0x21, 0x00


	//----- nvinfo : EIATTR_KPARAM_INFO
	.align		4
.L_156:
        /*0078*/ 	.byte	0x04, 0x17
        /*007a*/ 	.short	(.L_158 - .L_157)
.L_157:
        /*007c*/ 	.word	0x00000000
        /*0080*/ 	.short	0x0004
        /*0082*/ 	.short	0x0020
        /*0084*/ 	.byte	0x00, 0xf5, 0x21, 0x00


	//----- nvinfo : EIATTR_KPARAM_INFO
	.align		4
.L_158:
        /*0088*/ 	.byte	0x04, 0x17
        /*008a*/ 	.short	(.L_160 - .L_159)
.L_159:
        /*008c*/ 	.word	0x00000000
        /*0090*/ 	.short	0x0003
        /*0092*/ 	.short	0x0018
        /*0094*/ 	.byte	0x00, 0xf5, 0x21, 0x00


	//----- nvinfo : EIATTR_KPARAM_INFO
	.align		4
.L_160:
        /*0098*/ 	.byte	0x04, 0x17
        /*009a*/ 	.short	(.L_162 - .L_161)
.L_161:
        /*009c*/ 	.word	0x00000000
        /*00a0*/ 	.short	0x0002
        /*00a2*/ 	.short	0x0010
        /*00a4*/ 	.byte	0x00, 0xf5, 0x21, 0x00


	//----- nvinfo : EIATTR_KPARAM_INFO
	.align		4
.L_162:
        /*00a8*/ 	.byte	0x04, 0x17
        /*00aa*/ 	.short	(.L_164 - .L_163)
.L_163:
        /*00ac*/ 	.word	0x00000000
        /*00b0*/ 	.short	0x0001
        /*00b2*/ 	.short	0x0008
        /*00b4*/ 	.byte	0x00, 0xf5, 0x21, 0x00


	//----- nvinfo : EIATTR_KPARAM_INFO
	.align		4
.L_164:
        /*00b8*/ 	.byte	0x04, 0x17
        /*00ba*/ 	.short	(.L_166 - .L_165)
.L_165:
        /*00bc*/ 	.word	0x00000000
        /*00c0*/ 	.short	0x0000
        /*00c2*/ 	.short	0x0000
        /*00c4*/ 	.byte	0x00, 0xf5, 0x21, 0x00


	//----- nvinfo : EIATTR_SPARSE_MMA_MASK
	.align		4
.L_166:
        /*00c8*/ 	.byte	0x03, 0x50
        /*00ca*/ 	.short	0x0000


	//----- nvinfo : EIATTR_MAXREG_COUNT
	.align		4
        /*00cc*/ 	.byte	0x03, 0x1b
        /*00ce*/ 	.short	0x00a8


	//----- nvinfo : EIATTR_NUM_BARRIERS
	.align		4
        /*00d0*/ 	.byte	0x02, 0x4c
        /*00d2*/ 	.byte	0x01
	.zero		1


	//----- nvinfo : EIATTR_MERCURY_ISA_VERSION
	.align		4
        /*00d4*/ 	.byte	0x03, 0x5f
        /*00d6*/ 	.short	0x0101


	//----- nvinfo : EIATTR_COOP_GROUP_MASK_REGIDS
	.align		4
        /*00d8*/ 	.byte	0x04, 0x29
        /*00da*/ 	.short	(.L_168 - .L_167)


	//   ....[0]....
.L_167:
        /*00dc*/ 	.word	0xffffffff


	//   ....[1]....
        /*00e0*/ 	.word	0x05000019


	//   ....[2]....
        /*00e4*/ 	.word	0xffffffff


	//   ....[3]....
        /*00e8*/ 	.word	0xffffffff


	//   ....[4]....
        /*00ec*/ 	.word	0xffffffff


	//   ....[5]....
        /*00f0*/ 	.word	0xffffffff


	//   ....[6]....
        /*00f4*/ 	.word	0xffffffff


	//   ....[7]....
        /*00f8*/ 	.word	0xffffffff


	//   ....[8]....
        /*00fc*/ 	.word	0xffffffff


	//   ....[9]....
        /*0100*/ 	.word	0xffffffff


	//   ....[10]....
        /*0104*/ 	.word	0xffffffff


	//   ....[11]....
        /*0108*/ 	.word	0xffffffff


	//   ....[12]....
        /*010c*/ 	.word	0xffffffff


	//   ....[13]....
        /*0110*/ 	.word	0xffffffff


	//   ....[14]....
        /*0114*/ 	.word	0xffffffff


	//   ....[15]....
        /*0118*/ 	.word	0xffffffff


	//   ....[16]....
        /*011c*/ 	.word	0xffffffff


	//   ....[17]....
        /*0120*/ 	.word	0xffffffff


	//   ....[18]....
        /*0124*/ 	.word	0xffffffff


	//   ....[19]....
        /*0128*/ 	.word	0xffffffff


	//   ....[20]....
        /*012c*/ 	.word	0xffffffff


	//   ....[21]....
        /*0130*/ 	.word	0xffffffff


	//   ....[22]....
        /*0134*/ 	.word	0xffffffff


	//   ....[23]....
        /*0138*/ 	.word	0xffffffff


	//   ....[24]....
        /*013c*/ 	.word	0xffffffff


	//   ....[25]....
        /*0140*/ 	.word	0xffffffff


	//   ....[26]....
        /*0144*/ 	.word	0xffffffff


	//   ....[27]....
        /*0148*/ 	.word	0xffffffff


	//   ....[28]....
        /*014c*/ 	.word	0xffffffff


	//   ....[29]....
        /*0150*/ 	.word	0xffffffff


	//   ....[30]....
        /*0154*/ 	.word	0xffffffff


	//   ....[31]....
        /*0158*/ 	.word	0xffffffff


	//   ....[32]....
        /*015c*/ 	.word	0xffffffff


	//   ....[33]....
        /*0160*/ 	.word	0xffffffff


	//   ....[34]....
        /*0164*/ 	.word	0xffffffff


	//   ....[35]....
        /*0168*/ 	.word	0xffffffff


	//   ....[36]....
        /*016c*/ 	.word	0xffffffff


	//   ....[37]....
        /*0170*/ 	.word	0xffffffff


	//   ....[38]....
        /*0174*/ 	.word	0xffffffff


	//   ....[39]....
        /*0178*/ 	.word	0xffffffff


	//   ....[40]....
        /*017c*/ 	.word	0xffffffff


	//   ....[41]....
        /*0180*/ 	.word	0xffffffff


	//   ....[42]....
        /*0184*/ 	.word	0xffffffff


	//   ....[43]....
        /*0188*/ 	.word	0xffffffff


	//   ....[44]....
        /*018c*/ 	.word	0xffffffff


	//   ....[45]....
        /*0190*/ 	.word	0xffffffff


	//   ....[46]....
        /*0194*/ 	.word	0xffffffff


	//   ....[47]....
        /*0198*/ 	.word	0xffffffff


	//   ....[48]....
        /*019c*/ 	.word	0xffffffff


	//   ....[49]....
        /*01a0*/ 	.word	0xffffffff


	//   ....[50]....
        /*01a4*/ 	.word	0xffffffff


	//   ....[51]....
        /*01a8*/ 	.word	0xffffffff


	//   ....[52]....
        /*01ac*/ 	.word	0xffffffff


	//   ....[53]....
        /*01b0*/ 	.word	0xffffffff


	//   ....[54]....
        /*01b4*/ 	.word	0xffffffff


	//   ....[55]....
        /*01b8*/ 	.word	0xffffffff


	//   ....[56]....
        /*01bc*/ 	.word	0xffffffff


	//   ....[57]....
        /*01c0*/ 	.word	0xffffffff


	//   ....[58]....
        /*01c4*/ 	.word	0xffffffff


	//   ....[59]....
        /*01c8*/ 	.word	0xffffffff


	//   ....[60]....
        /*01cc*/ 	.word	0xffffffff


	//   ....[61]....
        /*01d0*/ 	.word	0xffffffff


	//   ....[62]....
        /*01d4*/ 	.word	0xffffffff


	//   ....[63]....
        /*01d8*/ 	.word	0xffffffff


	//   ....[64]....
        /*01dc*/ 	.word	0xffffffff


	//   ....[65]....
        /*01e0*/ 	.word	0xffffffff


	//   ....[66]....
        /*01e4*/ 	.word	0xffffffff


	//   ....[67]....
        /*01e8*/ 	.word	0xffffffff


	//   ....[68]....
        /*01ec*/ 	.word	0xffffffff


	//   ....[69]....
        /*01f0*/ 	.word	0xffffffff


	//   ....[70]....
        /*01f4*/ 	.word	0xffffffff


	//   ....[71]....
        /*01f8*/ 	.word	0xffffffff


	//   ....[72]....
        /*01fc*/ 	.word	0xffffffff


	//   ....[73]....
        /*0200*/ 	.word	0xffffffff


	//   ....[74]....
        /*0204*/ 	.word	0xffffffff


	//   ....[75]....
        /*0208*/ 	.word	0xffffffff


	//   ....[76]....
        /*020c*/ 	.word	0xffffffff


	//   ....[77]....
        /*0210*/ 	.word	0xffffffff


	//   ....[78]....
        /*0214*/ 	.word	0xffffffff


	//   ....[79]....
        /*0218*/ 	.word	0xffffffff


	//   ....[80]....
        /*021c*/ 	.word	0xffffffff


	//   ....[81]....
        /*0220*/ 	.word	0xffffffff


	//   ....[82]....
        /*0224*/ 	.word	0xffffffff


	//   ....[83]....
        /*0228*/ 	.word	0xffffffff


	//   ....[84]....
        /*022c*/ 	.word	0xffffffff


	//   ....[85]....
        /*0230*/ 	.word	0xffffffff


	//   ....[86]....
        /*0234*/ 	.word	0xffffffff


	//   ....[87]....
        /*0238*/ 	.word	0xffffffff


	//   ....[88]....
        /*023c*/ 	.word	0xffffffff


	//   ....[89]....
        /*0240*/ 	.word	0xffffffff


	//   ....[90]....
        /*0244*/ 	.word	0xffffffff


	//   ....[91]....
        /*0248*/ 	.word	0xffffffff


	//   ....[92]....
        /*024c*/ 	.word	0xffffffff


	//   ....[93]....
        /*0250*/ 	.word	0xffffffff


	//   ....[94]....
        /*0254*/ 	.word	0xffffffff


	//   ....[95]....
        /*0258*/ 	.word	0xffffffff


	//   ....[96]....
        /*025c*/ 	.word	0xffffffff


	//   ....[97]....
        /*0260*/ 	.word	0xffffffff


	//   ....[98]....
        /*0264*/ 	.word	0xffffffff


	//   ....[99]....
        /*0268*/ 	.word	0xffffffff


	//   ....[100]....
        /*026c*/ 	.word	0xffffffff


	//   ....[101]....
        /*0270*/ 	.word	0xffffffff


	//   ....[102]....
        /*0274*/ 	.word	0xffffffff


	//   ....[103]....
        /*0278*/ 	.word	0xffffffff


	//   ....[104]....
        /*027c*/ 	.word	0xffffffff


	//   ....[105]....
        /*0280*/ 	.word	0xffffffff


	//   ....[106]....
        /*0284*/ 	.word	0xffffffff


	//   ....[107]....
        /*0288*/ 	.word	0xffffffff


	//   ....[108]....
        /*028c*/ 	.word	0xffffffff


	//   ....[109]....
        /*0290*/ 	.word	0xffffffff


	//   ....[110]....
        /*0294*/ 	.word	0xffffffff


	//   ....[111]....
        /*0298*/ 	.word	0xffffffff


	//   ....[112]....
        /*029c*/ 	.word	0xffffffff


	//   ....[113]....
        /*02a0*/ 	.word	0xffffffff


	//   ....[114]....
        /*02a4*/ 	.word	0xffffffff


	//   ....[115]....
        /*02a8*/ 	.word	0xffffffff


	//   ....[116]....
        /*02ac*/ 	.word	0xffffffff


	//   ....[117]....
        /*02b0*/ 	.word	0xffffffff


	//   ....[118]....
        /*02b4*/ 	.word	0xffffffff


	//   ....[119]....
        /*02b8*/ 	.word	0xffffffff


	//   ....[120]....
        /*02bc*/ 	.word	0xffffffff


	//   ....[121]....
        /*02c0*/ 	.word	0xffffffff


	//   ....[122]....
        /*02c4*/ 	.word	0xffffffff


	//   ....[123]....
        /*02c8*/ 	.word	0xffffffff


	//   ....[124]....
        /*02cc*/ 	.word	0xffffffff


	//   ....[125]....
        /*02d0*/ 	.word	0xffffffff


	//   ....[126]....
        /*02d4*/ 	.word	0xffffffff


	//   ....[127]....
        /*02d8*/ 	.word	0xffffffff


	//   ....[128]....
        /*02dc*/ 	.word	0xffffffff


	//   ....[129]....
        /*02e0*/ 	.word	0xffffffff


	//   ....[130]....
        /*02e4*/ 	.word	0xffffffff


	//   ....[131]....
        /*02e8*/ 	.word	0xffffffff


	//   ....[132]....
        /*02ec*/ 	.word	0xffffffff


	//   ....[133]....
        /*02f0*/ 	.word	0xffffffff


	//   ....[134]....
        /*02f4*/ 	.word	0xffffffff


	//   ....[135]....
        /*02f8*/ 	.word	0xffffffff


	//   ....[136]....
        /*02fc*/ 	.word	0xffffffff


	//   ....[137]....
        /*0300*/ 	.word	0xffffffff


	//   ....[138]....
        /*0304*/ 	.word	0xffffffff


	//   ....[139]....
        /*0308*/ 	.word	0xffffffff


	//   ....[140]....
        /*030c*/ 	.word	0xffffffff


	//   ....[141]....
        /*0310*/ 	.word	0xffffffff


	//   ....[142]....
        /*0314*/ 	.word	0xffffffff


	//   ....[143]....
        /*0318*/ 	.word	0xffffffff


	//   ....[144]....
        /*031c*/ 	.word	0xffffffff


	//   ....[145]....
        /*0320*/ 	.word	0xffffffff


	//   ....[146]....
        /*0324*/ 	.word	0xffffffff


	//   ....[147]....
        /*0328*/ 	.word	0xffffffff


	//   ....[148]....
        /*032c*/ 	.word	0xffffffff


	//   ....[149]....
        /*0330*/ 	.word	0xffffffff


	//   ....[150]....
        /*0334*/ 	.word	0xffffffff


	//   ....[151]....
        /*0338*/ 	.word	0xffffffff


	//   ....[152]....
        /*033c*/ 	.word	0xffffffff


	//   ....[153]....
        /*0340*/ 	.word	0xffffffff


	//   ....[154]....
        /*0344*/ 	.word	0xffffffff


	//   ....[155]....
        /*0348*/ 	.word	0xffffffff


	//   ....[156]....
        /*034c*/ 	.word	0xffffffff


	//   ....[157]....
        /*0350*/ 	.word	0xffffffff


	//   ....[158]....
        /*0354*/ 	.word	0xffffffff


	//   ....[159]....
        /*0358*/ 	.word	0xffffffff


	//   ....[160]....
        /*035c*/ 	.word	0xffffffff


	//   ....[161]....
        /*0360*/ 	.word	0xffffffff


	//   ....[162]....
        /*0364*/ 	.word	0xffffffff


	//   ....[163]....
        /*0368*/ 	.word	0xffffffff


	//   ....[164]....
        /*036c*/ 	.word	0xffffffff


	//   ....[165]....
        /*0370*/ 	.word	0xffffffff


	//   ....[166]....
        /*0374*/ 	.word	0xffffffff


	//   ....[167]....
        /*0378*/ 	.word	0xffffffff


	//   ....[168]....
        /*037c*/ 	.word	0xffffffff


	//   ....[169]....
        /*0380*/ 	.word	0xffffffff


	//   ....[170]....
        /*0384*/ 	.word	0xffffffff


	//   ....[171]....
        /*0388*/ 	.word	0xffffffff


	//   ....[172]....
        /*038c*/ 	.word	0xffffffff


	//   ....[173]....
        /*0390*/ 	.word	0xffffffff


	//   ....[174]....
        /*0394*/ 	.word	0xffffffff


	//   ....[175]....
        /*0398*/ 	.word	0xffffffff


	//   ....[176]....
        /*039c*/ 	.word	0xffffffff


	//   ....[177]....
        /*03a0*/ 	.word	0xffffffff


	//   ....[178]....
        /*03a4*/ 	.word	0x05000006


	//   ....[179]....
        /*03a8*/ 	.word	0xffffffff


	//   ....[180]....
        /*03ac*/ 	.word	0xffffffff


	//   ....[181]....
        /*03b0*/ 	.word	0xffffffff


	//   ....[182]....
        /*03b4*/ 	.word	0xffffffff


	//   ....[183]....
        /*03b8*/ 	.word	0xffffffff


	//   ....[184]....
        /*03bc*/ 	.word	0xffffffff


	//   ....[185]....
        /*03c0*/ 	.word	0xffffffff


	//   ....[186]....
        /*03c4*/ 	.word	0xffffffff


	//   ....[187]....
        /*03c8*/ 	.word	0xffffffff


	//   ....[188]....
        /*03cc*/ 	.word	0xffffffff


	//   ....[189]....
        /*03d0*/ 	.word	0xffffffff


	//   ....[190]....
        /*03d4*/ 	.word	0xffffffff


	//   ....[191]....
        /*03d8*/ 	.word	0xffffffff


	//   ....[192]....
        /*03dc*/ 	.word	0xffffffff


	//   ....[193]....
        /*03e0*/ 	.word	0xffffffff


	//   ....[194]....
        /*03e4*/ 	.word	0xffffffff


	//   ....[195]....
        /*03e8*/ 	.word	0xffffffff


	//   ....[196]....
        /*03ec*/ 	.word	0xffffffff


	//   ....[197]....
        /*03f0*/ 	.word	0xffffffff


	//   ....[198]....
        /*03f4*/ 	.word	0xffffffff


	//   ....[199]....
        /*03f8*/ 	.word	0xffffffff


	//   ....[200]....
        /*03fc*/ 	.word	0xffffffff


	//   ....[201]....
        /*0400*/ 	.word	0xffffffff


	//   ....[202]....
        /*0404*/ 	.word	0xffffffff


	//   ....[203]....
        /*0408*/ 	.word	0xffffffff


	//   ....[204]....
        /*040c*/ 	.word	0xffffffff


	//   ....[205]....
        /*0410*/ 	.word	0xffffffff


	//   ....[206]....
        /*0414*/ 	.word	0xffffffff


	//   ....[207]....
        /*0418*/ 	.word	0xffffffff


	//   ....[208]....
        /*041c*/ 	.word	0xffffffff


	//   ....[209]....
        /*0420*/ 	.word	0xffffffff


	//   ....[210]....
        /*0424*/ 	.word	0xffffffff


	//   ....[211]....
        /*0428*/ 	.word	0xffffffff


	//   ....[212]....
        /*042c*/ 	.word	0xffffffff


	//   ....[213]....
        /*0430*/ 	.word	0xffffffff


	//   ....[214]....
        /*0434*/ 	.word	0xffffffff


	//   ....[215]....
        /*0438*/ 	.word	0xffffffff


	//   ....[216]....
        /*043c*/ 	.word	0xffffffff


	//   ....[217]....
        /*0440*/ 	.word	0x0500002f


	//   ....[218]....
        /*0444*/ 	.word	0x0500002f


	//   ....[219]....
        /*0448*/ 	.word	0x0500002f


	//   ....[220]....
        /*044c*/ 	.word	0x0500002f


	//   ....[221]....
        /*0450*/ 	.word	0x0500002f


	//----- nvinfo : EIATTR_COOP_GROUP_INSTR_OFFSETS
	.align		4
.L_168:
        /*0454*/ 	.byte	0x04, 0x28
        /*0456*/ 	.short	(.L_170 - .L_169)


	//   ....[0]....
.L_169:
        /*0458*/ 	.word	0x00000ee0


	//   ....[1]....
        /*045c*/ 	.word	0x00001970


	//   ....[2]....
        /*0460*/ 	.word	0x00002370


	//   ....[3]....
        /*0464*/ 	.word	0x00002390


	//   ....[4]....
        /*0468*/ 	.word	0x000023b0


	//   ....[5]....
        /*046c*/ 	.word	0x000023d0


	//   ....[6]....
        /*0470*/ 	.word	0x000023f0


	//   ....[7]....
        /*0474*/ 	.word	0x000028c0


	//   ....[8]....
        /*0478*/ 	.word	0x000028d0


	//   ....[9]....
        /*047c*/ 	.word	0x000028f0


	//   ....[10]....
        /*0480*/ 	.word	0x00002910


	//   ....[11]....
        /*0484*/ 	.word	0x00002960


	//   ....[12]....
        /*0488*/ 	.word	0x00002990


	//   ....[13]....
        /*048c*/ 	.word	0x000029d0


	//   ....[14]....
        /*0490*/ 	.word	0x000029f0


	//   ....[15]....
        /*0494*/ 	.word	0x00002b20


	//   ....[16]....
        /*0498*/ 	.word	0x00002b50


	//   ....[17]....
        /*049c*/ 	.word	0x00002b60


	//   ....[18]....
        /*04a0*/ 	.word	0x00002b80


	//   ....[19]....
        /*04a4*/ 	.word	0x00002bc0


	//   ....[20]....
        /*04a8*/ 	.word	0x00002bf0


	//   ....[21]....
        /*04ac*/ 	.word	0x00002c30


	//   ....[22]....
        /*04b0*/ 	.word	0x00002c50


	//   ....[23]....
        /*04b4*/ 	.word	0x00002c70


	//   ....[24]....
        /*04b8*/ 	.word	0x00002d80


	//   ....[25]....
        /*04bc*/ 	.word	0x00002da0


	//   ....[26]....
        /*04c0*/ 	.word	0x00002db0


	//   ....[27]....
        /*04c4*/ 	.word	0x00002dd0


	//   ....[28]....
        /*04c8*/ 	.word	0x00002e10


	//   ....[29]....
        /*04cc*/ 	.word	0x00002e40


	//   ....[30]....
        /*04d0*/ 	.word	0x00002e80


	//   ....[31]....
        /*04d4*/ 	.word	0x00002ea0


	//   ....[32]....
        /*04d8*/ 	.word	0x00002ec0


	//   ....[33]....
        /*04dc*/ 	.word	0x00002fe0


	//   ....[34]....
        /*04e0*/ 	.word	0x00003000


	//   ....[35]....
        /*04e4*/ 	.word	0x00003010


	//   ....[36]....
        /*04e8*/ 	.word	0x00003030


	//   ....[37]....
        /*04ec*/ 	.word	0x00003070


	//   ....[38]....
        /*04f0*/ 	.word	0x000030a0


	//   ....[39]....
        /*04f4*/ 	.word	0x000030e0


	//   ....[40]....
        /*04f8*/ 	.word	0x00003100


	//   ....[41]....
        /*04fc*/ 	.word	0x00003120


	//   ....[42]....
        /*0500*/ 	.word	0x00003240


	//   ....[43]....
        /*0504*/ 	.word	0x00003270


	//   ....[44]....
        /*0508*/ 	.word	0x00003280


	//   ....[45]....
        /*050c*/ 	.word	0x000032a0


	//   ....[46]....
        /*0510*/ 	.word	0x000032e0


	//   ....[47]....
        /*0514*/ 	.word	0x00003310


	//   ....[48]....
        /*0518*/ 	.word	0x00003350


	//   ....[49]....
        /*051c*/ 	.word	0x00003370


	//   ....[50]....
        /*0520*/ 	.word	0x00003390


	//   ....[51]....
        /*0524*/ 	.word	0x000034a0


	//   ....[52]....
        /*0528*/ 	.word	0x000034c0


	//   ....[53]....
        /*052c*/ 	.word	0x000034d0


	//   ....[54]....
        /*0530*/ 	.word	0x000034f0


	//   ....[55]....
        /*0534*/ 	.word	0x00003530


	//   ....[56]....
        /*0538*/ 	.word	0x00003560


	//   ....[57]....
        /*053c*/ 	.word	0x000035a0


	//   ....[58]....
        /*0540*/ 	.word	0x000035c0


	//   ....[59]....
        /*0544*/ 	.word	0x000035e0


	//   ....[60]....
        /*0548*/ 	.word	0x00003700


	//   ....[61]....
        /*054c*/ 	.word	0x00003720


	//   ....[62]....
        /*0550*/ 	.word	0x00003730


	//   ....[63]....
        /*0554*/ 	.word	0x00003750


	//   ....[64]....
        /*0558*/ 	.word	0x00003790


	//   ....[65]....
        /*055c*/ 	.word	0x000037c0


	//   ....[66]....
        /*0560*/ 	.word	0x00003800


	//   ....[67]....
        /*0564*/ 	.word	0x00003820


	//   ....[68]....
        /*0568*/ 	.word	0x00003840


	//   ....[69]....
        /*056c*/ 	.word	0x00003940


	//   ....[70]....
        /*0570*/ 	.word	0x00003970


	//   ....[71]....
        /*0574*/ 	.word	0x00003980


	//   ....[72]....
        /*0578*/ 	.word	0x000039a0


	//   ....[73]....
        /*057c*/ 	.word	0x000039e0


	//   ....[74]....
        /*0580*/ 	.word	0x00003a10


	//   ....[75]....
        /*0584*/ 	.word	0x00003a50


	//   ....[76]....
        /*0588*/ 	.word	0x00003a70


	//   ....[77]....
        /*058c*/ 	.word	0x00003a90


	//   ....[78]....
        /*0590*/ 	.word	0x00003b80


	//   ....[79]....
        /*0594*/ 	.word	0x00003bb0


	//   ....[80]....
        /*0598*/ 	.word	0x00003bc0


	//   ....[81]....
        /*059c*/ 	.word	0x00003bf0


	//   ....[82]....
        /*05a0*/ 	.word	0x00003c10


	//   ....[83]....
        /*05a4*/ 	.word	0x00003c60


	//   ....[84]....
        /*05a8*/ 	.word	0x00003c80


	//   ....[85]....
        /*05ac*/ 	.word	0x00003cc0


	//   ....[86]....
        /*05b0*/ 	.word	0x00003ce0


	//   ....[87]....
        /*05b4*/ 	.word	0x00003de0


	//   ....[88]....
        /*05b8*/ 	.word	0x00003e30


	//   ....[89]....
        /*05bc*/ 	.word	0x00003e40


	//   ....[90]....
        /*05c0*/ 	.word	0x00003e90


	//   ....[91]....
        /*05c4*/ 	.word	0x00003ec0


	//   ....[92]....
        /*05c8*/ 	.word	0x00003ef0


	//   ....[93]....
        /*05cc*/ 	.word	0x00003f20


	//   ....[94]....
        /*05d0*/ 	.word	0x00003f50


	//   ....[95]....
        /*05d4*/ 	.word	0x00003f80


	//   ....[96]....
        /*05d8*/ 	.word	0x00004040


	//   ....[97]....
        /*05dc*/ 	.word	0x00004060


	//   ....[98]....
        /*05e0*/ 	.word	0x00004070


	//   ....[99]....
        /*05e4*/ 	.word	0x000040c0


	//   ....[100]....
        /*05e8*/ 	.word	0x000040f0


	//   ....[101]....
        /*05ec*/ 	.word	0x00004120


	//   ....[102]....
        /*05f0*/ 	.word	0x00004150


	//   ....[103]....
        /*05f4*/ 	.word	0x00004180


	//   ....[104]....
        /*05f8*/ 	.word	0x000041b0


	//   ....[105]....
        /*05fc*/ 	.word	0x000042d0


	//   ....[106]....
        /*0600*/ 	.word	0x000042e0


	//   ....[107]....
        /*0604*/ 	.word	0x000042f0


	//   ....[108]....
        /*0608*/ 	.word	0x00004350


	//   ....[109]....
        /*060c*/ 	.word	0x00004380


	//   ....[110]....
        /*0610*/ 	.word	0x000043b0


	//   ....[111]....
        /*0614*/ 	.word	0x000043e0


	//   ....[112]....
        /*0618*/ 	.word	0x00004410


	//   ....[113]....
        /*061c*/ 	.word	0x00004440


	//   ....[114]....
        /*0620*/ 	.word	0x00004530


	//   ....[115]....
        /*0624*/ 	.word	0x00004570


	//   ....[116]....
        /*0628*/ 	.word	0x00004580


	//   ....[117]....
        /*062c*/ 	.word	0x000045d0


	//   ....[118]....
        /*0630*/ 	.word	0x00004600


	//   ....[119]....
        /*0634*/ 	.word	0x00004630


	//   ....[120]....
        /*0638*/ 	.word	0x00004660


	//   ....[121]....
        /*063c*/ 	.word	0x00004690


	//   ....[122]....
        /*0640*/ 	.word	0x000046c0


	//   ....[123]....
        /*0644*/ 	.word	0x000047b0


	//   ....[124]....
        /*0648*/ 	.word	0x00004800


	//   ....[125]....
        /*064c*/ 	.word	0x00004810


	//   ....[126]....
        /*0650*/ 	.word	0x00004860


	//   ....[127]....
        /*0654*/ 	.word	0x00004890


	//   ....[128]....
        /*0658*/ 	.word	0x000048a0


	//   ....[129]....
        /*065c*/ 	.word	0x000048e0


	//   ....[130]....
        /*0660*/ 	.word	0x00004910


	//   ....[131]....
        /*0664*/ 	.word	0x00004940


	//   ....[132]....
        /*0668*/ 	.word	0x00004a30


	//   ....[133]....
        /*066c*/ 	.word	0x00004a90


	//   ....[134]....
        /*0670*/ 	.word	0x00004aa0


	//   ....[135]....
        /*0674*/ 	.word	0x00004af0


	//   ....[136]....
        /*0678*/ 	.word	0x00004b20


	//   ....[137]....
        /*067c*/ 	.word	0x00004b30


	//   ....[138]....
        /*0680*/ 	.word	0x00004b70


	//   ....[139]....
        /*0684*/ 	.word	0x00004ba0


	//   ....[140]....
        /*0688*/ 	.word	0x00004bd0


	//   ....[141]....
        /*068c*/ 	.word	0x00004cb0


	//   ....[142]....
        /*0690*/ 	.word	0x00004d10


	//   ....[143]....
        /*0694*/ 	.word	0x00004d20


	//   ....[144]....
        /*0698*/ 	.word	0x00004d70


	//   ....[145]....
        /*069c*/ 	.word	0x00004da0


	//   ....[146]....
        /*06a0*/ 	.word	0x00004db0


	//   ....[147]....
        /*06a4*/ 	.word	0x00004df0


	//   ....[148]....
        /*06a8*/ 	.word	0x00004e20


	//   ....[149]....
        /*06ac*/ 	.word	0x00004e50


	//   ....[150]....
        /*06b0*/ 	.word	0x00004f30


	//   ....[151]....
        /*06b4*/ 	.word	0x00004f90


	//   ....[152]....
        /*06b8*/ 	.word	0x00004fa0


	//   ....[153]....
        /*06bc*/ 	.word	0x00004ff0


	//   ....[154]....
        /*06c0*/ 	.word	0x00005020


	//   ....[155]....
        /*06c4*/ 	.word	0x00005050


	//   ....[156]....
        /*06c8*/ 	.word	0x00005080


	//   ....[157]....
        /*06cc*/ 	.word	0x000050b0


	//   ....[158]....
        /*06d0*/ 	.word	0x000050e0


	//   ....[159]....
        /*06d4*/ 	.word	0x000051b0


	//   ....[160]....
        /*06d8*/ 	.word	0x00005200


	//   ....[161]....
        /*06dc*/ 	.word	0x00005210


	//   ....[162]....
        /*06e0*/ 	.word	0x00005260


	//   ....[163]....
        /*06e4*/ 	.word	0x00005290


	//   ....[164]....
        /*06e8*/ 	.word	0x000052a0


	//   ....[165]....
        /*06ec*/ 	.word	0x000052e0


	//   ....[166]....
        /*06f0*/ 	.word	0x00005310


	//   ....[167]....
        /*06f4*/ 	.word	0x00005340


	//   ....[168]....
        /*06f8*/ 	.word	0x00005420


	//   ....[169]....
        /*06fc*/ 	.word	0x00005440


	//   ....[170]....
        /*0700*/ 	.word	0x00005450


	//   ....[171]....
        /*0704*/ 	.word	0x00005480


	//   ....[172]....
        /*0708*/ 	.word	0x000054a0


	//   ....[173]....
        /*070c*/ 	.word	0x000054f0


	//   ....[174]....
        /*0710*/ 	.word	0x00005520


	//   ....[175]....
        /*0714*/ 	.word	0x00005560


	//   ....[176]....
        /*0718*/ 	.word	0x00005590


	//   ....[177]....
        /*071c*/ 	.word	0x00005650


	//   ....[178]....
        /*0720*/ 	.word	0x00005b80


	//   ....[179]....
        /*0724*/ 	.word	0x00005ee0


	//   ....[180]....
        /*0728*/ 	.word	0x00005fa0


	//   ....[181]....
        /*072c*/ 	.word	0x00006060


	//   ....[182]....
        /*0730*/ 	.word	0x00006120


	//   ....[183]....
        /*0734*/ 	.word	0x000061e0


	//   ....[184]....
        /*0738*/ 	.word	0x000062a0


	//   ....[185]....
        /*073c*/ 	.word	0x00006360


	//   ....[186]....
        /*0740*/ 	.word	0x00006420


	//   ....[187]....
        /*0744*/ 	.word	0x000064e0


	//   ....[188]....
        /*0748*/ 	.word	0x000065a0


	//   ....[189]....
        /*074c*/ 	.word	0x00006660


	//   ....[190]....
        /*0750*/ 	.word	0x00006720


	//   ....[191]....
        /*0754*/ 	.word	0x000067e0


	//   ....[192]....
        /*0758*/ 	.word	0x000068a0


	//   ....[193]....
        /*075c*/ 	.word	0x00006960


	//   ....[194]....
        /*0760*/ 	.word	0x00006a20


	//   ....[195]....
        /*0764*/ 	.word	0x00006ae0


	//   ....[196]....
        /*0768*/ 	.word	0x00006ba0


	//   ....[197]....
        /*076c*/ 	.word	0x00006c60


	//   ....[198]....
        /*0770*/ 	.word	0x00006e80


	//   ....[199]....
        /*0774*/ 	.word	0x00006fb0


	//   ....[200]....
        /*0778*/ 	.word	0x000070e0


	//   ....[201]....
        /*077c*/ 	.word	0x00007210


	//   ....[202]....
        /*0780*/ 	.word	0x00007340


	//   ....[203]....
        /*0784*/ 	.word	0x00007470


	//   ....[204]....
        /*0788*/ 	.word	0x000075a0


	//   ....[205]....
        /*078c*/ 	.word	0x000076d0


	//   ....[206]....
        /*0790*/ 	.word	0x00007800


	//   ....[207]....
        /*0794*/ 	.word	0x00007930


	//   ....[208]....
        /*0798*/ 	.word	0x00007a60


	//   ....[209]....
        /*079c*/ 	.word	0x00007b80


	//   ....[210]....
        /*07a0*/ 	.word	0x00007c90


	//   ....[211]....
        /*07a4*/ 	.word	0x00007da0


	//   ....[212]....
        /*07a8*/ 	.word	0x00007eb0


	//   ....[213]....
        /*07ac*/ 	.word	0x00007fc0


	//   ....[214]....
        /*07b0*/ 	.word	0x000080d0


	//   ....[215]....
        /*07b4*/ 	.word	0x000081e0


	//   ....[216]....
        /*07b8*/ 	.word	0x000082e0


	//   ....[217]....
        /*07bc*/ 	.word	0x00008350


	//   ....[218]....
        /*07c0*/ 	.word	0x000083c0


	//   ....[219]....
        /*07c4*/ 	.word	0x00008430


	//   ....[220]....
        /*07c8*/ 	.word	0x000084a0


	//   ....[221]....
        /*07cc*/ 	.word	0x00008510


	//----- nvinfo : EIATTR_VRC_CTA_INIT_COUNT
	.align		4
.L_170:
        /*07d0*/ 	.byte	0x02, 0x4a
	.zero		1
	.zero		1


	//----- nvinfo : EIATTR_EXIT_INSTR_OFFSETS
	.align		4
        /*07d4*/ 	.byte	0x04, 0x1c
        /*07d6*/ 	.short	(.L_172 - .L_171)


	//   ....[0]....
.L_171:
        /*07d8*/ 	.word	0x00001d40


	//   ....[1]....
        /*07dc*/ 	.word	0x00002160


	//   ....[2]....
        /*07e0*/ 	.word	0x00002180


	//   ....[3]....
        /*07e4*/ 	.word	0x00006c70


	//   ....[4]....
        /*07e8*/ 	.word	0x000082f0


	//----- nvinfo : EIATTR_MAX_THREADS
	.align		4
.L_172:
        /*07ec*/ 	.byte	0x04, 0x05
        /*07ee*/ 	.short	(.L_174 - .L_173)
.L_173:
        /*07f0*/ 	.word	0x00000180
        /*07f4*/ 	.word	0x00000001
        /*07f8*/ 	.word	0x00000001


	//----- nvinfo : EIATTR_CRS_STACK_SIZE
	.align		4
.L_174:
        /*07fc*/ 	.byte	0x04, 0x1e
        /*07fe*/ 	.short	(.L_176 - .L_175)
.L_175:
        /*0800*/ 	.word	0x00000000


	//----- nvinfo : EIATTR_CBANK_PARAM_SIZE
	.align		4
.L_176:
        /*0804*/ 	.byte	0x03, 0x19
        /*0806*/ 	.short	0x004d


	//----- nvinfo : EIATTR_PARAM_CBANK
	.align		4
        /*0808*/ 	.byte	0x04, 0x0a
        /*080a*/ 	.short	(.L_178 - .L_177)
	.align		4
.L_177:
        /*080c*/ 	.word	index@(.nv.constant0._ZN3cub18CUB_300001_SM_10006detail10radix_sort29DeviceRadixSortOnesweepKernelINS1_5radix10policy_hubIiNS0_8NullTypeEyE10Policy1000ELNS0_9SortOrderE0EiS6_yiiNS1_21identity_decomposer_tEEEvPT5_SC_PT3_PKSD_PT1_PKSH_PT2_PKSL_T4_iiT6_)
        /*0810*/ 	.short	0x0380
        /*0812*/ 	.short	0x004d


	//----- nvinfo : EIATTR_SW_WAR
	.align		4
.L_178:
        /*0814*/ 	.byte	0x04, 0x36
        /*0816*/ 	.short	(.L_180 - .L_179)
.L_179:
        /*0818*/ 	.word	0x00000008
.L_180:


//--------------------- .nv.info._ZN3cub18CUB_300001_SM_10006detail10radix_sort33DeviceRadixSortExclusiveSumKernelINS1_5radix10policy_hubIiNS0_8NullTypeEyE10Policy1000EyEEvPT0_ --------------------------
	.section	.nv.info._ZN3cub18CUB_300001_SM_10006detail10radix_sort33DeviceRadixSortExclusiveSumKernelINS1_5radix10policy_hubIiNS0_8NullTypeEyE10Policy1000EyEEvPT0_,"",@"SHT_CUDA_INFO"
	.sectionflags	@""
	.align	4


	//----- nvinfo : EIATTR_CUDA_API_VERSION
	.align		4
        /*0000*/ 	.byte	0x04, 0x37
        /*0002*/ 	.short	(.L_182 - .L_181)
.L_181:
        /*0004*/ 	.word	0x00000082


	//----- nvinfo : EIATTR_KPARAM_INFO
	.align		4
.L_182:
        /*0008*/ 	.byte	0x04, 0x17
        /*000a*/ 	.short	(.L_184 - .L_183)
.L_183:
        /*000c*/ 	.word	0x00000000
        /*0010*/ 	.short	0x0000
        /*0012*/ 	.short	0x0000
        /*0014*/ 	.byte	0x00, 0xf5, 0x21, 0x00


	//----- nvinfo : EIATTR_SPARSE_MMA_MASK
	.align		4
.L_184:
        /*0018*/ 	.byte	0x03, 0x50
        /*001a*/ 	.short	0x0000


	//----- nvinfo : EIATTR_MAXREG_COUNT
	.align		4
        /*001c*/ 	.byte	0x03, 0x1b
        /*001e*/ 	.short	0x00ff


	//----- nvinfo : EIATTR_NUM_BARRIERS
	.align		4
        /*0020*/ 	.byte	0x02, 0x4c
        /*0022*/ 	.byte	0x01
	.zero		1


	//----- nvinfo : EIATTR_MERCURY_ISA_VERSION
	.align		4
        /*0024*/ 	.byte	0x03, 0x5f
        /*0026*/ 	.short	0x0101


	//----- nvinfo : EIATTR_COOP_GROUP_MASK_REGIDS
	.align		4
        /*0028*/ 	.byte	0x04, 0x29
        /*002a*/ 	.short	(.L_186 - .L_185)


	//   ....[0]....
.L_185:
        /*002c*/ 	.word	0xffffffff


	//   ....[1]....
        /*0030*/ 	.word	0xffffffff


	//   ....[2]....
        /*0034*/ 	.word	0xffffffff


	//   ....[3]....
        /*0038*/ 	.word	0xffffffff


	//   ....[4]....
        /*003c*/ 	.word	0xffffffff


	//   ....[5]....
        /*0040*/ 	.word	0xffffffff


	//   ....[6]....
        /*0044*/ 	.word	0xffffffff


	//   ....[7]....
        /*0048*/ 	.word	0xffffffff


	//   ....[8]....
        /*004c*/ 	.word	0xffffffff


	//   ....[9]....
        /*0050*/ 	.word	0xffffffff


	//   ....[10]....
        /*0054*/ 	.word	0x05000015


	//   ....[11]....
        /*0058*/ 	.word	0x05000015


	//   ....[12]....
        /*005c*/ 	.word	0x05000015


	//   ....[13]....
        /*0060*/ 	.word	0x05000015


	//   ....[14]....
        /*0064*/ 	.word	0x05000015


	//   ....[15]....
        /*0068*/ 	.word	0x05000015


	//   ....[16]....
        /*006c*/ 	.word	0x05000015


	//   ....[17]....
        /*0070*/ 	.word	0x05000015


	//   ....[18]....
        /*0074*/ 	.word	0x05000015


	//   ....[19]....
        /*0078*/ 	.word	0x05000015


	//----- nvinfo : EIATTR_COOP_GROUP_INSTR_OFFSETS
	.align		4
.L_186:
        /*007c*/ 	.byte	0x04, 0x28
        /*007e*/ 	.short	(.L_188 - .L_187)


	//   ....[0]....
.L_187:
        /*0080*/ 	.word	0x00000250


	//   ....[1]....
        /*0084*/ 	.word	0x00000260


	//   ....[2]....
        /*0088*/ 	.word	0x000002a0


	//   ....[3]....
        /*008c*/ 	.word	0x000002c0


	//   ....[4]....
        /*0090*/ 	.word	0x00000310


	//   ....[5]....
        /*0094*/ 	.word	0x00000320


	//   ....[6]....
        /*0098*/ 	.word	0x00000360


	//   ....[7]....
        /*009c*/ 	.word	0x00000380


	//   ....[8]....
        /*00a0*/ 	.word	0x000003d0


	//   ....[9]....
        /*00a4*/ 	.word	0x000003e0


	//   ....[10]....
        /*00a8*/ 	.word	0x00000660


	//   ....[11]....
        /*00ac*/ 	.word	0x000006b0


	//   ....[12]....
        /*00b0*/ 	.word	0x00000740


	//   ....[13]....
        /*00b4*/ 	.word	0x00000790


	//   ....[14]....
        /*00b8*/ 	.word	0x00000820


	//   ....[15]....
        /*00bc*/ 	.word	0x00000870


	//   ....[16]....
        /*00c0*/ 	.word	0x00000900


	//   ....[17]....
        /*00c4*/ 	.word	0x00000950


	//   ....[18]....
        /*00c8*/ 	.word	0x000009e0


	//   ....[19]....
        /*00cc*/ 	.word	0x00000a30


	//----- nvinfo : EIATTR_VRC_CTA_INIT_COUNT
	.align		4
.L_188:
        /*00d0*/ 	.byte	0x02, 0x4a
	.zero		1
	.zero		1


	//----- nvinfo : EIATTR_EXIT_INSTR_OFFSETS
	.align		4
        /*00d4*/ 	.byte	0x04, 0x1c
        /*00d6*/ 	.short	(.L_190 - .L_189)


	//   ....[0]....
.L_189:
        /*00d8*/ 	.word	0x000005d0


	//   ....[1]....
        /*00dc*/ 	.word	0x00000600


	//----- nvinfo : EIATTR_CRS_STACK_SIZE
	.align		4
.L_190:
        /*00e0*/ 	.byte	0x04, 0x1e
        /*00e2*/ 	.short	(.L_192 - .L_191)
.L_191:
        /*00e4*/ 	.word	0x00000000


	//----- nvinfo : EIATTR_CBANK_PARAM_SIZE
	.align		4
.L_192:
        /*00e8*/ 	.byte	0x03, 0x19
        /*00ea*/ 	.short	0x0008


	//----- nvinfo : EIATTR_PARAM_CBANK
	.align		4
        /*00ec*/ 	.byte	0x04, 0x0a
        /*00ee*/ 	.short	(.L_194 - .L_193)
	.align		4
.L_193:
        /*00f0*/ 	.word	index@(.nv.constant0._ZN3cub18CUB_300001_SM_10006detail10radix_sort33DeviceRadixSortExclusiveSumKernelINS1_5radix10policy_hubIiNS0_8NullTypeEyE10Policy1000EyEEvPT0_)
        /*00f4*/ 	.short	0x0380
        /*00f6*/ 	.short	0x0008


	//----- nvinfo : EIATTR_SW_WAR
	.align		4
.L_194:
        /*00f8*/ 	.byte	0x04, 0x36
        /*00fa*/ 	.short	(.L_196 - .L_195)
.L_195:
        /*00fc*/ 	.word	0x00000008
.L_196:


//--------------------- .nv.info._ZN3cub18CUB_300001_SM_10006detail10radix_sort30DeviceRadixSortHistogramKernelINS1_5radix10policy_hubIiNS0_8NullTypeEyE10Policy1000ELNS0_9SortOrderE0EiyNS1_21identity_decomposer_tEEEvPT2_PKT1_SB_iiT3_ --------------------------
	.section	.nv.info._ZN3cub18CUB_300001_SM_10006detail10radix_sort30DeviceRadixSortHistogramKernelINS1_5radix10policy_hubIiNS0_8NullTypeEyE10Policy1000ELNS0_9SortOrderE0EiyNS1_21identity_decomposer_tEEEvPT2_PKT1_SB_iiT3_,"",@"SHT_CUDA_INFO"
	.sectionflags	@""
	.align	4


	//----- nvinfo : EIATTR_CUDA_API_VERSION
	.align		4
        /*0000*/ 	.byte	0x04, 0x37
        /*0002*/ 	.short	(.L_198 - .L_197)
.L_197:
        /*0004*/ 	.word	0x00000082


	//----- nvinfo : EIATTR_KPARAM_INFO
	.align		4
.L_198:
        /*0008*/ 	.byte	0x04, 0x17
        /*000a*/ 	.short	(.L_200 - .L_199)
.L_199:
        /*000c*/ 	.word	0x00000000
        /*0010*/ 	.short	0x0005
        /*0012*/ 	.short	0x0020
        /*0014*/ 	.byte	0x00, 0xf0, 0x05, 0x00


	//----- nvinfo : EIATTR_KPARAM_INFO
	.align		4
.L_200:
        /*0018*/ 	.byte	0x04, 0x17
        /*001a*/ 	.short	(.L_202 - .L_201)
.L_201:
        /*001c*/ 	.word	0x00000000
        /*0020*/ 	.short	0x0004
        /*0022*/ 	.short	0x001c
        /*0024*/ 	.byte	0x00, 0xf0, 0x11, 0x00


	//----- nvinfo : EIATTR_KPARAM_INFO
	.align		4
.L_202:
        /*0028*/ 	.byte	0x04, 0x17
        /*002a*/ 	.short	(.L_204 - .L_203)
.L_203:
        /*002c*/ 	.word	0x00000000
        /*0030*/ 	.short	0x0003
        /*0032*/ 	.short	0x0018
        /*0034*/ 	.byte	0x00, 0xf0, 0x11, 0x00


	//----- nvinfo : EIATTR_KPARAM_INFO
	.align		4
.L_204:
        /*0038*/ 	.byte	0x04, 0x17
        /*003a*/ 	.short	(.L_206 - .L_205)
.L_205:
        /*003c*/ 	.word	0x00000000
        /*0040*/ 	.short	0x0002
        /*0042*/ 	.short	0x0010
        /*0044*/ 	.byte	0x00, 0xf0, 0x21, 0x00


	//----- nvinfo : EIATTR_KPARAM_INFO
	.align		4
.L_206:
        /*0048*/ 	.byte	0x04, 0x17
        /*004a*/ 	.short	(.L_208 - .L_207)
.L_207:
        /*004c*/ 	.word	0x00000000
        /*0050*/ 	.short	0x0001
        /*0052*/ 	.short	0x0008
        /*0054*/ 	.byte	0x00, 0xf5, 0x21, 0x00


	//----- nvinfo : EIATTR_KPARAM_INFO
	.align		4
.L_208:
        /*0058*/ 	.byte	0x04, 0x17
        /*005a*/ 	.short	(.L_210 - .L_209)
.L_209:
        /*005c*/ 	.word	0x00000000
        /*0060*/ 	.short	0x0000
        /*0062*/ 	.short	0x0000
        /*0064*/ 	.byte	0x00, 0xf5, 0x21, 0x00


	//----- nvinfo : EIATTR_SPARSE_MMA_MASK
	.align		4
.L_210:
        /*0068*/ 	.byte	0x03, 0x50
        /*006a*/ 	.short	0x0000


	//----- nvinfo : EIATTR_MAXREG_COUNT
	.align		4
        /*006c*/ 	.byte	0x03, 0x1b
        /*006e*/ 	.short	0x00ff


	//----- nvinfo : EIATTR_NUM_BARRIERS
	.align		4
        /*0070*/ 	.byte	0x02, 0x4c
        /*0072*/ 	.byte	0x01
	.zero		1


	//----- nvinfo : EIATTR_MERCURY_ISA_VERSION
	.align		4
        /*0074*/ 	.byte	0x03, 0x5f
        /*0076*/ 	.short	0x0101


	//----- nvinfo : EIATTR_VRC_CTA_INIT_COUNT
	.align		4
        /*0078*/ 	.byte	0x02, 0x4a
	.zero		1
	.zero		1


	//----- nvinfo : EIATTR_EXIT_INSTR_OFFSETS
	.align		4
        /*007c*/ 	.byte	0x04, 0x1c
        /*007e*/ 	.short	(.L_212 - .L_211)


	//   ....[0]....
.L_211:
        /*0080*/ 	.word	0x00000040


	//   ....[1]....
        /*0084*/ 	.word	0x00002ee0


	//----- nvinfo : EIATTR_MAX_THREADS
	.align		4
.L_212:
        /*0088*/ 	.byte	0x04, 0x05
        /*008a*/ 	.short	(.L_214 - .L_213)
.L_213:
        /*008c*/ 	.word	0x00000080
        /*0090*/ 	.word	0x00000001
        /*0094*/ 	.word	0x00000001


	//----- nvinfo : EIATTR_CRS_STACK_SIZE
	.align		4
.L_214:
        /*0098*/ 	.byte	0x04, 0x1e
        /*009a*/ 	.short	(.L_216 - .L_215)
.L_215:
        /*009c*/ 	.word	0x00000000


	//----- nvinfo : EIATTR_CBANK_PARAM_SIZE
	.align		4
.L_216:
        /*00a0*/ 	.byte	0x03, 0x19
        /*00a2*/ 	.short	0x0021


	//----- nvinfo : EIATTR_PARAM_CBANK
	.align		4
        /*00a4*/ 	.byte	0x04, 0x0a
        /*00a6*/ 	.short	(.L_218 - .L_217)
	.align		4
.L_217:
        /*00a8*/ 	.word	index@(.nv.constant0._ZN3cub18CUB_300001_SM_10006detail10radix_sort30DeviceRadixSortHistogramKernelINS1_5radix10policy_hubIiNS0_8NullTypeEyE10Policy1000ELNS0_9SortOrderE0EiyNS1_21identity_decomposer_tEEEvPT2_PKT1_SB_iiT3_)
        /*00ac*/ 	.short	0x0380
        /*00ae*/ 	.short	0x0021


	//----- nvinfo : EIATTR_SW_WAR
	.align		4
.L_218:
        /*00b0*/ 	.byte	0x04, 0x36
        /*00b2*/ 	.short	(.L_220 - .L_219)
.L_219:
        /*00b4*/ 	.word	0x00000008
.L_220:


//--------------------- .nv.info._ZN3cub18CUB_300001_SM_10006detail10radix_sort31DeviceRadixSortSingleTileKernelINS1_5radix10policy_hubIiNS0_8NullTypeEyE10Policy1000ELNS0_9SortOrderE0EiS6_yNS1_21identity_decomposer_tEEEvPKT1_PSB_PKT2_PSF_T3_iiT4_ --------------------------
	.section	.nv.info._ZN3cub18CUB_300001_SM_10006detail10radix_sort31DeviceRadixSortSingleTileKernelINS1_5radix10policy_hubIiNS0_8NullTypeEyE10Policy1000ELNS0_9SortOrderE0EiS6_yNS1_21identity_decomposer_tEEEvPKT1_PSB_PKT2_PSF_T3_iiT4_,"",@"SHT_CUDA_INFO"
	.sectionflags	@""
	.align	4


	//----- nvinfo : EIATTR_CUDA_API_VERSION
	.align		4
        /*0000*/ 	.byte	0x04, 0x37
        /*0002*/ 	.short	(.L_222 - .L_221)
.L_221:
        /*0004*/ 	.word	0x00000082


	//----- nvinfo : EIATTR_KPARAM_INFO
	.align		4
.L_222:
        /*0008*/ 	.byte	0x04, 0x17
        /*000a*/ 	.short	(.L_224 - .L_223)
.L_223:
        /*000c*/ 	.word	0x00000000
        /*0010*/ 	.short	0x0007
        /*0012*/ 	.short	0x0030
        /*0014*/ 	.byte	0x00, 0xf0, 0x05, 0x00


	//----- nvinfo : EIATTR_KPARAM_INFO
	.align		4
.L_224:
        /*0018*/ 	.byte	0x04, 0x17
        /*001a*/ 	.short	(.L_226 - .L_225)
.L_225:
        /*001c*/ 	.word	0x00000000
        /*0020*/ 	.short	0x0006
        /*0022*/ 	.short	0x002c
        /*0024*/ 	.byte	0x00, 0xf0, 0x11, 0x00


	//----- nvinfo : EIATTR_KPARAM_INFO
	.align		4
.L_226:
        /*0028*/ 	.byte	0x04, 0x17
        /*002a*/ 	.short	(.L_228 - .L_227)
.L_227:
        /*002c*/ 	.word	0x00000000
        /*0030*/ 	.short	0x0005
        /*0032*/ 	.short	0x0028
        /*0034*/ 	.byte	0x00, 0xf0, 0x11, 0x00


	//----- nvinfo : EIATTR_KPARAM_INFO
	.align		4
.L_228:
        /*0038*/ 	.byte	0x04, 0x17
        /*003a*/ 	.short	(.L_230 - .L_229)
.L_229:
        /*003c*/ 	.word	0x00000000
        /*0040*/ 	.short	0x0004
        /*0042*/ 	.short	0x0020
        /*0044*/ 	.byte	0x00, 0xf0, 0x21, 0x00


	//----- nvinfo : EIATTR_KPARAM_INFO
	.align		4
.L_230:
        /*0048*/ 	.byte	0x04, 0x17
        /*004a*/ 	.short	(.L_232 - .L_231)
.L_231:
        /*004c*/ 	.word	0x00000000
        /*0050*/ 	.short	0x0003
        /*0052*/ 	.short	0x0018
        /*0054*/ 	.byte	0x00, 0xf5, 0x21, 0x00


	//----- nvinfo : EIATTR_KPARAM_INFO
	.align		4
.L_232:
        /*0058*/ 	.byte	0x04, 0x17
        /*005a*/ 	.short	(.L_234 - .L_233)
.L_233:
        /*005c*/ 	.word	0x00000000
        /*0060*/ 	.short	0x0002
        /*0062*/ 	.short	0x0010
        /*0064*/ 	.byte	0x00, 0xf5, 0x21, 0x00


	//----- nvinfo : EIATTR_KPARAM_INFO
	.align		4
.L_234:
        /*0068*/ 	.byte	0x04, 0x17
        /*006a*/ 	.short	(.L_236 - .L_235)
.L_235:
        /*006c*/ 	.word	0x00000000
        /*0070*/ 	.short	0x0001
        /*0072*/ 	.short	0x0008
        /*0074*/ 	.byte	0x00, 0xf5, 0x21, 0x00


	//----- nvinfo : EIATTR_KPARAM_INFO
	.align		4
.L_236:
        /*0078*/ 	.byte	0x04, 0x17
        /*007a*/ 	.short	(.L_238 - .L_237)
.L_237:
        /*007c*/ 	.word	0x00000000
        /*0080*/ 	.short	0x0000
        /*0082*/ 	.short	0x0000
        /*0084*/ 	.byte	0x00, 0xf5, 0x21, 0x00


	//----- nvinfo : EIATTR_SPARSE_MMA_MASK
	.align		4
.L_238:
        /*0088*/ 	.byte	0x03, 0x50
        /*008a*/ 	.short	0x0000


	//----- nvinfo : EIATTR_MAXREG_COUNT
	.align		4
        /*008c*/ 	.byte	0x03, 0x1b
        /*008e*/ 	.short	0x00ff


	//----- nvinfo : EIATTR_NUM_BARRIERS
	.align		4
        /*0090*/ 	.byte	0x02, 0x4c
        /*0092*/ 	.byte	0x01
	.zero		1


	//----- nvinfo : EIATTR_MERCURY_ISA_VERSION
	.align		4
        /*0094*/ 	.byte	0x03, 0x5f
        /*0096*/ 	.short	0x0101


	//----- nvinfo : EIATTR_COOP_GROUP_MASK_REGIDS
	.align		4
        /*0098*/ 	.byte	0x04, 0x29
        /*009a*/ 	.short	(.L_240 - .L_239)


	//   ....[0]....
.L_239:
        /*009c*/ 	.word	0xffffffff


	//   ....[1]....
        /*00a0*/ 	.word	0xffffffff


	//   ....[2]....
        /*00a4*/ 	.word	0xffffffff


	//   ....[3]....
        /*00a8*/ 	.word	0xffffffff


	//   ....[4]....
        /*00ac*/ 	.word	0xffffffff


	//----- nvinfo : EIATTR_COOP_GROUP_INSTR_OFFSETS
	.align		4
.L_240:
        /*00b0*/ 	.byte	0x04, 0x28
        /*00b2*/ 	.short	(.L_242 - .L_241)


	//   ....[0]....
.L_241:
        /*00b4*/ 	.word	0x000019f0


	//   ....[1]....
        /*00b8*/ 	.word	0x00001a10


	//   ....[2]....
        /*00bc*/ 	.word	0x00001a30


	//   ....[3]....
        /*00c0*/ 	.word	0x00001a50


	//   ....[4]....
        /*00c4*/ 	.word	0x00001a70


	//----- nvinfo : EIATTR_VRC_CTA_INIT_COUNT
	.align		4
.L_242:
        /*00c8*/ 	.byte	0x02, 0x4a
	.zero		1
	.zero		1


	//----- nvinfo : EIATTR_EXIT_INSTR_OFFSETS
	.align		4
        /*00cc*/ 	.byte	0x04, 0x1c
        /*00ce*/ 	.short	(.L_244 - .L_243)


	//   ....[0]....
.L_243:
        /*00d0*/ 	.word	0x000030e0


	//   ....[1]....
        /*00d4*/ 	.word	0x00003120


	//----- nvinfo : EIATTR_MAX_THREADS
	.align		4
.L_244:
        /*00d8*/ 	.byte	0x04, 0x05
        /*00da*/ 	.short	(.L_246 - .L_245)
.L_245:
        /*00dc*/ 	.word	0x00000100
        /*00e0*/ 	.word	0x00000001
        /*00e4*/ 	.word	0x00000001


	//----- nvinfo : EIATTR_CBANK_PARAM_SIZE
	.align		4
.L_246:
        /*00e8*/ 	.byte	0x03, 0x19
        /*00ea*/ 	.short	0x0031


	//----- nvinfo : EIATTR_PARAM_CBANK
	.align		4
        /*00ec*/ 	.byte	0x04, 0x0a
        /*00ee*/ 	.short	(.L_248 - .L_247)
	.align		4
.L_247:
        /*00f0*/ 	.word	index@(.nv.constant0._ZN3cub18CUB_300001_SM_10006detail10radix_sort31DeviceRadixSortSingleTileKernelINS1_5radix10policy_hubIiNS0_8NullTypeEyE10Policy1000ELNS0_9SortOrderE0EiS6_yNS1_21identity_decomposer_tEEEvPKT1_PSB_PKT2_PSF_T3_iiT4_)
        /*00f4*/ 	.short	0x0380
        /*00f6*/ 	.short	0x0031


	//----- nvinfo : EIATTR_SW_WAR
	.align		4
.L_248:
        /*00f8*/ 	.byte	0x04, 0x36
        /*00fa*/ 	.short	(.L_250 - .L_249)
.L_249:
        /*00fc*/ 	.word	0x00000008
.L_250:


//--------------------- .nv.info._ZN3cub18CUB_300001_SM_10006detail10radix_sort29DeviceRadixSortOnesweepKernelINS1_5radix10policy_hubIiiyE10Policy1000ELNS0_9SortOrderE0EiiyiiNS1_21identity_decomposer_tEEEvPT5_SB_PT3_PKSC_PT1_PKSG_PT2_PKSK_T4_iiT6_ --------------------------
	.section	.nv.info._ZN3cub18CUB_300001_SM_10006detail10radix_sort29DeviceRadixSortOnesweepKernelINS1_5radix10policy_hubIiiyE10Policy1000ELNS0_9SortOrderE0EiiyiiNS1_21identity_decomposer_tEEEvPT5_SB_PT3_PKSC_PT1_PKSG_PT2_PKSK_T4_iiT6_,"",@"SHT_CUDA_INFO"
	.sectionflags	@""
	.align	4


	//----- nvinfo : EIATTR_CUDA_API_VERSION
	.align		4
        /*0000*/ 	.byte	0x04, 0x37
        /*0002*/ 	.short	(.L_252 - .L_251)
.L_251:
        /*0004*/ 	.word	0x00000082


	//----- nvinfo : EIATTR_KPARAM_INFO
	.align		4
.L_252:
        /*0008*/ 	.byte	0x04, 0x17
        /*000a*/ 	.short	(.L_254 - .L_253)
.L_253:
        /*000c*/ 	.word	0x00000000
        /*0010*/ 	.short	0x000b
        /*0012*/ 	.short	0x004c
        /*0014*/ 	.byte	0x00, 0xf0, 0x05, 0x00


	//----- nvinfo : EIATTR_KPARAM_INFO
	.align		4
.L_254:
        /*0018*/ 	.byte	0x04, 0x17
        /*001a*/ 	.short	(.L_256 - .L_255)
.L_255:
        /*001c*/ 	.word	0x00000000
        /*0020*/ 	.short	0x000a
        /*0022*/ 	.short	0x0048
        /*0024*/ 	.byte	0x00, 0xf0, 0x11, 0x00


	//----- nvinfo : EIATTR_KPARAM_INFO
	.align		4
.L_256:
        /*0028*/ 	.byte	0x04, 0x17
        /*002a*/ 	.short	(.L_258 - .L_257)
.L_257:
        /*002c*/ 	.word	0x00000000
        /*0030*/ 	.short	0x0009
        /*0032*/ 	.short	0x0044
        /*0034*/ 	.byte	0x00, 0xf0, 0x11, 0x00


	//----- nvinfo : EIATTR_KPARAM_INFO
	.align		4
.L_258:
        /*0038*/ 	.byte	0x04, 0x17
        /*003a*/ 	.short	(.L_260 - .L_259)
.L_259:
        /*003c*/ 	.word	0x00000000
        /*0040*/ 	.short	0x0008
        /*0042*/ 	.short	0x0040
        /*0044*/ 	.byte	0x00, 0xf0, 0x11, 0x00


	//----- nvinfo : EIATTR_KPARAM_INFO
	.align		4
.L_260:
        /*0048*/ 	.byte	0x04, 0x17
        /*004a*/ 	.short	(.L_262 - .L_261)
.L_261:
        /*004c*/ 	.word	0x00000000
        /*0050*/ 	.short	0x0007
        /*0052*/ 	.short	0x0038
        /*0054*/ 	.byte	0x00, 0xf5, 0x21, 0x00


	//----- nvinfo : EIATTR_KPARAM_INFO
	.align		4
.L_262:
        /*0058*/ 	.byte	0x04, 0x17
        /*005a*/ 	.short	(.L_264 - .L_263)
.L_263:
        /*005c*/ 	.word	0x00000000
        /*0060*/ 	.short	0x0006
        /*0062*/ 	.short	0x0030
        /*0064*/ 	.byte	0x00, 0xf5, 0x21, 0x00


	//----- nvinfo : EIATTR_KPARAM_INFO
	.align		4
.L_264:
        /*0068*/ 	.byte	0x04, 0x17
        /*006a*/ 	.short	(.L_266 - .L_265)
.L_265:
        /*006c*/ 	.word	0x00000000
        /*0070*/ 	.short	0x0005
        /*0072*/ 	.short	0x0028
        /*0074*/ 	.byte	0x00, 0xf5, 0x21, 0x00


	//----- nvinfo : EIATTR_KPARAM_INFO
	.align		4
.L_266:
        /*0078*/ 	.byte	0x04, 0x17
        /*007a*/ 	.short	(.L_268 - .L_267)
.L_267:
        /*007c*/ 	.word	0x00000000
        /*0080*/ 	.short	0x0004
        /*0082*/ 	.short	0x0020
        /*0084*/ 	.byte	0x00, 0xf5, 0x21, 0x00


	//----- nvinfo : EIATTR_KPARAM_INFO
	.align		4
.L_268:
        /*0088*/ 	.byte	0x04, 0x17
        /*008a*/ 	.short	(.L_270 - .L_269)
.L_269:
        /*008c*/ 	.word	0x00000000
        /*0090*/ 	.short	0x0003
        /*0092*/ 	.short	0x0018
        /*0094*/ 	.byte	0x00, 0xf5, 0x21, 0x00


	//----- nvinfo : EIATTR_KPARAM_INFO
	.align		4
.L_270:
        /*0098*/ 	.byte	0x04, 0x17
        /*009a*/ 	.short	(.L_272 - .L_271)
.L_271:
        /*009c*/ 	.word	0x00000000
        /*00a0*/ 	.short	0x0002
        /*00a2*/ 	.short	0x0010
        /*00a4*/ 	.byte	0x00, 0xf5, 0x21, 0x00


	//----- nvinfo : EIATTR_KPARAM_INFO
	.align		4
.L_272:
        /*00a8*/ 	.byte	0x04, 0x17
        /*00aa*/ 	.short	(.L_274 - .L_273)
.L_273:
        /*00ac*/ 	.word	0x00000000
        /*00b0*/ 	.short	0x0001
        /*00b2*/ 	.short	0x0008
        /*00b4*/ 	.byte	0x00, 0xf5, 0x21, 0x00


	//----- nvinfo : EIATTR_KPARAM_INFO
	.align		4
.L_274:
        /*00b8*/ 	.byte	0x04, 0x17
        /*00ba*/ 	.short	(.L_276 - .L_275)
.L_275:
        /*00bc*/ 	.word	0x00000000
        /*00c0*/ 	.short	0x0000
        /*00c2*/ 	.short	0x0000
        /*00c4*/ 	.byte	0x00, 0xf5, 0x21, 0x00


	//----- nvinfo : EIATTR_SPARSE_MMA_MASK
	.align		4
.L_276:
        /*00c8*/ 	.byte	0x03, 0x50
        /*00ca*/ 	.short	0x0000


	//----- nvinfo : EIATTR_MAXREG_COUNT
	.align		4
        /*00cc*/ 	.byte	0x03, 0x1b
        /*00ce*/ 	.short	0x00a8


	//----- nvinfo : EIATTR_NUM_BARRIERS
	.align		4
        /*00d0*/ 	.byte	0x02, 0x4c
        /*00d2*/ 	.byte	0x01
	.zero		1


	//----- nvinfo : EIATTR_MERCURY_ISA_VERSION
	.align		4
        /*00d4*/ 	.byte	0x03, 0x5f
        /*00d6*/ 	.short	0x0101


	//----- nvinfo : EIATTR_COOP_GROUP_MASK_REGIDS
	.align		4
        /*00d8*/ 	.byte	0x04, 0x29
        /*00da*/ 	.short	(.L_278 - .L_277)


	//   ....[0]....
.L_277:
        /*00dc*/ 	.word	0xffffffff


	//   ....[1]....
        /*00e0*/ 	.word	0x05000006


	//   ....[2]....
        /*00e4*/ 	.word	0xffffffff


	//   ....[3]....
        /*00e8*/ 	.word	0xffffffff


	//   ....[4]....
        /*00ec*/ 	.word	0xffffffff


	//   ....[5]....
        /*00f0*/ 	.word	0xffffffff


	//   ....[6]....
        /*00f4*/ 	.word	0xffffffff


	//   ....[7]....
        /*00f8*/ 	.word	0xffffffff


	//   ....[8]....
        /*00fc*/ 	.word	0xffffffff


	//   ....[9]....
        /*0100*/ 	.word	0xffffffff


	//   ....[10]....
        /*0104*/ 	.word	0xffffffff


	//   ....[11]....
        /*0108*/ 	.word	0xffffffff


	//   ....[12]....
        /*010c*/ 	.word	0xffffffff


	//   ....[13]....
        /*0110*/ 	.word	0xffffffff


	//   ....[14]....
        /*0114*/ 	.word	0xffffffff


	//   ....[15]....
        /*0118*/ 	.word	0xffffffff


	//   ....[16]....
        /*011c*/ 	.word	0xffffffff


	//   ....[17]....
        /*0120*/ 	.word	0xffffffff


	//   ....[18]....
        /*0124*/ 	.word	0xffffffff


	//   ....[19]....
        /*0128*/ 	.word	0xffffffff


	//   ....[20]....
        /*012c*/ 	.word	0xffffffff


	//   ....[21]....
        /*0130*/ 	.word	0xffffffff


	//   ....[22]....
        /*0134*/ 	.word	0xffffffff


	//   ....[23]....
        /*0138*/ 	.word	0xffffffff


	//   ....[24]....
        /*013c*/ 	.word	0xffffffff


	//   ....[25]....
        /*0140*/ 	.word	0xffffffff


	//   ....[26]....
        /*0144*/ 	.word	0xffffffff


	//   ....[27]....
        /*0148*/ 	.word	0xffffffff


	//   ....[28]....
        /*014c*/ 	.word	0xffffffff


	//   ....[29]....
        /*0150*/ 	.word	0xffffffff


	//   ....[30]....
        /*0154*/ 	.word	0xffffffff


	//   ....[31]....
        /*0158*/ 	.word	0xffffffff


	//   ....[32]....
        /*015c*/ 	.word	0xffffffff


	//   ....[33]....
        /*0160*/ 	.word	0xffffffff


	//   ....[34]....
        /*0164*/ 	.word	0xffffffff


	//   ....[35]....
        /*0168*/ 	.word	0xffffffff


	//   ....[36]....
        /*016c*/ 	.word	0xffffffff


	//   ....[37]....
        /*0170*/ 	.word	0xffffffff


	//   ....[38]....
        /*0174*/ 	.word	0xffffffff


	//   ....[39]....
        /*0178*/ 	.word	0xffffffff


	//   ....[40]....
        /*017c*/ 	.word	0xffffffff


	//   ....[41]....
        /*0180*/ 	.word	0xffffffff


	//   ....[42]....
        /*0184*/ 	.word	0xffffffff


	//   ....[43]....
        /*0188*/ 	.word	0xffffffff


	//   ....[44]....
        /*018c*/ 	.word	0xffffffff


	//   ....[45]....
        /*0190*/ 	.word	0xffffffff


	//   ....[46]....
        /*0194*/ 	.word	0xffffffff


	//   ....[47]....
        /*0198*/ 	.word	0xffffffff


	//   ....[48]....
        /*019c*/ 	.word	0xffffffff


	//   ....[49]....
        /*01a0*/ 	.word	0xffffffff


	//   ....[50]....
        /*01a4*/ 	.word	0xffffffff


	//   ....[51]....
        /*01a8*/ 	.word	0xffffffff


	//   ....[52]....
        /*01ac*/ 	.word	0xffffffff


	//   ....[53]....
        /*01b0*/ 	.word	0xffffffff


	//   ....[54]....
        /*01b4*/ 	.word	0xffffffff


	//   ....[55]....
        /*01b8*/ 	.word	0xffffffff


	//   ....[56]....
        /*01bc*/ 	.word	0xffffffff


	//   ....[57]....
        /*01c0*/ 	.word	0xffffffff


	//   ....[58]....
        /*01c4*/ 	.word	0xffffffff


	//   ....[59]....
        /*01c8*/ 	.word	0xffffffff


	//   ....[60]....
        /*01cc*/ 	.word	0xffffffff


	//   ....[61]....
        /*01d0*/ 	.word	0xffffffff


	//   ....[62]....
        /*01d4*/ 	.word	0xffffffff


	//   ....[63]....
        /*01d8*/ 	.word	0xffffffff


	//   ....[64]....
        /*01dc*/ 	.word	0xffffffff


	//   ....[65]....
        /*01e0*/ 	.word	0xffffffff


	//   ....[66]....
        /*01e4*/ 	.word	0xffffffff


	//   ....[67]....
        /*01e8*/ 	.word	0xffffffff


	//   ....[68]....
        /*01ec*/ 	.word	0xffffffff


	//   ....[69]....
        /*01f0*/ 	.word	0xffffffff


	//   ....[70]....
        /*01f4*/ 	.word	0xffffffff


	//   ....[71]....
        /*01f8*/ 	.word	0xffffffff


	//   ....[72]....
        /*01fc*/ 	.word	0xffffffff


	//   ....[73]....
        /*0200*/ 	.word	0xffffffff


	//   ....[74]....
        /*0204*/ 	.word	0xffffffff


	//   ....[75]....
        /*0208*/ 	.word	0xffffffff


	//   ....[76]....
        /*020c*/ 	.word	0xffffffff


	//   ....[77]....
        /*0210*/ 	.word	0xffffffff


	//   ....[78]....
        /*0214*/ 	.word	0xffffffff


	//   ....[79]....
        /*0218*/ 	.word	0xffffffff


	//   ....[80]....
        /*021c*/ 	.word	0xffffffff


	//   ....[81]....
        /*0220*/ 	.word	0xffffffff


	//   ....[82]....
        /*0224*/ 	.word	0xffffffff


	//   ....[83]....
        /*0228*/ 	.word	0xffffffff


	//   ....[84]....
        /*022c*/ 	.word	0xffffffff


	//   ....[85]....
        /*0230*/ 	.word	0xffffffff


	//   ....[86]....
        /*0234*/ 	.word	0xffffffff


	//   ....[87]....
        /*0238*/ 	.word	0xffffffff


	//   ....[88]....
        /*023c*/ 	.word	0xffffffff


	//   ....[89]....
        /*0240*/ 	.word	0xffffffff


	//   ....[90]....
        /*0244*/ 	.word	0xffffffff


	//   ....[91]....
        /*0248*/ 	.word	0xffffffff


	//   ....[92]....
        /*024c*/ 	.word	0xffffffff


	//   ....[93]....
        /*0250*/ 	.word	0xffffffff


	//   ....[94]....
        /*0254*/ 	.word	0xffffffff


	//   ....[95]....
        /*0258*/ 	.word	0xffffffff


	//   ....[96]....
        /*025c*/ 	.word	0xffffffff


	//   ....[97]....
        /*0260*/ 	.word	0xffffffff


	//   ....[98]....
        /*0264*/ 	.word	0xffffffff


	//   ....[99]....
        /*0268*/ 	.word	0xffffffff


	//   ....[100]....
        /*026c*/ 	.word	0xffffffff


	//   ....[101]....
        /*0270*/ 	.word	0xffffffff


	//   ....[102]....
        /*0274*/ 	.word	0xffffffff


	//   ....[103]....
        /*0278*/ 	.word	0xffffffff


	//   ....[104]....
        /*027c*/ 	.word	0xffffffff


	//   ....[105]....
        /*0280*/ 	.word	0xffffffff


	//   ....[106]....
        /*0284*/ 	.word	0xffffffff


	//   ....[107]....
        /*0288*/ 	.word	0xffffffff


	//   ....[108]....
        /*028c*/ 	.word	0xffffffff


	//   ....[109]....
        /*0290*/ 	.word	0xffffffff


	//   ....[110]....
        /*0294*/ 	.word	0xffffffff


	//   ....[111]....
        /*0298*/ 	.word	0xffffffff


	//   ....[112]....
        /*029c*/ 	.word	0xffffffff


	//   ....[113]....
        /*02a0*/ 	.word	0xffffffff


	//   ....[114]....
        /*02a4*/ 	.word	0xffffffff


	//   ....[115]....
        /*02a8*/ 	.word	0xffffffff


	//   ....[116]....
        /*02ac*/ 	.word	0xffffffff


	//   ....[117]....
        /*02b0*/ 	.word	0xffffffff


	//   ....[118]....
        /*02b4*/ 	.word	0xffffffff


	//   ....[119]....
        /*02b8*/ 	.word	0xffffffff


	//   ....[120]....
        /*02bc*/ 	.word	0xffffffff


	//   ....[121]....
        /*02c0*/ 	.word	0xffffffff


	//   ....[122]....
        /*02c4*/ 	.word	0xffffffff


	//   ....[123]....
        /*02c8*/ 	.word	0xffffffff


	//   ....[124]....
        /*02cc*/ 	.word	0xffffffff


	//   ....[125]....
        /*02d0*/ 	.word	0xffffffff


	//   ....[126]....
        /*02d4*/ 	.word	0xffffffff


	//   ....[127]....
        /*02d8*/ 	.word	0xffffffff


	//   ....[128]....
        /*02dc*/ 	.word	0xffffffff


	//   ....[129]....
        /*02e0*/ 	.word	0xffffffff


	//   ....[130]....
        /*02e4*/ 	.word	0xffffffff


	//   ....[131]....
        /*02e8*/ 	.word	0xffffffff


	//   ....[132]....
        /*02ec*/ 	.word	0xffffffff


	//   ....[133]....
        /*02f0*/ 	.word	0xffffffff


	//   ....[134]....
        /*02f4*/ 	.word	0xffffffff


	//   ....[135]....
        /*02f8*/ 	.word	0xffffffff


	//   ....[136]....
        /*02fc*/ 	.word	0xffffffff


	//   ....[137]....
        /*0300*/ 	.word	0xffffffff


	//   ....[138]....
        /*0304*/ 	.word	0xffffffff


	//   ....[139]....
        /*0308*/ 	.word	0xffffffff


	//   ....[140]....
        /*030c*/ 	.word	0xffffffff


	//   ....[141]....
        /*0310*/ 	.word	0xffffffff


	//   ....[142]....
        /*0314*/ 	.word	0xffffffff


	//   ....[143]....
        /*0318*/ 	.word	0xffffffff


	//   ....[144]....
        /*031c*/ 	.word	0xffffffff


	//   ....[145]....
        /*0320*/ 	.word	0xffffffff


	//   ....[146]....
        /*0324*/ 	.word	0xffffffff


	//   ....[147]....
        /*0328*/ 	.word	0xffffffff


	//   ....[148]....
        /*032c*/ 	.word	0xffffffff


	//   ....[149]....
        /*0330*/ 	.word	0xffffffff


	//   ....[150]....
        /*0334*/ 	.word	0xffffffff


	//   ....[151]....
        /*0338*/ 	.word	0xffffffff


	//   ....[152]....
        /*033c*/ 	.word	0xffffffff


	//   ....[153]....
        /*0340*/ 	.word	0xffffffff


	//   ....[154]....
        /*0344*/ 	.word	0xffffffff


	//   ....[155]....
        /*0348*/ 	.word	0xffffffff


	//   ....[156]....
        /*034c*/ 	.word	0xffffffff


	//   ....[157]....
        /*0350*/ 	.word	0xffffffff


	//   ....[158]....
        /*0354*/ 	.word	0xffffffff


	//   ....[159]....
        /*0358*/ 	.word	0xffffffff


	//   ....[160]....
        /*035c*/ 	.word	0x05000006


	//   ....[161]....
        /*0360*/ 	.word	0xffffffff


	//   ....[162]....
        /*0364*/ 	.word	0xffffffff


	//   ....[163]....
        /*0368*/ 	.word	0xffffffff


	//   ....[164]....
        /*036c*/ 	.word	0xffffffff


	//   ....[165]....
        /*0370*/ 	.word	0xffffffff


	//   ....[166]....
        /*0374*/ 	.word	0xffffffff


	//   ....[167]....
        /*0378*/ 	.word	0xffffffff


	//   ....[168]....
        /*037c*/ 	.word	0xffffffff


	//   ....[169]....
        /*0380*/ 	.word	0xffffffff


	//   ....[170]....
        /*0384*/ 	.word	0xffffffff


	//   ....[171]....
        /*0388*/ 	.word	0xffffffff


	//   ....[172]....
        /*038c*/ 	.word	0xffffffff


	//   ....[173]....
        /*0390*/ 	.word	0xffffffff


	//   ....[174]....
        /*0394*/ 	.word	0xffffffff


	//   ....[175]....
        /*0398*/ 	.word	0xffffffff


	//   ....[176]....
        /*039c*/ 	.word	0xffffffff


	//   ....[177]....
        /*03a0*/ 	.word	0xffffffff


	//   ....[178]....
        /*03a4*/ 	.word	0xffffffff


	//   ....[179]....
        /*03a8*/ 	.word	0xffffffff


	//   ....[180]....
        /*03ac*/ 	.word	0xffffffff


	//   ....[181]....
        /*03b0*/ 	.word	0xffffffff


	//   ....[182]....
        /*03b4*/ 	.word	0xffffffff


	//   ....[183]....
        /*03b8*/ 	.word	0xffffffff


	//   ....[184]....
        /*03bc*/ 	.word	0xffffffff


	//   ....[185]....
        /*03c0*/ 	.word	0xffffffff


	//   ....[186]....
        /*03c4*/ 	.word	0xffffffff


	//   ....[187]....
        /*03c8*/ 	.word	0xffffffff


	//   ....[188]....
        /*03cc*/ 	.word	0xffffffff


	//   ....[189]....
        /*03d0*/ 	.word	0xffffffff


	//   ....[190]....
        /*03d4*/ 	.word	0xffffffff


	//   ....[191]....
        /*03d8*/ 	.word	0xffffffff


	//   ....[192]....
        /*03dc*/ 	.word	0xffffffff


	//   ....[193]....
        /*03e0*/ 	.word	0xffffffff


	//   ....[194]....
        /*03e4*/ 	.word	0xffffffff


	//   ....[195]....
        /*03e8*/ 	.word	0xffffffff


	//   ....[196]....
        /*03ec*/ 	.word	0xffffffff


	//   ....[197]....
        /*03f0*/ 	.word	0xffffffff


	//   ....[198]....
        /*03f4*/ 	.word	0xffffffff


	//   ....[199]....
        /*03f8*/ 	.word	0xffffffff


	//   ....[200]....
        /*03fc*/ 	.word	0xffffffff


	//   ....[201]....
        /*0400*/ 	.word	0xffffffff


	//   ....[202]....
        /*0404*/ 	.word	0xffffffff


	//   ....[203]....
        /*0408*/ 	.word	0xffffffff


	//   ....[204]....
        /*040c*/ 	.word	0xffffffff


	//   ....[205]....
        /*0410*/ 	.word	0xffffffff


	//   ....[206]....
        /*0414*/ 	.word	0xffffffff


	//   ....[207]....
        /*0418*/ 	.word	0xffffffff


	//   ....[208]....
        /*041c*/ 	.word	0xffffffff


	//   ....[209]....
        /*0420*/ 	.word	0xffffffff


	//   ....[210]....
        /*0424*/ 	.word	0xffffffff


	//   ....[211]....
        /*0428*/ 	.word	0xffffffff


	//   ....[212]....
        /*042c*/ 	.word	0xffffffff


	//   ....[213]....
        /*0430*/ 	.word	0xffffffff


	//   ....[214]....
        /*0434*/ 	.word	0xffffffff


	//   ....[215]....
        /*0438*/ 	.word	0xffffffff


	//   ....[216]....
        /*043c*/ 	.word	0xffffffff


	//   ....[217]....
        /*0440*/ 	.word	0xffffffff


	//   ....[218]....
        /*0444*/ 	.word	0xffffffff


	//   ....[219]....
        /*0448*/ 	.word	0xffffffff


	//   ....[220]....
        /*044c*/ 	.word	0xffffffff


	//   ....[221]....
        /*0450*/ 	.word	0xffffffff


	//   ....[222]....
        /*0454*/ 	.word	0xffffffff


	//   ....[223]....
        /*0458*/ 	.word	0xffffffff


	//   ....[224]....
        /*045c*/ 	.word	0xffffffff


	//   ....[225]....
        /*0460*/ 	.word	0xffffffff


	//   ....[226]....
        /*0464*/ 	.word	0xffffffff


	//   ....[227]....
        /*0468*/ 	.word	0xffffffff


	//   ....[228]....
        /*046c*/ 	.word	0xffffffff


	//   ....[229]....
        /*0470*/ 	.word	0x0500002f


	//   ....[230]....
        /*0474*/ 	.word	0x0500002f


	//   ....[231]....
        /*0478*/ 	.word	0x0500002f


	//   ....[232]....
        /*047c*/ 	.word	0x0500002f


	//   ....[233]....
        /*0480*/ 	.word	0x0500002f


	//----- nvinfo : EIATTR_COOP_GROUP_INSTR_OFFSETS
	.align		4
.L_278:
        /*0484*/ 	.byte	0x04, 0x28
        /*0486*/ 	.short	(.L_280 - .L_279)


	//   ....[0]....
.L_279:
        /*0488*/ 	.word	0x00000e40


	//   ....[1]....
        /*048c*/ 	.word	0x00001890


	//   ....[2]....
        /*0490*/ 	.word	0x00002ad0


	//   ....[3]....
        /*0494*/ 	.word	0x00002af0


	//   ....[4]....
        /*0498*/ 	.word	0x00002b10


	//   ....[5]....
        /*049c*/ 	.word	0x00002b30


	//   ....[6]....
        /*04a0*/ 	.word	0x00002b50


	//   ....[7]....
        /*04a4*/ 	.word	0x00003000


	//   ....[8]....
        /*04a8*/ 	.word	0x00003010


	//   ....[9]....
        /*04ac*/ 	.word	0x00003030


	//   ....[10]....
        /*04b0*/ 	.word	0x00003050


	//   ....[11]....
        /*04b4*/ 	.word	0x000030a0


	//   ....[12]....
        /*04b8*/ 	.word	0x000030d0


	//   ....[13]....
        /*04bc*/ 	.word	0x00003120


	//   ....[14]....
        /*04c0*/ 	.word	0x00003160


	//   ....[15]....
        /*04c4*/ 	.word	0x00003250


	//   ....[16]....
        /*04c8*/ 	.word	0x00003280


	//   ....[17]....
        /*04cc*/ 	.word	0x00003290


	//   ....[18]....
        /*04d0*/ 	.word	0x000032b0


	//   ....[19]....
        /*04d4*/ 	.word	0x000032f0


	//   ....[20]....
        /*04d8*/ 	.word	0x00003320


	//   ....[21]....
        /*04dc*/ 	.word	0x00003360


	//   ....[22]....
        /*04e0*/ 	.word	0x00003380


	//   ....[23]....
        /*04e4*/ 	.word	0x000033a0


	//   ....[24]....
        /*04e8*/ 	.word	0x00003490


	//   ....[25]....
        /*04ec*/ 	.word	0x000034c0


	//   ....[26]....
        /*04f0*/ 	.word	0x000034d0


	//   ....[27]....
        /*04f4*/ 	.word	0x000034f0


	//   ....[28]....
        /*04f8*/ 	.word	0x00003530


	//   ....[29]....
        /*04fc*/ 	.word	0x00003560


	//   ....[30]....
        /*0500*/ 	.word	0x000035a0


	//   ....[31]....
        /*0504*/ 	.word	0x000035c0


	//   ....[32]....
        /*0508*/ 	.word	0x000035e0


	//   ....[33]....
        /*050c*/ 	.word	0x000036d0


	//   ....[34]....
        /*0510*/ 	.word	0x00003700


	//   ....[35]....
        /*0514*/ 	.word	0x00003710


	//   ....[36]....
        /*0518*/ 	.word	0x00003730


	//   ....[37]....
        /*051c*/ 	.word	0x00003770


	//   ....[38]....
        /*0520*/ 	.word	0x000037a0


	//   ....[39]....
        /*0524*/ 	.word	0x000037e0


	//   ....[40]....
        /*0528*/ 	.word	0x00003800


	//   ....[41]....
        /*052c*/ 	.word	0x00003820


	//   ....[42]....
        /*0530*/ 	.word	0x00003930


	//   ....[43]....
        /*0534*/ 	.word	0x00003960


	//   ....[44]....
        /*0538*/ 	.word	0x00003970


	//   ....[45]....
        /*053c*/ 	.word	0x00003990


	//   ....[46]....
        /*0540*/ 	.word	0x000039d0


	//   ....[47]....
        /*0544*/ 	.word	0x00003a00


	//   ....[48]....
        /*0548*/ 	.word	0x00003a40


	//   ....[49]....
        /*054c*/ 	.word	0x00003a60


	//   ....[50]....
        /*0550*/ 	.word	0x00003a80


	//   ....[51]....
        /*0554*/ 	.word	0x00003b90


	//   ....[52]....
        /*0558*/ 	.word	0x00003bc0


	//   ....[53]....
        /*055c*/ 	.word	0x00003bd0


	//   ....[54]....
        /*0560*/ 	.word	0x00003bf0


	//   ....[55]....
        /*0564*/ 	.word	0x00003c30


	//   ....[56]....
        /*0568*/ 	.word	0x00003c60


	//   ....[57]....
        /*056c*/ 	.word	0x00003ca0


	//   ....[58]....
        /*0570*/ 	.word	0x00003cc0


	//   ....[59]....
        /*0574*/ 	.word	0x00003ce0


	//   ....[60]....
        /*0578*/ 	.word	0x00003df0


	//   ....[61]....
        /*057c*/ 	.word	0x00003e20


	//   ....[62]....
        /*0580*/ 	.word	0x00003e30


	//   ....[63]....
        /*0584*/ 	.word	0x00003e50


	//   ....[64]....
        /*0588*/ 	.word	0x00003e90


	//   ....[65]....
        /*058c*/ 	.word	0x00003ec0


	//   ....[66]....
        /*0590*/ 	.word	0x00003f00


	//   ....[67]....
        /*0594*/ 	.word	0x00003f20


	//   ....[68]....
        /*0598*/ 	.word	0x00003f40


	//   ....[69]....
        /*059c*/ 	.word	0x00004050


	//   ....[70]....
        /*05a0*/ 	.word	0x00004080


	//   ....[71]....
        /*05a4*/ 	.word	0x00004090


	//   ....[72]....
        /*05a8*/ 	.word	0x000040b0


	//   ....[73]....
        /*05ac*/ 	.word	0x000040f0


	//   ....[74]....
        /*05b0*/ 	.word	0x00004120


	//   ....[75]....
        /*05b4*/ 	.word	0x00004160


	//   ....[76]....
        /*05b8*/ 	.word	0x00004180


	//   ....[77]....
        /*05bc*/ 	.word	0x000041a0


	//   ....[78]....
        /*05c0*/ 	.word	0x000042b0


	//   ....[79]....
        /*05c4*/ 	.word	0x00004300


	//   ....[80]....
        /*05c8*/ 	.word	0x00004310


	//   ....[81]....
        /*05cc*/ 	.word	0x00004330


	//   ....[82]....
        /*05d0*/ 	.word	0x00004370


	//   ....[83]....
        /*05d4*/ 	.word	0x000043a0


	//   ....[84]....
        /*05d8*/ 	.word	0x000043e0


	//   ....[85]....
        /*05dc*/ 	.word	0x00004400


	//   ....[86]....
        /*05e0*/ 	.word	0x00004420


	//   ....[87]....
        /*05e4*/ 	.word	0x00004510


	//   ....[88]....
        /*05e8*/ 	.word	0x00004560


	//   ....[89]....
        /*05ec*/ 	.word	0x00004570


	//   ....[90]....
        /*05f0*/ 	.word	0x000045a0


	//   ....[91]....
        /*05f4*/ 	.word	0x000045c0


	//   ....[92]....
        /*05f8*/ 	.word	0x00004610


	//   ....[93]....
        /*05fc*/ 	.word	0x00004630


	//   ....[94]....
        /*0600*/ 	.word	0x00004670


	//   ....[95]....
        /*0604*/ 	.word	0x00004690


	//   ....[96]....
        /*0608*/ 	.word	0x00004770


	//   ....[97]....
        /*060c*/ 	.word	0x000047c0


	//   ....[98]....
        /*0610*/ 	.word	0x000047d0


	//   ....[99]....
        /*0614*/ 	.word	0x00004820


	//   ....[100]....
        /*0618*/ 	.word	0x00004850


	//   ....[101]....
        /*061c*/ 	.word	0x00004880


	//   ....[102]....
        /*0620*/ 	.word	0x000048b0


	//   ....[103]....
        /*0624*/ 	.word	0x000048e0


	//   ....[104]....
        /*0628*/ 	.word	0x00004910


	//   ....[105]....
        /*062c*/ 	.word	0x000049d0


	//   ....[106]....
        /*0630*/ 	.word	0x00004a20


	//   ....[107]....
        /*0634*/ 	.word	0x00004a30


	//   ....[108]....
        /*0638*/ 	.word	0x00004a80


	//   ....[109]....
        /*063c*/ 	.word	0x00004ab0


	//   ....[110]....
        /*0640*/ 	.word	0x00004ae0


	//   ....[111]....
        /*0644*/ 	.word	0x00004b10


	//   ....[112]....
        /*0648*/ 	.word	0x00004b40


	//   ....[113]....
        /*064c*/ 	.word	0x00004b70


	//   ....[114]....
        /*0650*/ 	.word	0x00004c60


	//   ....[115]....
        /*0654*/ 	.word	0x00004c80


	//   ....[116]....
        /*0658*/ 	.word	0x00004c90


	//   ....[117]....
        /*065c*/ 	.word	0x00004ce0


	//   ....[118]....
        /*0660*/ 	.word	0x00004d10


	//   ....[119]....
        /*0664*/ 	.word	0x00004d40


	//   ....[120]....
        /*0668*/ 	.word	0x00004d70


	//   ....[121]....
        /*066c*/ 	.word	0x00004da0


	//   ....[122]....
        /*0670*/ 	.word	0x00004dd0


	//   ....[123]....
        /*0674*/ 	.word	0x00004ec0


	//   ....[124]....
        /*0678*/ 	.word	0x00004f00


	//   ....[125]....
        /*067c*/ 	.word	0x00004f10


	//   ....[126]....
        /*0680*/ 	.word	0x00004f60


	//   ....[127]....
        /*0684*/ 	.word	0x00004f90


	//   ....[128]....
        /*0688*/ 	.word	0x00004fc0


	//   ....[129]....
        /*068c*/ 	.word	0x00004ff0


	//   ....[130]....
        /*0690*/ 	.word	0x00005020


	//   ....[131]....
        /*0694*/ 	.word	0x00005050


	//   ....[132]....
        /*0698*/ 	.word	0x00005140


	//   ....[133]....
        /*069c*/ 	.word	0x00005170


	//   ....[134]....
        /*06a0*/ 	.word	0x00005180


	//   ....[135]....
        /*06a4*/ 	.word	0x000051d0


	//   ....[136]....
        /*06a8*/ 	.word	0x00005200


	//   ....[137]....
        /*06ac*/ 	.word	0x00005230


	//   ....[138]....
        /*06b0*/ 	.word	0x00005260


	//   ....[139]....
        /*06b4*/ 	.word	0x00005290


	//   ....[140]....
        /*06b8*/ 	.word	0x000052c0


	//   ....[141]....
        /*06bc*/ 	.word	0x000053e0


	//   ....[142]....
        /*06c0*/ 	.word	0x000053f0


	//   ....[143]....
        /*06c4*/ 	.word	0x00005440


	//   ....[144]....
        /*06c8*/ 	.word	0x00005470


	//   ....[145]....
        /*06cc*/ 	.word	0x000054a0


	//   ....[146]....
        /*06d0*/ 	.word	0x000054d0


	//   ....[147]....
        /*06d4*/ 	.word	0x00005500


	//   ....[148]....
        /*06d8*/ 	.word	0x00005530


	//   ....[149]....
        /*06dc*/ 	.word	0x00005560


	//   ....[150]....
        /*06e0*/ 	.word	0x00005600


	//   ....[151]....
        /*06e4*/ 	.word	0x00005620


	//   ....[152]....
        /*06e8*/ 	.word	0x00005630


	//   ....[153]....
        /*06ec*/ 	.word	0x00005680


	//   ....[154]....
        /*06f0*/ 	.word	0x000056b0


	//   ....[155]....
        /*06f4*/ 	.word	0x000056e0


	//   ....[156]....
        /*06f8*/ 	.word	0x00005710


	//   ....[157]....
        /*06fc*/ 	.word	0x00005740


	//   ....[158]....
        /*0700*/ 	.word	0x00005770


	//   ....[159]....
        /*0704*/ 	.word	0x000058a0


	//   ....[160]....
        /*0708*/ 	.word	0x00005d40


	//   ....[161]....
        /*070c*/ 	.word	0x00006070


	//   ....[162]....
        /*0710*/ 	.word	0x00006130


	//   ....[163]....
        /*0714*/ 	.word	0x000061f0


	//   ....[164]....
        /*0718*/ 	.word	0x000062b0


	//   ....[165]....
        /*071c*/ 	.word	0x00006370


	//   ....[166]....
        /*0720*/ 	.word	0x00006430


	//   ....[167]....
        /*0724*/ 	.word	0x000064f0


	//   ....[168]....
        /*0728*/ 	.word	0x000065b0


	//   ....[169]....
        /*072c*/ 	.word	0x00006670


	//   ....[170]....
        /*0730*/ 	.word	0x00006730


	//   ....[171]....
        /*0734*/ 	.word	0x000067f0


	//   ....[172]....
        /*0738*/ 	.word	0x000068b0


	//   ....[173]....
        /*073c*/ 	.word	0x00006970


	//   ....[174]....
        /*0740*/ 	.word	0x00006a30


	//   ....[175]....
        /*0744*/ 	.word	0x00006af0


	//   ....[176]....
        /*0748*/ 	.word	0x00006bb0


	//   ....[177]....
        /*074c*/ 	.word	0x00006c70


	//   ....[178]....
        /*0750*/ 	.word	0x00006e60


	//   ....[179]....
        /*0754*/ 	.word	0x00006f90


	//   ....[180]....
        /*0758*/ 	.word	0x000070c0


	//   ....[181]....
        /*075c*/ 	.word	0x000071f0


	//   ....[182]....
        /*0760*/ 	.word	0x00007320


	//   ....[183]....
        /*0764*/ 	.word	0x00007450


	//   ....[184]....
        /*0768*/ 	.word	0x00007580


	//   ....[185]....
        /*076c*/ 	.word	0x000076b0


	//   ....[186]....
        /*0770*/ 	.word	0x000077e0


	//   ....[187]....
        /*0774*/ 	.word	0x00007910


	//   ....[188]....
        /*0778*/ 	.word	0x00007a40


	//   ....[189]....
        /*077c*/ 	.word	0x00007b60


	//   ....[190]....
        /*0780*/ 	.word	0x00007c70


	//   ....[191]....
        /*0784*/ 	.word	0x00007d80


	//   ....[192]....
        /*0788*/ 	.word	0x00007e90


	//   ....[193]....
        /*078c*/ 	.word	0x00007fa0


	//   ....[194]....
        /*0790*/ 	.word	0x000080b0


	//   ....[195]....
        /*0794*/ 	.word	0x00008eb0


	//   ....[196]....
        /*0798*/ 	.word	0x00008f40


	//   ....[197]....
        /*079c*/ 	.word	0x00008fc0


	//   ....[198]....
        /*07a0*/ 	.word	0x00009050


	//   ....[199]....
        /*07a4*/ 	.word	0x000090d0


	//   ....[200]....
        /*07a8*/ 	.word	0x00009160


	//   ....[201]....
        /*07ac*/ 	.word	0x000091e0


	//   ....[202]....
        /*07b0*/ 	.word	0x00009270


	//   ....[203]....
        /*07b4*/ 	.word	0x000092f0


	//   ....[204]....
        /*07b8*/ 	.word	0x00009380


	//   ....[205]....
        /*07bc*/ 	.word	0x00009400


	//   ....[206]....
        /*07c0*/ 	.word	0x00009490


	//   ....[207]....
        /*07c4*/ 	.word	0x00009510


	//   ....[208]....
        /*07c8*/ 	.word	0x000095a0


	//   ....[209]....
        /*07cc*/ 	.word	0x00009620


	//   ....[210]....
        /*07d0*/ 	.word	0x000096b0


	//   ....[211]....
        /*07d4*/ 	.word	0x00009730


	//   ....[212]....
        /*07d8*/ 	.word	0x00009890


	//   ....[213]....
        /*07dc*/ 	.word	0x00009960


	//   ....[214]....
        /*07e0*/ 	.word	0x00009a10


	//   ....[215]....
        /*07e4*/ 	.word	0x00009ad0


	//   ....[216]....
        /*07e8*/ 	.word	0x00009b80


	//   ....[217]....
        /*07ec*/ 	.word	0x00009c40


	//   ....[218]....
        /*07f0*/ 	.word	0x00009cf0


	//   ....[219]....
        /*07f4*/ 	.word	0x00009db0


	//   ....[220]....
        /*07f8*/ 	.word	0x00009e60


	//   ....[221]....
        /*07fc*/ 	.word	0x00009f20


	//   ....[222]....
        /*0800*/ 	.word	0x00009fd0


	//   ....[223]....
        /*0804*/ 	.word	0x0000a090


	//   ....[224]....
        /*0808*/ 	.word	0x0000a140


	//   ....[225]....
        /*080c*/ 	.word	0x0000a200


	//   ....[226]....
        /*0810*/ 	.word	0x0000a2a0


	//   ....[227]....
        /*0814*/ 	.word	0x0000a360


	//   ....[228]....
        /*0818*/ 	.word	0x0000a400


	//   ....[229]....
        /*081c*/ 	.word	0x0000a470


	//   ....[230]....
        /*0820*/ 	.word	0x0000a4e0


	//   ....[231]....
        /*0824*/ 	.word	0x0000a550


	//   ....[232]....
        /*0828*/ 	.word	0x0000a5c0


	//   ....[233]....
        /*082c*/ 	.word	0x0000a630


	//----- nvinfo : EIATTR_VRC_CTA_INIT_COUNT
	.align		4
.L_280:
        /*0830*/ 	.byte	0x02, 0x4a
	.zero		1
	.zero		1


	//----- nvinfo : EIATTR_EXIT_INSTR_OFFSETS
	.align		4
        /*0834*/ 	.byte	0x04, 0x1c
        /*0836*/ 	.short	(.L_282 - .L_281)


	//   ....[0]....
.L_281:
        /*0838*/ 	.word	0x00002570


	//   ....[1]....
        /*083c*/ 	.word	0x000028d0


	//   ....[2]....
        /*0840*/ 	.word	0x000028f0


	//   ....[3]....
        /*0844*/ 	.word	0x00009740


	//   ....[4]....
        /*0848*/ 	.word	0x0000a410


	//----- nvinfo : EIATTR_MAX_THREADS
	.align		4
.L_282:
        /*084c*/ 	.byte	0x04, 0x05
        /*084e*/ 	.short	(.L_284 - .L_283)
.L_283:
        /*0850*/ 	.word	0x00000180
        /*0854*/ 	.word	0x00000001
        /*0858*/ 	.word	0x00000001


	//----- nvinfo : EIATTR_CRS_STACK_SIZE
	.align		4
.L_284:
        /*085c*/ 	.byte	0x04, 0x1e
        /*085e*/ 	.short	(.L_286 - .L_285)
.L_285:
        /*0860*/ 	.word	0x00000000


	//----- nvinfo : EIATTR_CBANK_PARAM_SIZE
	.align		4
.L_286:
        /*0864*/ 	.byte	0x03, 0x19
        /*0866*/ 	.short	0x004d


	//----- nvinfo : EIATTR_PARAM_CBANK
	.align		4
        /*0868*/ 	.byte	0x04, 0x0a
        /*086a*/ 	.short	(.L_288 - .L_287)
	.align		4
.L_287:
        /*086c*/ 	.word	index@(.nv.constant0._ZN3cub18CUB_300001_SM_10006detail10radix_sort29DeviceRadixSortOnesweepKernelINS1_5radix10policy_hubIiiyE10Policy1000ELNS0_9SortOrderE0EiiyiiNS1_21identity_decomposer_tEEEvPT5_SB_PT3_PKSC_PT1_PKSG_PT2_PKSK_T4_iiT6_)
        /*0870*/ 	.short	0x0380
        /*0872*/ 	.short	0x004d


	//----- nvinfo : EIATTR_SW_WAR
	.align		4
.L_288:
        /*0874*/ 	.byte	0x04, 0x36
        /*0876*/ 	.short	(.L_290 - .L_289)
.L_289:
        /*0878*/ 	.word	0x00000008
.L_290:


//--------------------- .nv.info._ZN3cub18CUB_300001_SM_10006detail10radix_sort33DeviceRadixSortExclusiveSumKernelINS1_5radix10policy_hubIiiyE10Policy1000EyEEvPT0_ --------------------------
	.section	.nv.info._ZN3cub18CUB_300001_SM_10006detail10radix_sort33DeviceRadixSortExclusiveSumKernelINS1_5radix10policy_hubIiiyE10Policy1000EyEEvPT0_,"",@"SHT_CUDA_INFO"
	.sectionflags	@""
	.align	4


	//----- nvinfo : EIATTR_CUDA_API_VERSION
	.align		4
        /*0000*/ 	.byte	0x04, 0x37
        /*0002*/ 	.short	(.L_292 - .L_291)
.L_291:
        /*0004*/ 	.word	0x00000082


	//----- nvinfo : EIATTR_KPARAM_INFO
	.align		4
.L_292:
        /*0008*/ 	.byte	0x04, 0x17
        /*000a*/ 	.short	(.L_294 - .L_293)
.L_293:
        /*000c*/ 	.word	0x00000000
        /*0010*/ 	.short	0x0000
        /*0012*/ 	.short	0x0000
        /*0014*/ 	.byte	0x00, 0xf5, 0x21, 0x00


	//----- nvinfo : EIATTR_SPARSE_MMA_MASK
	.align		4
.L_294:
        /*0018*/ 	.byte	0x03, 0x50
        /*001a*/ 	.short	0x0000


	//----- nvinfo : EIATTR_MAXREG_COUNT
	.align		4
        /*001c*/ 	.byte	0x03, 0x1b
        /*001e*/ 	.short	0x00ff


	//----- nvinfo : EIATTR_NUM_BARRIERS
	.align		4
        /*0020*/ 	.byte	0x02, 0x4c
        /*0022*/ 	.byte	0x01
	.zero		1


	//----- nvinfo : EIATTR_MERCURY_ISA_VERSION
	.align		4
        /*0024*/ 	.byte	0x03, 0x5f
        /*0026*/ 	.short	0x0101


	//----- nvinfo : EIATTR_COOP_GROUP_MASK_REGIDS
	.align		4
        /*0028*/ 	.byte	0x04, 0x29
        /*002a*/ 	.short	(.L_296 - .L_295)


	//   ....[0]....
.L_295:
        /*002c*/ 	.word	0xffffffff


	//   ....[1]....
        /*0030*/ 	.word	0xffffffff


	//   ....[2]....
        /*0034*/ 	.word	0xffffffff


	//   ....[3]....
        /*0038*/ 	.word	0xffffffff


	//   ....[4]....
        /*003c*/ 	.word	0xffffffff


	//   ....[5]....
        /*0040*/ 	.word	0xffffffff


	//   ....[6]....
        /*0044*/ 	.word	0xffffffff


	//   ....[7]....
        /*0048*/ 	.word	0xffffffff


	//   ....[8]....
        /*004c*/ 	.word	0xffffffff


	//   ....[9]....
        /*0050*/ 	.word	0xffffffff


	//   ....[10]....
        /*0054*/ 	.word	0x05000015


	//   ....[11]....
        /*0058*/ 	.word	0x05000015


	//   ....[12]....
        /*005c*/ 	.word	0x05000015


	//   ....[13]....
        /*0060*/ 	.word	0x05000015


	//   ....[14]....
        /*0064*/ 	.word	0x05000015


	//   ....[15]....
        /*0068*/ 	.word	0x05000015


	//   ....[16]....
        /*006c*/ 	.word	0x05000015


	//   ....[17]....
        /*0070*/ 	.word	0x05000015


	//   ....[18]....
        /*0074*/ 	.word	0x05000015


	//   ....[19]....
        /*0078*/ 	.word	0x05000015


	//----- nvinfo : EIATTR_COOP_GROUP_INSTR_OFFSETS
	.align		4
.L_296:
        /*007c*/ 	.byte	0x04, 0x28
        /*007e*/ 	.short	(.L_298 - .L_297)


	//   ....[0]....
.L_297:
        /*0080*/ 	.word	0x00000250


	//   ....[1]....
        /*0084*/ 	.word	0x00000260


	//   ....[2]....
        /*0088*/ 	.word	0x000002a0


	//   ....[3]....
        /*008c*/ 	.word	0x000002c0


	//   ....[4]....
        /*0090*/ 	.word	0x00000310


	//   ....[5]....
        /*0094*/ 	.word	0x00000320


	//   ....[6]....
        /*0098*/ 	.word	0x00000360


	//   ....[7]....
        /*009c*/ 	.word	0x00000380


	//   ....[8]....
        /*00a0*/ 	.word	0x000003d0


	//   ....[9]....
        /*00a4*/ 	.word	0x000003e0


	//   ....[10]....
        /*00a8*/ 	.word	0x00000660


	//   ....[11]....
        /*00ac*/ 	.word	0x000006b0


	//   ....[12]....
        /*00b0*/ 	.word	0x00000740


	//   ....[13]....
        /*00b4*/ 	.word	0x00000790


	//   ....[14]....
        /*00b8*/ 	.word	0x00000820


	//   ....[15]....
        /*00bc*/ 	.word	0x00000870


	//   ....[16]....
        /*00c0*/ 	.word	0x00000900


	//   ....[17]....
        /*00c4*/ 	.word	0x00000950


	//   ....[18]....
        /*00c8*/ 	.word	0x000009e0


	//   ....[19]....
        /*00cc*/ 	.word	0x00000a30


	//----- nvinfo : EIATTR_VRC_CTA_INIT_COUNT
	.align		4
.L_298:
        /*00d0*/ 	.byte	0x02, 0x4a
	.zero		1
	.zero		1


	//----- nvinfo : EIATTR_EXIT_INSTR_OFFSETS
	.align		4
        /*00d4*/ 	.byte	0x04, 0x1c
        /*00d6*/ 	.short	(.L_300 - .L_299)


	//   ....[0]....
.L_299:
        /*00d8*/ 	.word	0x000005d0


	//   ....[1]....
        /*00dc*/ 	.word	0x00000600


	//----- nvinfo : EIATTR_CRS_STACK_SIZE
	.align		4
.L_300:
        /*00e0*/ 	.byte	0x04, 0x1e
        /*00e2*/ 	.short	(.L_302 - .L_301)
.L_301:
        /*00e4*/ 	.word	0x00000000


	//----- nvinfo : EIATTR_CBANK_PARAM_SIZE
	.align		4
.L_302:
        /*00e8*/ 	.byte	0x03, 0x19
        /*00ea*/ 	.short	0x0008


	//----- nvinfo : EIATTR_PARAM_CBANK
	.align		4
        /*00ec*/ 	.byte	0x04, 0x0a
        /*00ee*/ 	.short	(.L_304 - .L_303)
	.align		4
.L_303:
        /*00f0*/ 	.word	index@(.nv.constant0._ZN3cub18CUB_300001_SM_10006detail10radix_sort33DeviceRadixSortExclusiveSumKernelINS1_5radix10policy_hubIiiyE10Policy1000EyEEvPT0_)
        /*00f4*/ 	.short	0x0380
        /*00f6*/ 	.short	0x0008


	//----- nvinfo : EIATTR_SW_WAR
	.align		4
.L_304:
        /*00f8*/ 	.byte	0x04, 0x36
        /*00fa*/ 	.short	(.L_306 - .L_305)
.L_305:
        /*00fc*/ 	.word	0x00000008
.L_306:


//--------------------- .nv.info._ZN3cub18CUB_300001_SM_10006detail10radix_sort30DeviceRadixSortHistogramKernelINS1_5radix10policy_hubIiiyE10Policy1000ELNS0_9SortOrderE0EiyNS1_21identity_decomposer_tEEEvPT2_PKT1_SA_iiT3_ --------------------------
	.section	.nv.info._ZN3cub18CUB_300001_SM_10006detail10radix_sort30DeviceRadixSortHistogramKernelINS1_5radix10policy_hubIiiyE10Policy1000ELNS0_9SortOrderE0EiyNS1_21identity_decomposer_tEEEvPT2_PKT1_SA_iiT3_,"",@"SHT_CUDA_INFO"
	.sectionflags	@""
	.align	4


	//----- nvinfo : EIATTR_CUDA_API_VERSION
	.align		4
        /*0000*/ 	.byte	0x04, 0x37
        /*0002*/ 	.short	(.L_308 - .L_307)
.L_307:
        /*0004*/ 	.word	0x00000082


	//----- nvinfo : EIATTR_KPARAM_INFO
	.align		4
.L_308:
        /*0008*/ 	.byte	0x04, 0x17
        /*000a*/ 	.short	(.L_310 - .L_309)
.L_309:
        /*000c*/ 	.word	0x00000000
        /*0010*/ 	.short	0x0005
        /*0012*/ 	.short	0x0020
        /*0014*/ 	.byte	0x00, 0xf0, 0x05, 0x00


	//----- nvinfo : EIATTR_KPARAM_INFO
	.align		4
.L_310:
        /*0018*/ 	.byte	0x04, 0x17
        /*001a*/ 	.short	(.L_312 - .L_311)
.L_311:
        /*001c*/ 	.word	0x00000000
        /*0020*/ 	.short	0x0004
        /*0022*/ 	.short	0x001c
        /*0024*/ 	.byte	0x00, 0xf0, 0x11, 0x00


	//----- nvinfo : EIATTR_KPARAM_INFO
	.align		4
.L_312:
        /*0028*/ 	.byte	0x04, 0x17
        /*002a*/ 	.short	(.L_314 - .L_313)
.L_313:
        /*002c*/ 	.word	0x00000000
        /*0030*/ 	.short	0x0003
        /*0032*/ 	.short	0x0018
        /*0034*/ 	.byte	0x00, 0xf0, 0x11, 0x00


	//----- nvinfo : EIATTR_KPARAM_INFO
	.align		4
.L_314:
        /*0038*/ 	.byte	0x04, 0x17
        /*003a*/ 	.short	(.L_316 - .L_315)
.L_315:
        /*003c*/ 	.word	0x00000000
        /*0040*/ 	.short	0x0002
        /*0042*/ 	.short	0x0010
        /*0044*/ 	.byte	0x00, 0xf0, 0x21, 0x00


	//----- nvinfo : EIATTR_KPARAM_INFO
	.align		4
.L_316:
        /*0048*/ 	.byte	0x04, 0x17
        /*004a*/ 	.short	(.L_318 - .L_317)
.L_317:
        /*004c*/ 	.word	0x00000000
        /*0050*/ 	.short	0x0001
        /*0052*/ 	.short	0x0008
        /*0054*/ 	.byte	0x00, 0xf5, 0x21, 0x00


	//----- nvinfo : EIATTR_KPARAM_INFO
	.align		4
.L_318:
        /*0058*/ 	.byte	0x04, 0x17
        /*005a*/ 	.short	(.L_320 - .L_319)
.L_319:
        /*005c*/ 	.word	0x00000000
        /*0060*/ 	.short	0x0000
        /*0062*/ 	.short	0x0000
        /*0064*/ 	.byte	0x00, 0xf5, 0x21, 0x00


	//----- nvinfo : EIATTR_SPARSE_MMA_MASK
	.align		4
.L_320:
        /*0068*/ 	.byte	0x03, 0x50
        /*006a*/ 	.short	0x0000


	//----- nvinfo : EIATTR_MAXREG_COUNT
	.align		4
        /*006c*/ 	.byte	0x03, 0x1b
        /*006e*/ 	.short	0x00ff


	//----- nvinfo : EIATTR_NUM_BARRIERS
	.align		4
        /*0070*/ 	.byte	0x02, 0x4c
        /*0072*/ 	.byte	0x01
	.zero		1


	//----- nvinfo : EIATTR_MERCURY_ISA_VERSION
	.align		4
        /*0074*/ 	.byte	0x03, 0x5f
        /*0076*/ 	.short	0x0101


	//----- nvinfo : EIATTR_VRC_CTA_INIT_COUNT
	.align		4
        /*0078*/ 	.byte	0x02, 0x4a
	.zero		1
	.zero		1


	//----- nvinfo : EIATTR_EXIT_INSTR_OFFSETS
	.align		4
        /*007c*/ 	.byte	0x04, 0x1c
        /*007e*/ 	.short	(.L_322 - .L_321)


	//   ....[0]....
.L_321:
        /*0080*/ 	.word	0x00000040


	//   ....[1]....
        /*0084*/ 	.word	0x00002ee0


	//----- nvinfo : EIATTR_MAX_THREADS
	.align		4
.L_322:
        /*0088*/ 	.byte	0x04, 0x05
        /*008a*/ 	.short	(.L_324 - .L_323)
.L_323:
        /*008c*/ 	.word	0x00000080
        /*0090*/ 	.word	0x00000001
        /*0094*/ 	.word	0x00000001


	//----- nvinfo : EIATTR_CRS_STACK_SIZE
	.align		4
.L_324:
        /*0098*/ 	.byte	0x04, 0x1e
        /*009a*/ 	.short	(.L_326 - .L_325)
.L_325:
        /*009c*/ 	.word	0x00000000


	//----- nvinfo : EIATTR_CBANK_PARAM_SIZE
	.align		4
.L_326:
        /*00a0*/ 	.byte	0x03, 0x19
        /*00a2*/ 	.short	0x0021


	//----- nvinfo : EIATTR_PARAM_CBANK
	.align		4
        /*00a4*/ 	.byte	0x04, 0x0a
        /*00a6*/ 	.short	(.L_328 - .L_327)
	.align		4
.L_327:
        /*00a8*/ 	.word	index@(.nv.constant0._ZN3cub18CUB_300001_SM_10006detail10radix_sort30DeviceRadixSortHistogramKernelINS1_5radix10policy_hubIiiyE10Policy1000ELNS0_9SortOrderE0EiyNS1_21identity_decomposer_tEEEvPT2_PKT1_SA_iiT3_)
        /*00ac*/ 	.short	0x0380
        /*00ae*/ 	.short	0x0021


	//----- nvinfo : EIATTR_SW_WAR
	.align		4
.L_328:
        /*00b0*/ 	.byte	0x04, 0x36
        /*00b2*/ 	.short	(.L_330 - .L_329)
.L_329:
        /*00b4*/ 	.word	0x00000008
.L_330:


//--------------------- .nv.info._ZN3cub18CUB_300001_SM_10006detail10radix_sort31DeviceRadixSortSingleTileKernelINS1_5radix10policy_hubIiiyE10Policy1000ELNS0_9SortOrderE0EiiyNS1_21identity_decomposer_tEEEvPKT1_PSA_PKT2_PSE_T3_iiT4_ --------------------------
	.section	.nv.info._ZN3cub18CUB_300001_SM_10006detail10radix_sort31DeviceRadixSortSingleTileKernelINS1_5radix10policy_hubIiiyE10Policy1000ELNS0_9SortOrderE0EiiyNS1_21identity_decomposer_tEEEvPKT1_PSA_PKT2_PSE_T3_iiT4_,"",@"SHT_CUDA_INFO"
	.sectionflags	@""
	.align	4


	//----- nvinfo : EIATTR_CUDA_API_VERSION
	.align		4
        /*0000*/ 	.byte	0x04, 0x37
        /*0002*/ 	.short	(.L_332 - .L_331)
.L_331:
        /*0004*/ 	.word	0x00000082


	//----- nvinfo : EIATTR_KPARAM_INFO
	.align		4
.L_332:
        /*0008*/ 	.byte	0x04, 0x17
        /*000a*/ 	.short	(.L_334 - .L_333)
.L_333:
        /*000c*/ 	.word	0x00000000
        /*0010*/ 	.short	0x0007
        /*0012*/ 	.short	0x0030
        /*0014*/ 	.byte	0x00, 0xf0, 0x05, 0x00


	//----- nvinfo : EIATTR_KPARAM_INFO
	.align		4
.L_334:
        /*0018*/ 	.byte	0x04, 0x17
        /*001a*/ 	.short	(.L_336 - .L_335)
.L_335:
        /*001c*/ 	.word	0x00000000
        /*0020*/ 	.short	0x0006
        /*0022*/ 	.short	0x002c
        /*0024*/ 	.byte	0x00, 0xf0, 0x11, 0x00


	//----- nvinfo : EIATTR_KPARAM_INFO
	.align		4
.L_336:
        /*0028*/ 	.byte	0x04, 0x17
        /*002a*/ 	.short	(.L_338 - .L_337)
.L_337:
        /*002c*/ 	.word	0x00000000
        /*0030*/ 	.short	0x0005
        /*0032*/ 	.short	0x0028
        /*0034*/ 	.byte	0x00, 0xf0, 0x11, 0x00


	//----- nvinfo : EIATTR_KPARAM_INFO
	.align		4
.L_338:
        /*0038*/ 	.byte	0x04, 0x17
        /*003a*/ 	.short	(.L_340 - .L_339)
.L_339:
        /*003c*/ 	.word	0x00000000
        /*0040*/ 	.short	0x0004
        /*0042*/ 	.short	0x0020
        /*0044*/ 	.byte	0x00, 0xf0, 0x21, 0x00


	//----- nvinfo : EIATTR_KPARAM_INFO
	.align		4
.L_340:
        /*0048*/ 	.byte	0x04, 0x17
        /*004a*/ 	.short	(.L_342 - .L_341)
.L_341:
        /*004c*/ 	.word	0x00000000
        /*0050*/ 	.short	0x0003
        /*0052*/ 	.short	0x0018
        /*0054*/ 	.byte	0x00, 0xf5, 0x21, 0x00


	//----- nvinfo : EIATTR_KPARAM_INFO
	.align		4
.L_342:
        /*0058*/ 	.byte	0x04, 0x17
        /*005a*/ 	.short	(.L_344 - .L_343)
.L_343:
        /*005c*/ 	.word	0x00000000
        /*0060*/ 	.short	0x0002
        /*0062*/ 	.short	0x0010
        /*0064*/ 	.byte	0x00, 0xf5, 0x21, 0x00


	//----- nvinfo : EIATTR_KPARAM_INFO
	.align		4
.L_344:
        /*0068*/ 	.byte	0x04, 0x17
        /*006a*/ 	.short	(.L_346 - .L_345)
.L_345:
        /*006c*/ 	.word	0x00000000
        /*0070*/ 	.short	0x0001
        /*0072*/ 	.short	0x0008
        /*0074*/ 	.byte	0x00, 0xf5, 0x21, 0x00


	//----- nvinfo : EIATTR_KPARAM_INFO
	.align		4
.L_346:
        /*0078*/ 	.byte	0x04, 0x17
        /*007a*/ 	.short	(.L_348 - .L_347)
.L_347:
        /*007c*/ 	.word	0x00000000
        /*0080*/ 	.short	0x0000
        /*0082*/ 	.short	0x0000
        /*0084*/ 	.byte	0x00, 0xf5, 0x21, 0x00


	//----- nvinfo : EIATTR_SPARSE_MMA_MASK
	.align		4
.L_348:
        /*0088*/ 	.byte	0x03, 0x50
        /*008a*/ 	.short	0x0000


	//----- nvinfo : EIATTR_MAXREG_COUNT
	.align		4
        /*008c*/ 	.byte	0x03, 0x1b
        /*008e*/ 	.short	0x00ff


	//----- nvinfo : EIATTR_NUM_BARRIERS
	.align		4
        /*0090*/ 	.byte	0x02, 0x4c
        /*0092*/ 	.byte	0x01
	.zero		1


	//----- nvinfo : EIATTR_MERCURY_ISA_VERSION
	.align		4
        /*0094*/ 	.byte	0x03, 0x5f
        /*0096*/ 	.short	0x0101


	//----- nvinfo : EIATTR_COOP_GROUP_MASK_REGIDS
	.align		4
        /*0098*/ 	.byte	0x04, 0x29
        /*009a*/ 	.short	(.L_350 - .L_349)


	//   ....[0]....
.L_349:
        /*009c*/ 	.word	0xffffffff


	//   ....[1]....
        /*00a0*/ 	.word	0xffffffff


	//   ....[2]....
        /*00a4*/ 	.word	0xffffffff


	//   ....[3]....
        /*00a8*/ 	.word	0xffffffff


	//   ....[4]....
        /*00ac*/ 	.word	0xffffffff


	//----- nvinfo : EIATTR_COOP_GROUP_INSTR_OFFSETS
	.align		4
.L_350:
        /*00b0*/ 	.byte	0x04, 0x28
        /*00b2*/ 	.short	(.L_352 - .L_351)


	//   ....[0]....
.L_351:
        /*00b4*/ 	.word	0x00001e20


	//   ....[1]....
        /*00b8*/ 	.word	0x00001e40


	//   ....[2]....
        /*00bc*/ 	.word	0x00001e60


	//   ....[3]....
        /*00c0*/ 	.word	0x00001e80


	//   ....[4]....
        /*00c4*/ 	.word	0x00001ea0


	//----- nvinfo : EIATTR_VRC_CTA_INIT_COUNT
	.align		4
.L_352:
        /*00c8*/ 	.byte	0x02, 0x4a
	.zero		1
	.zero		1


	//----- nvinfo : EIATTR_EXIT_INSTR_OFFSETS
	.align		4
        /*00cc*/ 	.byte	0x04, 0x1c
        /*00ce*/ 	.short	(.L_354 - .L_353)


	//   ....[0]....
.L_353:
        /*00d0*/ 	.word	0x00003bf0


	//   ....[1]....
        /*00d4*/ 	.word	0x00003c40


	//----- nvinfo : EIATTR_MAX_THREADS
	.align		4
.L_354:
        /*00d8*/ 	.byte	0x04, 0x05
        /*00da*/ 	.short	(.L_356 - .L_355)
.L_355:
        /*00dc*/ 	.word	0x00000100
        /*00e0*/ 	.word	0x00000001
        /*00e4*/ 	.word	0x00000001


	//----- nvinfo : EIATTR_CBANK_PARAM_SIZE
	.align		4
.L_356:
        /*00e8*/ 	.byte	0x03, 0x19
        /*00ea*/ 	.short	0x0031


	//----- nvinfo : EIATTR_PARAM_CBANK
	.align		4
        /*00ec*/ 	.byte	0x04, 0x0a
        /*00ee*/ 	.short	(.L_358 - .L_357)
	.align		4
.L_357:
        /*00f0*/ 	.word	index@(.nv.constant0._ZN3cub18CUB_300001_SM_10006detail10radix_sort31DeviceRadixSortSingleTileKernelINS1_5radix10policy_hubIiiyE10Policy1000ELNS0_9SortOrderE0EiiyNS1_21identity_decomposer_tEEEvPKT1_PSA_PKT2_PSE_T3_iiT4_)
        /*00f4*/ 	.short	0x0380
        /*00f6*/ 	.short	0x0031


	//----- nvinfo : EIATTR_SW_WAR
	.align		4
.L_358:
        /*00f8*/ 	.byte	0x04, 0x36
        /*00fa*/ 	.short	(.L_360 - .L_359)
.L_359:
        /*00fc*/ 	.word	0x00000008
.L_360:


//--------------------- .nv.info._ZN3cub18CUB_300001_SM_10006detail8for_each13static_kernelINS2_12policy_hub_t12policy_500_tEmN6thrust24THRUST_300001_SM_1000_NS8cuda_cub20__uninitialized_fill7functorINS7_10device_ptrIiEEiEEEEvT0_T1_ --------------------------
	.section	.nv.info._ZN3cub18CUB_300001_SM_10006detail8for_each13static_kernelINS2_12policy_hub_t12policy_500_tEmN6thrust24THRUST_300001_SM_1000_NS8cuda_cub20__uninitialized_fill7functorINS7_10device_ptrIiEEiEEEEvT0_T1_,"",@"SHT_CUDA_INFO"
	.sectionflags	@""
	.align	4


	//----- nvinfo : EIATTR_CUDA_API_VERSION
	.align		4
        /*0000*/ 	.byte	0x04, 0x37
        /*0002*/ 	.short	(.L_362 - .L_361)
.L_361:
        /*0004*/ 	.word	0x00000082


	//----- nvinfo : EIATTR_KPARAM_INFO
	.align		4
.L_362:
        /*0008*/ 	.byte	0x04, 0x17
        /*000a*/ 	.short	(.L_364 - .L_363)
.L_363:
        /*000c*/ 	.word	0x00000000
        /*0010*/ 	.short	0x0001
        /*0012*/ 	.short	0x0008
        /*0014*/ 	.byte	0x00, 0xf0, 0x41, 0x00


	//----- nvinfo : EIATTR_KPARAM_INFO
	.align		4
.L_364:
        /*0018*/ 	.byte	0x04, 0x17
        /*001a*/ 	.short	(.L_366 - .L_365)
.L_365:
        /*001c*/ 	.word	0x00000000
        /*0020*/ 	.short	0x0000
        /*0022*/ 	.short	0x0000
        /*0024*/ 	.byte	0x00, 0xf0, 0x21, 0x00


	//----- nvinfo : EIATTR_SPARSE_MMA_MASK
	.align		4
.L_366:
        /*0028*/ 	.byte	0x03, 0x50
        /*002a*/ 	.short	0x0000


	//----- nvinfo : EIATTR_MAXREG_COUNT
	.align		4
        /*002c*/ 	.byte	0x03, 0x1b
        /*002e*/ 	.short	0x00ff


	//----- nvinfo : EIATTR_MERCURY_ISA_VERSION
	.align		4
        /*0030*/ 	.byte	0x03, 0x5f
        /*0032*/ 	.short	0x0101


	//----- nvinfo : EIATTR_VRC_CTA_INIT_COUNT
	.align		4
        /*0034*/ 	.byte	0x02, 0x4a
	.zero		1
	.zero		1


	//----- nvinfo : EIATTR_EXIT_INSTR_OFFSETS
	.align		4
        /*0038*/ 	.byte	0x04, 0x1c
        /*003a*/ 	.short	(.L_368 - .L_367)


	//   ....[0]....
.L_367:
        /*003c*/ 	.word	0x00000130


	//   ....[1]....
        /*0040*/ 	.word	0x00000230


	//   ....[2]....
        /*0044*/ 	.word	0x00000260


	//----- nvinfo : EIATTR_MAX_THREADS
	.align		4
.L_368:
        /*0048*/ 	.byte	0x04, 0x05
        /*004a*/ 	.short	(.L_370 - .L_369)
.L_369:
        /*004c*/ 	.word	0x00000100
        /*0050*/ 	.word	0x00000001
        /*0054*/ 	.word	0x00000001


	//----- nvinfo : EIATTR_CBANK_PARAM_SIZE
	.align		4
.L_370:
        /*0058*/ 	.byte	0x03, 0x19
        /*005a*/ 	.short	0x0018


	//----- nvinfo : EIATTR_PARAM_CBANK
	.align		4
        /*005c*/ 	.byte	0x04, 0x0a
        /*005e*/ 	.short	(.L_372 - .L_371)
	.align		4
.L_371:
        /*0060*/ 	.word	index@(.nv.constant0._ZN3cub18CUB_300001_SM_10006detail8for_each13static_kernelINS2_12policy_hub_t12policy_500_tEmN6thrust24THRUST_300001_SM_1000_NS8cuda_cub20__uninitialized_fill7functorINS7_10device_ptrIiEEiEEEEvT0_T1_)
        /*0064*/ 	.short	0x0380
        /*0066*/ 	.short	0x0018


	//----- nvinfo : EIATTR_SW_WAR
	.align		4
.L_372:
        /*0068*/ 	.byte	0x04, 0x36
        /*006a*/ 	.short	(.L_374 - .L_373)
.L_373:
        /*006c*/ 	.word	0x00000008
.L_374:


//--------------------- .nv.info._ZN3cub18CUB_300001_SM_10006detail11EmptyKernelIvEEvv --------------------------
	.section	.nv.info._ZN3cub18CUB_300001_SM_10006detail11EmptyKernelIvEEvv,"",@"SHT_CUDA_INFO"
	.sectionflags	@""
	.align	4


	//----- nvinfo : EIATTR_CUDA_API_VERSION
	.align		4
        /*0000*/ 	.byte	0x04, 0x37
        /*0002*/ 	.short	(.L_376 - .L_375)
.L_375:
        /*0004*/ 	.word	0x00000082


	//----- nvinfo : EIATTR_SPARSE_MMA_MASK
	.align		4
.L_376:
        /*0008*/ 	.byte	0x03, 0x50
        /*000a*/ 	.short	0x0000


	//----- nvinfo : EIATTR_MAXREG_COUNT
	.align		4
        /*000c*/ 	.byte	0x03, 0x1b
        /*000e*/ 	.short	0x00ff


	//----- nvinfo : EIATTR_MERCURY_ISA_VERSION
	.align		4
        /*0010*/ 	.byte	0x03, 0x5f
        /*0012*/ 	.short	0x0101


	//----- nvinfo : EIATTR_VRC_CTA_INIT_COUNT
	.align		4
        /*0014*/ 	.byte	0x02, 0x4a
	.zero		1
	.zero		1


	//----- nvinfo : EIATTR_EXIT_INSTR_OFFSETS
	.align		4
        /*0018*/ 	.byte	0x04, 0x1c
        /*001a*/ 	.short	(.L_378 - .L_377)


	//   ....[0]....
.L_377:
        /*001c*/ 	.word	0x00000010


	//----- nvinfo : EIATTR_SW_WAR
	.align		4
.L_378:
        /*0020*/ 	.byte	0x04, 0x36
        /*0022*/ 	.short	(.L_380 - .L_379)
.L_379:
        /*0024*/ 	.word	0x00000008
.L_380:


//--------------------- .nv.info._ZN6thrust24THRUST_300001_SM_1000_NS8cuda_cub4core6detail13_kernel_agentINS1_16__set_operations10SetOpAgentINS0_12zip_iteratorIN4cuda3std3__45tupleIJNS0_6detail15normal_iteratorINS0_10device_ptrIiEEEESG_EEEEESI_PNSB_IJiiEEESK_SI_SK_l15ValueComparatorNS5_21serial_set_differenceENSA_17integral_constantIbLb0EEEEEJSI_SI_SK_SK_llSI_SK_SL_SM_PNSA_4pairIllEEPmN3cub18CUB_300001_SM_100013ScanTileStateIlLb1EEEEEEvDpT0_ --------------------------
	.section	.nv.info._ZN6thrust24THRUST_300001_SM_1000_NS8cuda_cub4core6detail13_kernel_agentINS1_16__set_operations10SetOpAgentINS0_12zip_iteratorIN4cuda3std3__45tupleIJNS0_6detail15normal_iteratorINS0_10device_ptrIiEEEESG_EEEEESI_PNSB_IJiiEEESK_SI_SK_l15ValueComparatorNS5_21serial_set_differenceENSA_17integral_constantIbLb0EEEEEJSI_SI_SK_SK_llSI_SK_SL_SM_PNSA_4pairIllEEPmN3cub18CUB_300001_SM_100013ScanTileStateIlLb1EEEEEEvDpT0_,"",@"SHT_CUDA_INFO"
	.sectionflags	@""
	.align	4


	//----- nvinfo : EIATTR_CUDA_API_VERSION
	.align		4
        /*0000*/ 	.byte	0x04, 0x37
        /*0002*/ 	.short	(.L_382 - .L_381)
.L_381:
        /*0004*/ 	.word	0x00000082


	//----- nvinfo : EIATTR_KPARAM_INFO
	.align		4
.L_382:
        /*0008*/ 	.byte	0x04, 0x17
        /*000a*/ 	.short	(.L_384 - .L_383)
.L_383:
        /*000c*/ 	.word	0x00000000
        /*0010*/ 	.short	0x000c
        /*0012*/ 	.short	0x0070
        /*0014*/ 	.byte	0x00, 0xf0, 0x21, 0x00


	//----- nvinfo : EIATTR_KPARAM_INFO
	.align		4
.L_384:
        /*0018*/ 	.byte	0x04, 0x17
        /*001a*/ 	.short	(.L_386 - .L_385)
.L_385:
        /*001c*/ 	.word	0x00000000
        /*0020*/ 	.short	0x000b
        /*0022*/ 	.short	0x0068
        /*0024*/ 	.byte	0x00, 0xf5, 0x21, 0x00


	//----- nvinfo : EIATTR_KPARAM_INFO
	.align		4
.L_386:
        /*0028*/ 	.byte	0x04, 0x17
        /*002a*/ 	.short	(.L_388 - .L_387)
.L_387:
        /*002c*/ 	.word	0x00000000
        /*0030*/ 	.short	0x000a
        /*0032*/ 	.short	0x0060
        /*0034*/ 	.byte	0x00, 0xf5, 0x21, 0x00


	//----- nvinfo : EIATTR_KPARAM_INFO
	.align		4
.L_388:
        /*0038*/ 	.byte	0x04, 0x17
        /*003a*/ 	.short	(.L_390 - .L_389)
.L_389:
        /*003c*/ 	.word	0x00000000
        /*0040*/ 	.short	0x0009
        /*0042*/ 	.short	0x0059
        /*0044*/ 	.byte	0x00, 0xf0, 0x05, 0x00


	//----- nvinfo : EIATTR_KPARAM_INFO
	.align		4
.L_390:
        /*0048*/ 	.byte	0x04, 0x17
        /*004a*/ 	.short	(.L_392 - .L_391)
.L_391:
        /*004c*/ 	.word	0x00000000
        /*0050*/ 	.short	0x0008
        /*0052*/ 	.short	0x0058
        /*0054*/ 	.byte	0x00, 0xf0, 0x05, 0x00


	//----- nvinfo : EIATTR_KPARAM_INFO
	.align		4
.L_392:
        /*0058*/ 	.byte	0x04, 0x17
        /*005a*/ 	.short	(.L_394 - .L_393)
.L_393:
        /*005c*/ 	.word	0x00000000
        /*0060*/ 	.short	0x0007
        /*0062*/ 	.short	0x0050
        /*0064*/ 	.byte	0x00, 0xf5, 0x21, 0x00


	//----- nvinfo : EIATTR_KPARAM_INFO
	.align		4
.L_394:
        /*0068*/ 	.byte	0x04, 0x17
        /*006a*/ 	.short	(.L_396 - .L_395)
.L_395:
        /*006c*/ 	.word	0x00000000
        /*0070*/ 	.short	0x0006
        /*0072*/ 	.short	0x0040
        /*0074*/ 	.byte	0x00, 0xf0, 0x41, 0x00


	//----- nvinfo : EIATTR_KPARAM_INFO
	.align		4
.L_396:
        /*0078*/ 	.byte	0x04, 0x17
        /*007a*/ 	.short	(.L_398 - .L_397)
.L_397:
        /*007c*/ 	.word	0x00000000
        /*0080*/ 	.short	0x0005
        /*0082*/ 	.short	0x0038
        /*0084*/ 	.byte	0x00, 0xf0, 0x21, 0x00


	//----- nvinfo : EIATTR_KPARAM_INFO
	.align		4
.L_398:
        /*0088*/ 	.byte	0x04, 0x17
        /*008a*/ 	.short	(.L_400 - .L_399)
.L_399:
        /*008c*/ 	.word	0x00000000
        /*0090*/ 	.short	0x0004
        /*0092*/ 	.short	0x0030
        /*0094*/ 	.byte	0x00, 0xf0, 0x21, 0x00


	//----- nvinfo : EIATTR_KPARAM_INFO
	.align		4
.L_400:
        /*0098*/ 	.byte	0x04, 0x17
        /*009a*/ 	.short	(.L_402 - .L_401)
.L_401:
        /*009c*/ 	.word	0x00000000
        /*00a0*/ 	.short	0x0003
        /*00a2*/ 	.short	0x0028
        /*00a4*/ 	.byte	0x00, 0xf5, 0x21, 0x00


	//----- nvinfo : EIATTR_KPARAM_INFO
	.align		4
.L_402:
        /*00a8*/ 	.byte	0x04, 0x17
        /*00aa*/ 	.short	(.L_404 - .L_403)
.L_403:
        /*00ac*/ 	.word	0x00000000
        /*00b0*/ 	.short	0x0002
        /*00b2*/ 	.short	0x0020
        /*00b4*/ 	.byte	0x00, 0xf5, 0x21, 0x00


	//----- nvinfo : EIATTR_KPARAM_INFO
	.align		4
.L_404:
        /*00b8*/ 	.byte	0x04, 0x17
        /*00ba*/ 	.short	(.L_406 - .L_405)
.L_405:
        /*00bc*/ 	.word	0x00000000
        /*00c0*/ 	.short	0x0001
        /*00c2*/ 	.short	0x0010
        /*00c4*/ 	.byte	0x00, 0xf0, 0x41, 0x00


	//----- nvinfo : EIATTR_KPARAM_INFO
	.align		4
.L_406:
        /*00c8*/ 	.byte	0x04, 0x17
        /*00ca*/ 	.short	(.L_408 - .L_407)
.L_407:
        /*00cc*/ 	.word	0x00000000
        /*00d0*/ 	.short	0x0000
        /*00d2*/ 	.short	0x0000
        /*00d4*/ 	.byte	0x00, 0xf0, 0x41, 0x00


	//----- nvinfo : EIATTR_SPARSE_MMA_MASK
	.align		4
.L_408:
        /*00d8*/ 	.byte	0x03, 0x50
        /*00da*/ 	.short	0x0000


	//----- nvinfo : EIATTR_MAXREG_COUNT
	.align		4
        /*00dc*/ 	.byte	0x03, 0x1b
        /*00de*/ 	.short	0x0080


	//----- nvinfo : EIATTR_NUM_BARRIERS
	.align		4
        /*00e0*/ 	.byte	0x02, 0x4c
        /*00e2*/ 	.byte	0x01
	.zero		1


	//----- nvinfo : EIATTR_MERCURY_ISA_VERSION
	.align		4
        /*00e4*/ 	.byte	0x03, 0x5f
        /*00e6*/ 	.short	0x0101


	//----- nvinfo : EIATTR_COOP_GROUP_MASK_REGIDS
	.align		4
        /*00e8*/ 	.byte	0x04, 0x29
        /*00ea*/ 	.short	(.L_410 - .L_409)


	//   ....[0]....
.L_409:
        /*00ec*/ 	.word	0xffffffff


	//   ....[1]....
        /*00f0*/ 	.word	0xffffffff


	//   ....[2]....
        /*00f4*/ 	.word	0xffffffff


	//   ....[3]....
        /*00f8*/ 	.word	0xffffffff


	//   ....[4]....
        /*00fc*/ 	.word	0xffffffff


	//   ....[5]....
        /*0100*/ 	.word	0xffffffff


	//   ....[6]....
        /*0104*/ 	.word	0xffffffff


	//   ....[7]....
        /*0108*/ 	.word	0xffffffff


	//   ....[8]....
        /*010c*/ 	.word	0xffffffff


	//   ....[9]....
        /*0110*/ 	.word	0xffffffff


	//   ....[10]....
        /*0114*/ 	.word	0xffffffff


	//   ....[11]....
        /*0118*/ 	.word	0xffffffff


	//   ....[12]....
        /*011c*/ 	.word	0xffffffff


	//   ....[13]....
        /*0120*/ 	.word	0xffffffff


	//   ....[14]....
        /*0124*/ 	.word	0xffffffff


	//   ....[15]....
        /*0128*/ 	.word	0xffffffff


	//   ....[16]....
        /*012c*/ 	.word	0xffffffff


	//   ....[17]....
        /*0130*/ 	.word	0xffffffff


	//   ....[18]....
        /*0134*/ 	.word	0xffffffff


	//   ....[19]....
        /*0138*/ 	.word	0xffffffff


	//   ....[20]....
        /*013c*/ 	.word	0xffffffff


	//   ....[21]....
        /*0140*/ 	.word	0xffffffff


	//   ....[22]....
        /*0144*/ 	.word	0xffffffff


	//   ....[23]....
        /*0148*/ 	.word	0xffffffff


	//   ....[24]....
        /*014c*/ 	.word	0xffffffff


	//   ....[25]....
        /*0150*/ 	.word	0xffffffff


	//   ....[26]....
        /*0154*/ 	.word	0xffffffff


	//   ....[27]....
        /*0158*/ 	.word	0xffffffff


	//   ....[28]....
        /*015c*/ 	.word	0xffffffff


	//   ....[29]....
        /*0160*/ 	.word	0xffffffff


	//   ....[30]....
        /*0164*/ 	.word	0xffffffff


	//   ....[31]....
        /*0168*/ 	.word	0xffffffff


	//   ....[32]....
        /*016c*/ 	.word	0xffffffff


	//   ....[33]....
        /*0170*/ 	.word	0xffffffff


	//   ....[34]....
        /*0174*/ 	.word	0xffffffff


	//   ....[35]....
        /*0178*/ 	.word	0xffffffff


	//   ....[36]....
        /*017c*/ 	.word	0xffffffff


	//   ....[37]....
        /*0180*/ 	.word	0xffffffff


	//   ....[38]....
        /*0184*/ 	.word	0xffffffff


	//   ....[39]....
        /*0188*/ 	.word	0xffffffff


	//   ....[40]....
        /*018c*/ 	.word	0xffffffff


	//   ....[41]....
        /*0190*/ 	.word	0xffffffff


	//   ....[42]....
        /*0194*/ 	.word	0xffffffff


	//   ....[43]....
        /*0198*/ 	.word	0xffffffff


	//   ....[44]....
        /*019c*/ 	.word	0xffffffff


	//   ....[45]....
        /*01a0*/ 	.word	0xffffffff


	//   ....[46]....
        /*01a4*/ 	.word	0xffffffff


	//   ....[47]....
        /*01a8*/ 	.word	0xffffffff


	//   ....[48]....
        /*01ac*/ 	.word	0xffffffff


	//   ....[49]....
        /*01b0*/ 	.word	0xffffffff


	//   ....[50]....
        /*01b4*/ 	.word	0xffffffff


	//   ....[51]....
        /*01b8*/ 	.word	0xffffffff


	//   ....[52]....
        /*01bc*/ 	.word	0xffffffff


	//   ....[53]....
        /*01c0*/ 	.word	0xffffffff


	//   ....[54]....
        /*01c4*/ 	.word	0xffffffff


	//   ....[55]....
        /*01c8*/ 	.word	0xffffffff


	//   ....[56]....
        /*01cc*/ 	.word	0xffffffff


	//   ....[57]....
        /*01d0*/ 	.word	0xffffffff


	//   ....[58]....
        /*01d4*/ 	.word	0xffffffff


	//   ....[59]....
        /*01d8*/ 	.word	0xffffffff


	//   ....[60]....
        /*01dc*/ 	.word	0xffffffff


	//   ....[61]....
        /*01e0*/ 	.word	0xffffffff


	//   ....[62]....
        /*01e4*/ 	.word	0xffffffff


	//   ....[63]....
        /*01e8*/ 	.word	0xffffffff


	//   ....[64]....
        /*01ec*/ 	.word	0xffffffff


	//   ....[65]....
        /*01f0*/ 	.word	0xffffffff


	//   ....[66]....
        /*01f4*/ 	.word	0xffffffff


	//   ....[67]....
        /*01f8*/ 	.word	0xffffffff


	//   ....[68]....
        /*01fc*/ 	.word	0xffffffff


	//   ....[69]....
        /*0200*/ 	.word	0xffffffff


	//   ....[70]....
        /*0204*/ 	.word	0xffffffff


	//   ....[71]....
        /*0208*/ 	.word	0xffffffff


	//   ....[72]....
        /*020c*/ 	.word	0xffffffff


	//   ....[73]....
        /*0210*/ 	.word	0xffffffff


	//   ....[74]....
        /*0214*/ 	.word	0xffffffff


	//   ....[75]....
        /*0218*/ 	.word	0xffffffff


	//   ....[76]....
        /*021c*/ 	.word	0xffffffff


	//   ....[77]....
        /*0220*/ 	.word	0xffffffff


	//   ....[78]....
        /*0224*/ 	.word	0xffffffff


	//   ....[79]....
        /*0228*/ 	.word	0xffffffff


	//   ....[80]....
        /*022c*/ 	.word	0xffffffff


	//   ....[81]....
        /*0230*/ 	.word	0xffffffff


	//   ....[82]....
        /*0234*/ 	.word	0xffffffff


	//   ....[83]....
        /*0238*/ 	.word	0xffffffff


	//   ....[84]....
        /*023c*/ 	.word	0xffffffff


	//   ....[85]....
        /*0240*/ 	.word	0xffffffff


	//   ....[86]....
        /*0244*/ 	.word	0xffffffff


	//   ....[87]....
        /*0248*/ 	.word	0xffffffff


	//   ....[88]....
        /*024c*/ 	.word	0xffffffff


	//   ....[89]....
        /*0250*/ 	.word	0xffffffff


	//   ....[90]....
        /*0254*/ 	.word	0xffffffff


	//   ....[91]....
        /*0258*/ 	.word	0xffffffff


	//   ....[92]....
        /*025c*/ 	.word	0x0500001c


	//   ....[93]....
        /*0260*/ 	.word	0x0500001c


	//   ....[94]....
        /*0264*/ 	.word	0x0500001c


	//   ....[95]....
        /*0268*/ 	.word	0x0500001c


	//   ....[96]....
        /*026c*/ 	.word	0x0500001c


	//   ....[97]....
        /*0270*/ 	.word	0x0500001c


	//   ....[98]....
        /*0274*/ 	.word	0x0500001c


	//   ....[99]....
        /*0278*/ 	.word	0x0500001c


	//   ....[100]....
        /*027c*/ 	.word	0x0500001c


	//   ....[101]....
        /*0280*/ 	.word	0x0500001c


	//   ....[102]....
        /*0284*/ 	.word	0x0500001c


	//   ....[103]....
        /*0288*/ 	.word	0x0500001c


	//   ....[104]....
        /*028c*/ 	.word	0x0500001c


	//   ....[105]....
        /*0290*/ 	.word	0x0500001c


	//   ....[106]....
        /*0294*/ 	.word	0x0500001c


	//   ....[107]....
        /*0298*/ 	.word	0x0500001c


	//   ....[108]....
        /*029c*/ 	.word	0x0500001c


	//   ....[109]....
        /*02a0*/ 	.word	0x0500001c


	//   ....[110]....
        /*02a4*/ 	.word	0x0500001c


	//   ....[111]....
        /*02a8*/ 	.word	0x0500001c


	//   ....[112]....
        /*02ac*/ 	.word	0x0500001c


	//   ....[113]....
        /*02b0*/ 	.word	0x0500001c


	//   ....[114]....
        /*02b4*/ 	.word	0x0500001c


	//   ....[115]....
        /*02b8*/ 	.word	0x0500001c


	//   ....[116]....
        /*02bc*/ 	.word	0x0500001c


	//   ....[117]....
        /*02c0*/ 	.word	0x0500001c


	//   ....[118]....
        /*02c4*/ 	.word	0x0500001c


	//   ....[119]....
        /*02c8*/ 	.word	0x0500001c


	//   ....[120]....
        /*02cc*/ 	.word	0x0500001c


	//   ....[121]....
        /*02d0*/ 	.word	0x0500001c


	//   ....[122]....
        /*02d4*/ 	.word	0x0500001c


	//   ....[123]....
        /*02d8*/ 	.word	0x0500001c


	//   ....[124]....
        /*02dc*/ 	.word	0x0500001c


	//   ....[125]....
        /*02e0*/ 	.word	0x0500001c


	//   ....[126]....
        /*02e4*/ 	.word	0x0500001c


	//   ....[127]....
        /*02e8*/ 	.word	0x0500001c


	//   ....[128]....
        /*02ec*/ 	.word	0x0500001c


	//   ....[129]....
        /*02f0*/ 	.word	0x0500001c


	//   ....[130]....
        /*02f4*/ 	.word	0x0500001c


	//   ....[131]....
        /*02f8*/ 	.word	0x0500001c


	//   ....[132]....
        /*02fc*/ 	.word	0x0500001c


	//   ....[133]....
        /*0300*/ 	.word	0x0500001c


	//   ....[134]....
        /*0304*/ 	.word	0x0500001c


	//   ....[135]....
        /*0308*/ 	.word	0x0500001c


	//   ....[136]....
        /*030c*/ 	.word	0x0500001c


	//   ....[137]....
        /*0310*/ 	.word	0x0500001c


	//   ....[138]....
        /*0314*/ 	.word	0x0500001c


	//   ....[139]....
        /*0318*/ 	.word	0x0500001c


	//   ....[140]....
        /*031c*/ 	.word	0x0500001c


	//   ....[141]....
        /*0320*/ 	.word	0x0500001c


	//   ....[142]....
        /*0324*/ 	.word	0x0500001c


	//   ....[143]....
        /*0328*/ 	.word	0x0500001c


	//   ....[144]....
        /*032c*/ 	.word	0x0500001c


	//   ....[145]....
        /*0330*/ 	.word	0x0500001c


	//   ....[146]....
        /*0334*/ 	.word	0x0500001c


	//   ....[147]....
        /*0338*/ 	.word	0x0500001c


	//----- nvinfo : EIATTR_COOP_GROUP_INSTR_OFFSETS
	.align		4
.L_410:
        /*033c*/ 	.byte	0x04, 0x28
        /*033e*/ 	.short	(.L_412 - .L_411)


	//   ....[0]....
.L_411:
        /*0340*/ 	.word	0x000020a0


	//   ....[1]....
        /*0344*/ 	.word	0x000020f0


	//   ....[2]....
        /*0348*/ 	.word	0x00002110


	//   ....[3]....
        /*034c*/ 	.word	0x00002160


	//   ....[4]....
        /*0350*/ 	.word	0x00002180


	//   ....[5]....
        /*0354*/ 	.word	0x000021d0


	//   ....[6]....
        /*0358*/ 	.word	0x000021f0


	//   ....[7]....
        /*035c*/ 	.word	0x00002240


	//   ....[8]....
        /*0360*/ 	.word	0x00002260


	//   ....[9]....
        /*0364*/ 	.word	0x000027c0


	//   ....[10]....
        /*0368*/ 	.word	0x00002810


	//   ....[11]....
        /*036c*/ 	.word	0x00002830


	//   ....[12]....
        /*0370*/ 	.word	0x00002880


	//   ....[13]....
        /*0374*/ 	.word	0x000028a0


	//   ....[14]....
        /*0378*/ 	.word	0x000028f0


	//   ....[15]....
        /*037c*/ 	.word	0x00002910


	//   ....[16]....
        /*0380*/ 	.word	0x00002960


	//   ....[17]....
        /*0384*/ 	.word	0x00002980


	//   ....[18]....
        /*0388*/ 	.word	0x00003020


	//   ....[19]....
        /*038c*/ 	.word	0x00003100


	//   ....[20]....
        /*0390*/ 	.word	0x00003170


	//   ....[21]....
        /*0394*/ 	.word	0x00003220


	//   ....[22]....
        /*0398*/ 	.word	0x00003240


	//   ....[23]....
        /*039c*/ 	.word	0x00003290


	//   ....[24]....
        /*03a0*/ 	.word	0x000032c0


	//   ....[25]....
        /*03a4*/ 	.word	0x00003310


	//   ....[26]....
        /*03a8*/ 	.word	0x00003340


	//   ....[27]....
        /*03ac*/ 	.word	0x00003390


	//   ....[28]....
        /*03b0*/ 	.word	0x000033c0


	//   ....[29]....
        /*03b4*/ 	.word	0x00003420


	//   ....[30]....
        /*03b8*/ 	.word	0x00003440


	//   ....[31]....
        /*03bc*/ 	.word	0x000034e0


	//   ....[32]....
        /*03c0*/ 	.word	0x00003570


	//   ....[33]....
        /*03c4*/ 	.word	0x00003660


	//   ....[34]....
        /*03c8*/ 	.word	0x000036c0


	//   ....[35]....
        /*03cc*/ 	.word	0x00003730


	//   ....[36]....
        /*03d0*/ 	.word	0x00003750


	//   ....[37]....
        /*03d4*/ 	.word	0x000037a0


	//   ....[38]....
        /*03d8*/ 	.word	0x000037d0


	//   ....[39]....
        /*03dc*/ 	.word	0x00003820


	//   ....[40]....
        /*03e0*/ 	.word	0x00003850


	//   ....[41]....
        /*03e4*/ 	.word	0x000038a0


	//   ....[42]....
        /*03e8*/ 	.word	0x000038d0


	//   ....[43]....
        /*03ec*/ 	.word	0x00003930


	//   ....[44]....
        /*03f0*/ 	.word	0x00003940


	//   ....[45]....
        /*03f4*/ 	.word	0x000039b0


	//   ....[46]....
        /*03f8*/ 	.word	0x00006c80


	//   ....[47]....
        /*03fc*/ 	.word	0x00006cd0


	//   ....[48]....
        /*0400*/ 	.word	0x00006cf0


	//   ....[49]....
        /*0404*/ 	.word	0x00006d40


	//   ....[50]....
        /*0408*/ 	.word	0x00006d60


	//   ....[51]....
        /*040c*/ 	.word	0x00006db0


	//   ....[52]....
        /*0410*/ 	.word	0x00006dd0


	//   ....[53]....
        /*0414*/ 	.word	0x00006e20


	//   ....[54]....
        /*0418*/ 	.word	0x00006e40


	//   ....[55]....
        /*041c*/ 	.word	0x00007340


	//   ....[56]....
        /*0420*/ 	.word	0x00007390


	//   ....[57]....
        /*0424*/ 	.word	0x000073b0


	//   ....[58]....
        /*0428*/ 	.word	0x00007400


	//   ....[59]....
        /*042c*/ 	.word	0x00007420


	//   ....[60]....
        /*0430*/ 	.word	0x00007470


	//   ....[61]....
        /*0434*/ 	.word	0x00007490


	//   ....[62]....
        /*0438*/ 	.word	0x000074e0


	//   ....[63]....
        /*043c*/ 	.word	0x00007500


	//   ....[64]....
        /*0440*/ 	.word	0x00007ba0


	//   ....[65]....
        /*0444*/ 	.word	0x00007c80


	//   ....[66]....
        /*0448*/ 	.word	0x00007cf0


	//   ....[67]....
        /*044c*/ 	.word	0x00007dc0


	//   ....[68]....
        /*0450*/ 	.word	0x00007de0


	//   ....[69]....
        /*0454*/ 	.word	0x00007e30


	//   ....[70]....
        /*0458*/ 	.word	0x00007e60


	//   ....[71]....
        /*045c*/ 	.word	0x00007eb0


	//   ....[72]....
        /*0460*/ 	.word	0x00007ee0


	//   ....[73]....
        /*0464*/ 	.word	0x00007f30


	//   ....[74]....
        /*0468*/ 	.word	0x00007f60


	//   ....[75]....
        /*046c*/ 	.word	0x00007fc0


	//   ....[76]....
        /*0470*/ 	.word	0x00007fe0


	//   ....[77]....
        /*0474*/ 	.word	0x00008060


	//   ....[78]....
        /*0478*/ 	.word	0x000080f0


	//   ....[79]....
        /*047c*/ 	.word	0x000081e0


	//   ....[80]....
        /*0480*/ 	.word	0x00008240


	//   ....[81]....
        /*0484*/ 	.word	0x000082b0


	//   ....[82]....
        /*0488*/ 	.word	0x000082d0


	//   ....[83]....
        /*048c*/ 	.word	0x00008320


	//   ....[84]....
        /*0490*/ 	.word	0x00008350


	//   ....[85]....
        /*0494*/ 	.word	0x000083a0


	//   ....[86]....
        /*0498*/ 	.word	0x000083d0


	//   ....[87]....
        /*049c*/ 	.word	0x00008420


	//   ....[88]....
        /*04a0*/ 	.word	0x00008450


	//   ....[89]....
        /*04a4*/ 	.word	0x000084b0


	//   ....[90]....
        /*04a8*/ 	.word	0x000084c0


	//   ....[91]....
        /*04ac*/ 	.word	0x00008530


	//   ....[92]....
        /*04b0*/ 	.word	0x00009640


	//   ....[93]....
        /*04b4*/ 	.word	0x000096c0


	//   ....[94]....
        /*04b8*/ 	.word	0x00009750


	//   ....[95]....
        /*04bc*/ 	.word	0x00009800


	//   ....[96]....
        /*04c0*/ 	.word	0x00009850


	//   ....[97]....
        /*04c4*/ 	.word	0x00009920


	//   ....[98]....
        /*04c8*/ 	.word	0x00009980


	//   ....[99]....
        /*04cc*/ 	.word	0x000099e0


	//   ....[100]....
        /*04d0*/ 	.word	0x00009a70


	//   ....[101]....
        /*04d4*/ 	.word	0x00009ad0


	//   ....[102]....
        /*04d8*/ 	.word	0x00009b60


	//   ....[103]....
        /*04dc*/ 	.word	0x00009be0


	//   ....[104]....
        /*04e0*/ 	.word	0x00009c50


	//   ....[105]....
        /*04e4*/ 	.word	0x00009d80


	//   ....[106]....
        /*04e8*/ 	.word	0x00009df0


	//   ....[107]....
        /*04ec*/ 	.word	0x00009e70


	//   ....[108]....
        /*04f0*/ 	.word	0x00009f10


	//   ....[109]....
        /*04f4*/ 	.word	0x00009fe0


	//   ....[110]....
        /*04f8*/ 	.word	0x0000a050


	//   ....[111]....
        /*04fc*/ 	.word	0x0000a0f0


	//   ....[112]....
        /*0500*/ 	.word	0x0000a150


	//   ....[113]....
        /*0504*/ 	.word	0x0000a1b0


	//   ....[114]....
        /*0508*/ 	.word	0x0000a240


	//   ....[115]....
        /*050c*/ 	.word	0x0000a2b0


	//   ....[116]....
        /*0510*/ 	.word	0x0000a350


	//   ....[117]....
        /*0514*/ 	.word	0x0000a3b0


	//   ....[118]....
        /*0518*/ 	.word	0x0000a420


	//   ....[119]....
        /*051c*/ 	.word	0x0000a4b0


	//   ....[120]....
        /*0520*/ 	.word	0x0000a520


	//   ....[121]....
        /*0524*/ 	.word	0x0000a5a0


	//   ....[122]....
        /*0528*/ 	.word	0x0000a630


	//   ....[123]....
        /*052c*/ 	.word	0x0000a6e0


	//   ....[124]....
        /*0530*/ 	.word	0x0000a730


	//   ....[125]....
        /*0534*/ 	.word	0x0000a800


	//   ....[126]....
        /*0538*/ 	.word	0x0000a860


	//   ....[127]....
        /*053c*/ 	.word	0x0000a8c0


	//   ....[128]....
        /*0540*/ 	.word	0x0000a950


	//   ....[129]....
        /*0544*/ 	.word	0x0000a9b0


	//   ....[130]....
        /*0548*/ 	.word	0x0000aa40


	//   ....[131]....
        /*054c*/ 	.word	0x0000aac0


	//   ....[132]....
        /*0550*/ 	.word	0x0000ab30


	//   ....[133]....
        /*0554*/ 	.word	0x0000ac60


	//   ....[134]....
        /*0558*/ 	.word	0x0000acd0


	//   ....[135]....
        /*055c*/ 	.word	0x0000ad50


	//   ....[136]....
        /*0560*/ 	.word	0x0000adf0


	//   ....[137]....
        /*0564*/ 	.word	0x0000aec0


	//   ....[138]....
        /*0568*/ 	.word	0x0000af30


	//   ....[139]....
        /*056c*/ 	.word	0x0000afd0


	//   ....[140]....
        /*0570*/ 	.word	0x0000b030


	//   ....[141]....
        /*0574*/ 	.word	0x0000b090


	//   ....[142]....
        /*0578*/ 	.word	0x0000b120


	//   ....[143]....
        /*057c*/ 	.word	0x0000b190


	//   ....[144]....
        /*0580*/ 	.word	0x0000b230


	//   ....[145]....
        /*0584*/ 	.word	0x0000b290


	//   ....[146]....
        /*0588*/ 	.word	0x0000b300


	//   ....[147]....
        /*058c*/ 	.word	0x0000b390


	//----- nvinfo : EIATTR_VRC_CTA_INIT_COUNT
	.align		4
.L_412:
        /*0590*/ 	.byte	0x02, 0x4a
	.zero		1
	.zero		1


	//----- nvinfo : EIATTR_EXIT_INSTR_OFFSETS
	.align		4
        /*0594*/ 	.byte	0x04, 0x1c
        /*0596*/ 	.short	(.L_414 - .L_413)


	//   ....[0]....
.L_413:
        /*0598*/ 	.word	0x00003f00


	//   ....[1]....
        /*059c*/ 	.word	0x00004190


	//   ....[2]....
        /*05a0*/ 	.word	0x00004920


	//   ....[3]....
        /*05a4*/ 	.word	0x000049f0


	//   ....[4]....
        /*05a8*/ 	.word	0x000095a0


	//   ....[5]....
        /*05ac*/ 	.word	0x000095f0


	//----- nvinfo : EIATTR_MAX_THREADS
	.align		4
.L_414:
        /*05b0*/ 	.byte	0x04, 0x05
        /*05b2*/ 	.short	(.L_416 - .L_415)
.L_415:
        /*05b4*/ 	.word	0x00000200
        /*05b8*/ 	.word	0x00000001
        /*05bc*/ 	.word	0x00000001


	//----- nvinfo : EIATTR_CRS_STACK_SIZE
	.align		4
.L_416:
        /*05c0*/ 	.byte	0x04, 0x1e
        /*05c2*/ 	.short	(.L_418 - .L_417)
.L_417:
        /*05c4*/ 	.word	0x00000000


	//----- nvinfo : EIATTR_CBANK_PARAM_SIZE
	.align		4
.L_418:
        /*05c8*/ 	.byte	0x03, 0x19
        /*05ca*/ 	.short	0x0078


	//----- nvinfo : EIATTR_PARAM_CBANK
	.align		4
        /*05cc*/ 	.byte	0x04, 0x0a
        /*05ce*/ 	.short	(.L_420 - .L_419)
	.align		4
.L_419:
        /*05d0*/ 	.word	index@(.nv.constant0._ZN6thrust24THRUST_300001_SM_1000_NS8cuda_cub4core6detail13_kernel_agentINS1_16__set_operations10SetOpAgentINS0_12zip_iteratorIN4cuda3std3__45tupleIJNS0_6detail15normal_iteratorINS0_10device_ptrIiEEEESG_EEEEESI_PNSB_IJiiEEESK_SI_SK_l15ValueComparatorNS5_21serial_set_differenceENSA_17integral_constantIbLb0EEEEEJSI_SI_SK_SK_llSI_SK_SL_SM_PNSA_4pairIllEEPmN3cub18CUB_300001_SM_100013ScanTileStateIlLb1EEEEEEvDpT0_)
        /*05d4*/ 	.short	0x0380
        /*05d6*/ 	.short	0x0078


	//----- nvinfo : EIATTR_SW_WAR
	.align		4
.L_420:
        /*05d8*/ 	.byte	0x04, 0x36
        /*05da*/ 	.short	(.L_422 - .L_421)
.L_421:
        /*05dc*/ 	.word	0x00000008
.L_422:


//--------------------- .nv.info._ZN6thrust24THRUST_300001_SM_1000_NS8cuda_cub4core6detail13_kernel_agentINS1_16__set_operations14PartitionAgentINS0_12zip_iteratorIN4cuda3std3__45tupleIJNS0_6detail15normal_iteratorINS0_10device_ptrIiEEEESG_EEEEESI_l15ValueComparatorEEJSI_SI_lllPNSA_4pairIllEESJ_iEEEvDpT0_ --------------------------
	.section	.nv.info._ZN6thrust24THRUST_300001_SM_1000_NS8cuda_cub4core6detail13_kernel_agentINS1_16__set_operations14PartitionAgentINS0_12zip_iteratorIN4cuda3std3__45tupleIJNS0_6detail15normal_iteratorINS0_10device_ptrIiEEEESG_EEEEESI_l15ValueComparatorEEJSI_SI_lllPNSA_4pairIllEESJ_iEEEvDpT0_,"",@"SHT_CUDA_INFO"
	.sectionflags	@""
	.align	4


	//----- nvinfo : EIATTR_CUDA_API_VERSION
	.align		4
        /*0000*/ 	.byte	0x04, 0x37
        /*0002*/ 	.short	(.L_424 - .L_423)
.L_423:
        /*0004*/ 	.word	0x00000082


	//----- nvinfo : EIATTR_KPARAM_INFO
	.align		4
.L_424:
        /*0008*/ 	.byte	0x04, 0x17
        /*000a*/ 	.short	(.L_426 - .L_425)
.L_425:
        /*000c*/ 	.word	0x00000000
        /*0010*/ 	.short	0x0007
        /*0012*/ 	.short	0x0044
        /*0014*/ 	.byte	0x00, 0xf0, 0x11, 0x00


	//----- nvinfo : EIATTR_KPARAM_INFO
	.align		4
.L_426:
        /*0018*/ 	.byte	0x04, 0x17
        /*001a*/ 	.short	(.L_428 - .L_427)
.L_427:
        /*001c*/ 	.word	0x00000000
        /*0020*/ 	.short	0x0006
        /*0022*/ 	.short	0x0040
        /*0024*/ 	.byte	0x00, 0xf0, 0x05, 0x00


	//----- nvinfo : EIATTR_KPARAM_INFO
	.align		4
.L_428:
        /*0028*/ 	.byte	0x04, 0x17
        /*002a*/ 	.short	(.L_430 - .L_429)
.L_429:
        /*002c*/ 	.word	0x00000000
        /*0030*/ 	.short	0x0005
        /*0032*/ 	.short	0x0038
        /*0034*/ 	.byte	0x00, 0xf5, 0x21, 0x00


	//----- nvinfo : EIATTR_KPARAM_INFO
	.align		4
.L_430:
        /*0038*/ 	.byte	0x04, 0x17
        /*003a*/ 	.short	(.L_432 - .L_431)
.L_431:
        /*003c*/ 	.word	0x00000000
        /*0040*/ 	.short	0x0004
        /*0042*/ 	.short	0x0030
        /*0044*/ 	.byte	0x00, 0xf0, 0x21, 0x00


	//----- nvinfo : EIATTR_KPARAM_INFO
	.align		4
.L_432:
        /*0048*/ 	.byte	0x04, 0x17
        /*004a*/ 	.short	(.L_434 - .L_433)
.L_433:
        /*004c*/ 	.word	0x00000000
        /*0050*/ 	.short	0x0003
        /*0052*/ 	.short	0x0028
        /*0054*/ 	.byte	0x00, 0xf0, 0x21, 0x00


	//----- nvinfo : EIATTR_KPARAM_INFO
	.align		4
.L_434:
        /*0058*/ 	.byte	0x04, 0x17
        /*005a*/ 	.short	(.L_436 - .L_435)
.L_435:
        /*005c*/ 	.word	0x00000000
        /*0060*/ 	.short	0x0002
        /*0062*/ 	.short	0x0020
        /*0064*/ 	.byte	0x00, 0xf0, 0x21, 0x00


	//----- nvinfo : EIATTR_KPARAM_INFO
	.align		4
.L_436:
        /*0068*/ 	.byte	0x04, 0x17
        /*006a*/ 	.short	(.L_438 - .L_437)
.L_437:
        /*006c*/ 	.word	0x00000000
        /*0070*/ 	.short	0x0001
        /*0072*/ 	.short	0x0010
        /*0074*/ 	.byte	0x00, 0xf0, 0x41, 0x00


	//----- nvinfo : EIATTR_KPARAM_INFO
	.align		4
.L_438:
        /*0078*/ 	.byte	0x04, 0x17
        /*007a*/ 	.short	(.L_440 - .L_439)
.L_439:
        /*007c*/ 	.word	0x00000000
        /*0080*/ 	.short	0x0000
        /*0082*/ 	.short	0x0000
        /*0084*/ 	.byte	0x00, 0xf0, 0x41, 0x00


	//----- nvinfo : EIATTR_SPARSE_MMA_MASK
	.align		4
.L_440:
        /*0088*/ 	.byte	0x03, 0x50
        /*008a*/ 	.short	0x0000


	//----- nvinfo : EIATTR_MAXREG_COUNT
	.align		4
        /*008c*/ 	.byte	0x03, 0x1b
        /*008e*/ 	.short	0x00ff


	//----- nvinfo : EIATTR_MERCURY_ISA_VERSION
	.align		4
        /*0090*/ 	.byte	0x03, 0x5f
        /*0092*/ 	.short	0x0101


	//----- nvinfo : EIATTR_VRC_CTA_INIT_COUNT
	.align		4
        /*0094*/ 	.byte	0x02, 0x4a
	.zero		1
	.zero		1


	//----- nvinfo : EIATTR_EXIT_INSTR_OFFSETS
	.align		4
        /*0098*/ 	.byte	0x04, 0x1c
        /*009a*/ 	.short	(.L_442 - .L_441)


	//   ....[0]....
.L_441:
        /*009c*/ 	.word	0x00000080


	//   ....[1]....
        /*00a0*/ 	.word	0x00001650


	//----- nvinfo : EIATTR_MAX_THREADS
	.align		4
.L_442:
        /*00a4*/ 	.byte	0x04, 0x05
        /*00a6*/ 	.short	(.L_444 - .L_443)
.L_443:
        /*00a8*/ 	.word	0x00000100
        /*00ac*/ 	.word	0x00000001
        /*00b0*/ 	.word	0x00000001


	//----- nvinfo : EIATTR_CRS_STACK_SIZE
	.align		4
.L_444:
        /*00b4*/ 	.byte	0x04, 0x1e
        /*00b6*/ 	.short	(.L_446 - .L_445)
.L_445:
        /*00b8*/ 	.word	0x00000000


	//----- nvinfo : EIATTR_CBANK_PARAM_SIZE
	.align		4
.L_446:
        /*00bc*/ 	.byte	0x03, 0x19
        /*00be*/ 	.short	0x0048


	//----- nvinfo : EIATTR_PARAM_CBANK
	.align		4
        /*00c0*/ 	.byte	0x04, 0x0a
        /*00c2*/ 	.short	(.L_448 - .L_447)
	.align		4
.L_447:
        /*00c4*/ 	.word	index@(.nv.constant0._ZN6thrust24THRUST_300001_SM_1000_NS8cuda_cub4core6detail13_kernel_agentINS1_16__set_operations14PartitionAgentINS0_12zip_iteratorIN4cuda3std3__45tupleIJNS0_6detail15normal_iteratorINS0_10device_ptrIiEEEESG_EEEEESI_l15ValueComparatorEEJSI_SI_lllPNSA_4pairIllEESJ_iEEEvDpT0_)
        /*00c8*/ 	.short	0x0380
        /*00ca*/ 	.short	0x0048


	//----- nvinfo : EIATTR_SW_WAR
	.align		4
.L_448:
        /*00cc*/ 	.byte	0x04, 0x36
        /*00ce*/ 	.short	(.L_450 - .L_449)
.L_449:
        /*00d0*/ 	.word	0x00000008
.L_450:


//--------------------- .nv.info._ZN6thrust24THRUST_300001_SM_1000_NS8cuda_cub4core6detail13_kernel_agentINS1_16__set_operations9InitAgentIN3cub18CUB_300001_SM_100013ScanTileStateIlLb1EEElEEJSA_lEEEvDpT0_ --------------------------
	.section	.nv.info._ZN6thrust24THRUST_300001_SM_1000_NS8cuda_cub4core6detail13_kernel_agentINS1_16__set_operations9InitAgentIN3cub18CUB_300001_SM_100013ScanTileStateIlLb1EEElEEJSA_lEEEvDpT0_,"",@"SHT_CUDA_INFO"
	.sectionflags	@""
	.align	4


	//----- nvinfo : EIATTR_CUDA_API_VERSION
	.align		4
        /*0000*/ 	.byte	0x04, 0x37
        /*0002*/ 	.short	(.L_452 - .L_451)
.L_451:
        /*0004*/ 	.word	0x00000082


	//----- nvinfo : EIATTR_KPARAM_INFO
	.align		4
.L_452:
        /*0008*/ 	.byte	0x04, 0x17
        /*000a*/ 	.short	(.L_454 - .L_453)
.L_453:
        /*000c*/ 	.word	0x00000000
        /*0010*/ 	.short	0x0001
        /*0012*/ 	.short	0x0008
        /*0014*/ 	.byte	0x00, 0xf0, 0x21, 0x00


	//----- nvinfo : EIATTR_KPARAM_INFO
	.align		4
.L_454:
        /*0018*/ 	.byte	0x04, 0x17
        /*001a*/ 	.short	(.L_456 - .L_455)
.L_455:
        /*001c*/ 	.word	0x00000000
        /*0020*/ 	.short	0x0000
        /*0022*/ 	.short	0x0000
        /*0024*/ 	.byte	0x00, 0xf0, 0x21, 0x00


	//----- nvinfo : EIATTR_SPARSE_MMA_MASK
	.align		4
.L_456:
        /*0028*/ 	.byte	0x03, 0x50
        /*002a*/ 	.short	0x0000


	//----- nvinfo : EIATTR_MAXREG_COUNT
	.align		4
        /*002c*/ 	.byte	0x03, 0x1b
        /*002e*/ 	.short	0x00ff


	//----- nvinfo : EIATTR_MERCURY_ISA_VERSION
	.align		4
        /*0030*/ 	.byte	0x03, 0x5f
        /*0032*/ 	.short	0x0101


	//----- nvinfo : EIATTR_VRC_CTA_INIT_COUNT
	.align		4
        /*0034*/ 	.byte	0x02, 0x4a
	.zero		1
	.zero		1


	//----- nvinfo : EIATTR_EXIT_INSTR_OFFSETS
	.align		4
        /*0038*/ 	.byte	0x04, 0x1c
        /*003a*/ 	.short	(.L_458 - .L_457)


	//   ....[0]....
.L_457:
        /*003c*/ 	.word	0x00000100


	//   ....[1]....
        /*0040*/ 	.word	0x00000140


	//----- nvinfo : EIATTR_MAX_THREADS
	.align		4
.L_458:
        /*0044*/ 	.byte	0x04, 0x05
        /*0046*/ 	.short	(.L_460 - .L_459)
.L_459:
        /*0048*/ 	.word	0x00000080
        /*004c*/ 	.word	0x00000001
        /*0050*/ 	.word	0x00000001


	//----- nvinfo : EIATTR_CBANK_PARAM_SIZE
	.align		4
.L_460:
        /*0054*/ 	.byte	0x03, 0x19
        /*0056*/ 	.short	0x0010


	//----- nvinfo : EIATTR_PARAM_CBANK
	.align		4
        /*0058*/ 	.byte	0x04, 0x0a
        /*005a*/ 	.short	(.L_462 - .L_461)
	.align		4
.L_461:
        /*005c*/ 	.word	index@(.nv.constant0._ZN6thrust24THRUST_300001_SM_1000_NS8cuda_cub4core6detail13_kernel_agentINS1_16__set_operations9InitAgentIN3cub18CUB_300001_SM_100013ScanTileStateIlLb1EEElEEJSA_lEEEvDpT0_)
        /*0060*/ 	.short	0x0380
        /*0062*/ 	.short	0x0010


	//----- nvinfo : EIATTR_SW_WAR
	.align		4
.L_462:
        /*0064*/ 	.byte	0x04, 0x36
        /*0066*/ 	.short	(.L_464 - .L_463)
.L_463:
        /*0068*/ 	.word	0x00000008
.L_464:


//--------------------- .nv.info._ZN6thrust24THRUST_300001_SM_1000_NS8cuda_cub4core6detail13_kernel_agentINS1_16__set_operations10SetOpAgentINS0_12zip_iteratorIN4cuda3std3__45tupleIJNS0_6detail15normal_iteratorINS0_10device_ptrIiEEEESG_EEEEESI_PNSB_IJiiEEESK_SI_SK_i15ValueComparatorNS5_21serial_set_differenceENSA_17integral_constantIbLb0EEEEEJSI_SI_SK_SK_iiSI_SK_SL_SM_PNSA_4pairIiiEEPmN3cub18CUB_300001_SM_100013ScanTileStateIiLb1EEEEEEvDpT0_ --------------------------
	.section	.nv.info._ZN6thrust24THRUST_300001_SM_1000_NS8cuda_cub4core6detail13_kernel_agentINS1_16__set_operations10SetOpAgentINS0_12zip_iteratorIN4cuda3std3__45tupleIJNS0_6detail15normal_iteratorINS0_10device_ptrIiEEEESG_EEEEESI_PNSB_IJiiEEESK_SI_SK_i15ValueComparatorNS5_21serial_set_differenceENSA_17integral_constantIbLb0EEEEEJSI_SI_SK_SK_iiSI_SK_SL_SM_PNSA_4pairIiiEEPmN3cub18CUB_300001_SM_100013ScanTileStateIiLb1EEEEEEvDpT0_,"",@"SHT_CUDA_INFO"
	.sectionflags	@""
	.align	4


	//----- nvinfo : EIATTR_CUDA_API_VERSION
	.align		4
        /*0000*/ 	.byte	0x04, 0x37
        /*0002*/ 	.short	(.L_466 - .L_465)
.L_465:
        /*0004*/ 	.word	0x00000082


	//----- nvinfo : EIATTR_KPARAM_INFO
	.align		4
.L_466:
        /*0008*/ 	.byte	0x04, 0x17
        /*000a*/ 	.short	(.L_468 - .L_467)
.L_467:
        /*000c*/ 	.word	0x00000000
        /*0010*/ 	.short	0x000c
        /*0012*/ 	.short	0x0068
        /*0014*/ 	.byte	0x00, 0xf0, 0x21, 0x00


	//----- nvinfo : EIATTR_KPARAM_INFO
	.align		4
.L_468:
        /*0018*/ 	.byte	0x04, 0x17
        /*001a*/ 	.short	(.L_470 - .L_469)
.L_469:
        /*001c*/ 	.word	0x00000000
        /*0020*/ 	.short	0x000b
        /*0022*/ 	.short	0x0060
        /*0024*/ 	.byte	0x00, 0xf5, 0x21, 0x00


	//----- nvinfo : EIATTR_KPARAM_INFO
	.align		4
.L_470:
        /*0028*/ 	.byte	0x04, 0x17
        /*002a*/ 	.short	(.L_472 - .L_471)
.L_471:
        /*002c*/ 	.word	0x00000000
        /*0030*/ 	.short	0x000a
        /*0032*/ 	.short	0x0058
        /*0034*/ 	.byte	0x00, 0xf5, 0x21, 0x00


	//----- nvinfo : EIATTR_KPARAM_INFO
	.align		4
.L_472:
        /*0038*/ 	.byte	0x04, 0x17
        /*003a*/ 	.short	(.L_474 - .L_473)
.L_473:
        /*003c*/ 	.word	0x00000000
        /*0040*/ 	.short	0x0009
        /*0042*/ 	.short	0x0051
        /*0044*/ 	.byte	0x00, 0xf0, 0x05, 0x00


	//----- nvinfo : EIATTR_KPARAM_INFO
	.align		4
.L_474:
        /*0048*/ 	.byte	0x04, 0x17
        /*004a*/ 	.short	(.L_476 - .L_475)
.L_475:
        /*004c*/ 	.word	0x00000000
        /*0050*/ 	.short	0x0008
        /*0052*/ 	.short	0x0050
        /*0054*/ 	.byte	0x00, 0xf0, 0x05, 0x00


	//----- nvinfo : EIATTR_KPARAM_INFO
	.align		4
.L_476:
        /*0058*/ 	.byte	0x04, 0x17
        /*005a*/ 	.short	(.L_478 - .L_477)
.L_477:
        /*005c*/ 	.word	0x00000000
        /*0060*/ 	.short	0x0007
        /*0062*/ 	.short	0x0048
        /*0064*/ 	.byte	0x00, 0xf5, 0x21, 0x00


	//----- nvinfo : EIATTR_KPARAM_INFO
	.align		4
.L_478:
        /*0068*/ 	.byte	0x04, 0x17
        /*006a*/ 	.short	(.L_480 - .L_479)
.L_479:
        /*006c*/ 	.word	0x00000000
        /*0070*/ 	.short	0x0006
        /*0072*/ 	.short	0x0038
        /*0074*/ 	.byte	0x00, 0xf0, 0x41, 0x00


	//----- nvinfo : EIATTR_KPARAM_INFO
	.align		4
.L_480:
        /*0078*/ 	.byte	0x04, 0x17
        /*007a*/ 	.short	(.L_482 - .L_481)
.L_481:
        /*007c*/ 	.word	0x00000000
        /*0080*/ 	.short	0x0005
        /*0082*/ 	.short	0x0034
        /*0084*/ 	.byte	0x00, 0xf0, 0x11, 0x00


	//----- nvinfo : EIATTR_KPARAM_INFO
	.align		4
.L_482:
        /*0088*/ 	.byte	0x04, 0x17
        /*008a*/ 	.short	(.L_484 - .L_483)
.L_483:
        /*008c*/ 	.word	0x00000000
        /*0090*/ 	.short	0x0004
        /*0092*/ 	.short	0x0030
        /*0094*/ 	.byte	0x00, 0xf0, 0x11, 0x00


	//----- nvinfo : EIATTR_KPARAM_INFO
	.align		4
.L_484:
        /*0098*/ 	.byte	0x04, 0x17
        /*009a*/ 	.short	(.L_486 - .L_485)
.L_485:
        /*009c*/ 	.word	0x00000000
        /*00a0*/ 	.short	0x0003
        /*00a2*/ 	.short	0x0028
        /*00a4*/ 	.byte	0x00, 0xf5, 0x21, 0x00


	//----- nvinfo : EIATTR_KPARAM_INFO
	.align		4
.L_486:
        /*00a8*/ 	.byte	0x04, 0x17
        /*00aa*/ 	.short	(.L_488 - .L_487)
.L_487:
        /*00ac*/ 	.word	0x00000000
        /*00b0*/ 	.short	0x0002
        /*00b2*/ 	.short	0x0020
        /*00b4*/ 	.byte	0x00, 0xf5, 0x21, 0x00


	//----- nvinfo : EIATTR_KPARAM_INFO
	.align		4
.L_488:
        /*00b8*/ 	.byte	0x04, 0x17
        /*00ba*/ 	.short	(.L_490 - .L_489)
.L_489:
        /*00bc*/ 	.word	0x00000000
        /*00c0*/ 	.short	0x0001
        /*00c2*/ 	.short	0x0010
        /*00c4*/ 	.byte	0x00, 0xf0, 0x41, 0x00


	//----- nvinfo : EIATTR_KPARAM_INFO
	.align		4
.L_490:
        /*00c8*/ 	.byte	0x04, 0x17
        /*00ca*/ 	.short	(.L_492 - .L_491)
.L_491:
        /*00cc*/ 	.word	0x00000000
        /*00d0*/ 	.short	0x0000
        /*00d2*/ 	.short	0x0000
        /*00d4*/ 	.byte	0x00, 0xf0, 0x41, 0x00


	//----- nvinfo : EIATTR_SPARSE_MMA_MASK
	.align		4
.L_492:
        /*00d8*/ 	.byte	0x03, 0x50
        /*00da*/ 	.short	0x0000


	//----- nvinfo : EIATTR_MAXREG_COUNT
	.align		4
        /*00dc*/ 	.byte	0x03, 0x1b
        /*00de*/ 	.short	0x0080


	//----- nvinfo : EIATTR_NUM_BARRIERS
	.align		4
        /*00e0*/ 	.byte	0x02, 0x4c
        /*00e2*/ 	.byte	0x01
	.zero		1


	//----- nvinfo : EIATTR_MERCURY_ISA_VERSION
	.align		4
        /*00e4*/ 	.byte	0x03, 0x5f
        /*00e6*/ 	.short	0x0101


	//----- nvinfo : EIATTR_COOP_GROUP_MASK_REGIDS
	.align		4
        /*00e8*/ 	.byte	0x04, 0x29
        /*00ea*/ 	.short	(.L_494 - .L_493)


	//   ....[0]....
.L_493:
        /*00ec*/ 	.word	0xffffffff


	//   ....[1]....
        /*00f0*/ 	.word	0xffffffff


	//   ....[2]....
        /*00f4*/ 	.word	0xffffffff


	//   ....[3]....
        /*00f8*/ 	.word	0xffffffff


	//   ....[4]....
        /*00fc*/ 	.word	0xffffffff


	//   ....[5]....
        /*0100*/ 	.word	0xffffffff


	//   ....[6]....
        /*0104*/ 	.word	0xffffffff


	//   ....[7]....
        /*0108*/ 	.word	0xffffffff


	//   ....[8]....
        /*010c*/ 	.word	0xffffffff


	//   ....[9]....
        /*0110*/ 	.word	0xffffffff


	//   ....[10]....
        /*0114*/ 	.word	0xffffffff


	//   ....[11]....
        /*0118*/ 	.word	0xffffffff


	//   ....[12]....
        /*011c*/ 	.word	0xffffffff


	//   ....[13]....
        /*0120*/ 	.word	0xffffffff


	//   ....[14]....
        /*0124*/ 	.word	0xffffffff


	//   ....[15]....
        /*0128*/ 	.word	0xffffffff


	//   ....[16]....
        /*012c*/ 	.word	0xffffffff


	//   ....[17]....
        /*0130*/ 	.word	0xffffffff


	//   ....[18]....
        /*0134*/ 	.word	0xffffffff


	//   ....[19]....
        /*0138*/ 	.word	0xffffffff


	//   ....[20]....
        /*013c*/ 	.word	0xffffffff


	//   ....[21]....
        /*0140*/ 	.word	0xffffffff


	//   ....[22]....
        /*0144*/ 	.word	0xffffffff


	//   ....[23]....
        /*0148*/ 	.word	0xffffffff


	//   ....[24]....
        /*014c*/ 	.word	0xffffffff


	//   ....[25]....
        /*0150*/ 	.word	0xffffffff


	//   ....[26]....
        /*0154*/ 	.word	0xffffffff


	//   ....[27]....
        /*0158*/ 	.word	0xffffffff


	//   ....[28]....
        /*015c*/ 	.word	0xffffffff


	//   ....[29]....
        /*0160*/ 	.word	0xffffffff


	//   ....[30]....
        /*0164*/ 	.word	0xffffffff


	//   ....[31]....
        /*0168*/ 	.word	0xffffffff


	//   ....[32]....
        /*016c*/ 	.word	0xffffffff


	//   ....[33]....
        /*0170*/ 	.word	0xffffffff


	//   ....[34]....
        /*0174*/ 	.word	0xffffffff


	//   ....[35]....
        /*0178*/ 	.word	0xffffffff


	//   ....[36]....
        /*017c*/ 	.word	0xffffffff


	//   ....[37]....
        /*0180*/ 	.word	0xffffffff


	//   ....[38]....
        /*0184*/ 	.word	0xffffffff


	//   ....[39]....
        /*0188*/ 	.word	0xffffffff


	//   ....[40]....
        /*018c*/ 	.word	0xffffffff


	//   ....[41]....
        /*0190*/ 	.word	0xffffffff


	//   ....[42]....
        /*0194*/ 	.word	0xffffffff


	//   ....[43]....
        /*0198*/ 	.word	0xffffffff


	//   ....[44]....
        /*019c*/ 	.word	0xffffffff


	//   ....[45]....
        /*01a0*/ 	.word	0xffffffff


	//   ....[46]....
        /*01a4*/ 	.word	0xffffffff


	//   ....[47]....
        /*01a8*/ 	.word	0xffffffff


	//   ....[48]....
        /*01ac*/ 	.word	0xffffffff


	//   ....[49]....
        /*01b0*/ 	.word	0xffffffff


	//   ....[50]....
        /*01b4*/ 	.word	0xffffffff


	//   ....[51]....
        /*01b8*/ 	.word	0xffffffff


	//   ....[52]....
        /*01bc*/ 	.word	0xffffffff


	//   ....[53]....
        /*01c0*/ 	.word	0xffffffff


	//   ....[54]....
        /*01c4*/ 	.word	0xffffffff


	//   ....[55]....
        /*01c8*/ 	.word	0xffffffff


	//   ....[56]....
        /*01cc*/ 	.word	0x05000006


	//   ....[57]....
        /*01d0*/ 	.word	0x05000006


	//   ....[58]....
        /*01d4*/ 	.word	0x05000006


	//   ....[59]....
        /*01d8*/ 	.word	0x05000006


	//   ....[60]....
        /*01dc*/ 	.word	0x05000006


	//   ....[61]....
        /*01e0*/ 	.word	0x05000006


	//   ....[62]....
        /*01e4*/ 	.word	0x05000006


	//   ....[63]....
        /*01e8*/ 	.word	0x05000006


	//   ....[64]....
        /*01ec*/ 	.word	0x05000006


	//   ....[65]....
        /*01f0*/ 	.word	0x05000006


	//   ....[66]....
        /*01f4*/ 	.word	0x05000006


	//   ....[67]....
        /*01f8*/ 	.word	0x05000006


	//   ....[68]....
        /*01fc*/ 	.word	0x05000006


	//   ....[69]....
        /*0200*/ 	.word	0x05000006


	//   ....[70]....
        /*0204*/ 	.word	0x05000006


	//   ....[71]....
        /*0208*/ 	.word	0x05000006


	//   ....[72]....
        /*020c*/ 	.word	0x05000006


	//   ....[73]....
        /*0210*/ 	.word	0x05000006


	//   ....[74]....
        /*0214*/ 	.word	0x05000006


	//   ....[75]....
        /*0218*/ 	.word	0x05000006


	//   ....[76]....
        /*021c*/ 	.word	0x05000006


	//   ....[77]....
        /*0220*/ 	.word	0x05000006


	//   ....[78]....
        /*0224*/ 	.word	0x05000006


	//   ....[79]....
        /*0228*/ 	.word	0x05000006


	//   ....[80]....
        /*022c*/ 	.word	0x05000006


	//   ....[81]....
        /*0230*/ 	.word	0x05000006


	//   ....[82]....
        /*0234*/ 	.word	0x05000006


	//   ....[83]....
        /*0238*/ 	.word	0x05000006


	//   ....[84]....
        /*023c*/ 	.word	0x05000006


	//   ....[85]....
        /*0240*/ 	.word	0x05000006


	//   ....[86]....
        /*0244*/ 	.word	0x05000006


	//   ....[87]....
        /*0248*/ 	.word	0x05000006


	//   ....[88]....
        /*024c*/ 	.word	0x05000006


	//   ....[89]....
        /*0250*/ 	.word	0x05000006


	//   ....[90]....
        /*0254*/ 	.word	0x05000006


	//   ....[91]....
        /*0258*/ 	.word	0x05000006


	//----- nvinfo : EIATTR_COOP_GROUP_INSTR_OFFSETS
	.align		4
.L_494:
        /*025c*/ 	.byte	0x04, 0x28
        /*025e*/ 	.short	(.L_496 - .L_495)


	//   ....[0]....
.L_495:
        /*0260*/ 	.word	0x00002030


	//   ....[1]....
        /*0264*/ 	.word	0x00002070


	//   ....[2]....
        /*0268*/ 	.word	0x00002090


	//   ....[3]....
        /*026c*/ 	.word	0x000020b0


	//   ....[4]....
        /*0270*/ 	.word	0x000020d0


	//   ....[5]....
        /*0274*/ 	.word	0x000024f0


	//   ....[6]....
        /*0278*/ 	.word	0x00002530


	//   ....[7]....
        /*027c*/ 	.word	0x00002550


	//   ....[8]....
        /*0280*/ 	.word	0x00002570


	//   ....[9]....
        /*0284*/ 	.word	0x00002590


	//   ....[10]....
        /*0288*/ 	.word	0x00002ab0


	//   ....[11]....
        /*028c*/ 	.word	0x00002b70


	//   ....[12]....
        /*0290*/ 	.word	0x00002bd0


	//   ....[13]....
        /*0294*/ 	.word	0x00002c50


	//   ....[14]....
        /*0298*/ 	.word	0x00002ca0


	//   ....[15]....
        /*029c*/ 	.word	0x00002cf0


	//   ....[16]....
        /*02a0*/ 	.word	0x00002d40


	//   ....[17]....
        /*02a4*/ 	.word	0x00002da0


	//   ....[18]....
        /*02a8*/ 	.word	0x00002e00


	//   ....[19]....
        /*02ac*/ 	.word	0x00002e80


	//   ....[20]....
        /*02b0*/ 	.word	0x00002f60


	//   ....[21]....
        /*02b4*/ 	.word	0x00002fb0


	//   ....[22]....
        /*02b8*/ 	.word	0x00003030


	//   ....[23]....
        /*02bc*/ 	.word	0x00003080


	//   ....[24]....
        /*02c0*/ 	.word	0x000030d0


	//   ....[25]....
        /*02c4*/ 	.word	0x00003120


	//   ....[26]....
        /*02c8*/ 	.word	0x00003160


	//   ....[27]....
        /*02cc*/ 	.word	0x000031a0


	//   ....[28]....
        /*02d0*/ 	.word	0x00006460


	//   ....[29]....
        /*02d4*/ 	.word	0x000064a0


	//   ....[30]....
        /*02d8*/ 	.word	0x000064c0


	//   ....[31]....
        /*02dc*/ 	.word	0x000064e0


	//   ....[32]....
        /*02e0*/ 	.word	0x00006500


	//   ....[33]....
        /*02e4*/ 	.word	0x000068d0


	//   ....[34]....
        /*02e8*/ 	.word	0x00006910


	//   ....[35]....
        /*02ec*/ 	.word	0x00006930


	//   ....[36]....
        /*02f0*/ 	.word	0x00006950


	//   ....[37]....
        /*02f4*/ 	.word	0x00006970


	//   ....[38]....
        /*02f8*/ 	.word	0x00006eb0


	//   ....[39]....
        /*02fc*/ 	.word	0x00006f70


	//   ....[40]....
        /*0300*/ 	.word	0x00006fd0


	//   ....[41]....
        /*0304*/ 	.word	0x00007050


	//   ....[42]....
        /*0308*/ 	.word	0x000070a0


	//   ....[43]....
        /*030c*/ 	.word	0x000070f0


	//   ....[44]....
        /*0310*/ 	.word	0x00007140


	//   ....[45]....
        /*0314*/ 	.word	0x000071a0


	//   ....[46]....
        /*0318*/ 	.word	0x00007200


	//   ....[47]....
        /*031c*/ 	.word	0x00007280


	//   ....[48]....
        /*0320*/ 	.word	0x00007360


	//   ....[49]....
        /*0324*/ 	.word	0x000073b0


	//   ....[50]....
        /*0328*/ 	.word	0x00007430


	//   ....[51]....
        /*032c*/ 	.word	0x00007480


	//   ....[52]....
        /*0330*/ 	.word	0x000074d0


	//   ....[53]....
        /*0334*/ 	.word	0x00007520


	//   ....[54]....
        /*0338*/ 	.word	0x00007560


	//   ....[55]....
        /*033c*/ 	.word	0x000075a0


	//   ....[56]....
        /*0340*/ 	.word	0x000085e0


	//   ....[57]....
        /*0344*/ 	.word	0x00008660


	//   ....[58]....
        /*0348*/ 	.word	0x000086f0


	//   ....[59]....
        /*034c*/ 	.word	0x000087b0


	//   ....[60]....
        /*0350*/ 	.word	0x00008860


	//   ....[61]....
        /*0354*/ 	.word	0x000088f0


	//   ....[62]....
        /*0358*/ 	.word	0x00008970


	//   ....[63]....
        /*035c*/ 	.word	0x00008a10


	//   ....[64]....
        /*0360*/ 	.word	0x00008aa0


	//   ....[65]....
        /*0364*/ 	.word	0x00008b10


	//   ....[66]....
        /*0368*/ 	.word	0x00008b90


	//   ....[67]....
        /*036c*/ 	.word	0x00008c10


	//   ....[68]....
        /*0370*/ 	.word	0x00008cd0


	//   ....[69]....
        /*0374*/ 	.word	0x00008d80


	//   ....[70]....
        /*0378*/ 	.word	0x00008e10


	//   ....[71]....
        /*037c*/ 	.word	0x00008e90


	//   ....[72]....
        /*0380*/ 	.word	0x00008f10


	//   ....[73]....
        /*0384*/ 	.word	0x00008f80


	//   ....[74]....
        /*0388*/ 	.word	0x00008ff0


	//   ....[75]....
        /*038c*/ 	.word	0x00009070


	//   ....[76]....
        /*0390*/ 	.word	0x00009100


	//   ....[77]....
        /*0394*/ 	.word	0x000091c0


	//   ....[78]....
        /*0398*/ 	.word	0x00009270


	//   ....[79]....
        /*039c*/ 	.word	0x00009300


	//   ....[80]....
        /*03a0*/ 	.word	0x00009380


	//   ....[81]....
        /*03a4*/ 	.word	0x00009420


	//   ....[82]....
        /*03a8*/ 	.word	0x000094b0


	//   ....[83]....
        /*03ac*/ 	.word	0x00009520


	//   ....[84]....
        /*03b0*/ 	.word	0x000095a0


	//   ....[85]....
        /*03b4*/ 	.word	0x00009620


	//   ....[86]....
        /*03b8*/ 	.word	0x000096e0


	//   ....[87]....
        /*03bc*/ 	.word	0x00009790


	//   ....[88]....
        /*03c0*/ 	.word	0x00009820


	//   ....[89]....
        /*03c4*/ 	.word	0x000098a0


	//   ....[90]....
        /*03c8*/ 	.word	0x00009920


	//   ....[91]....
        /*03cc*/ 	.word	0x00009990


	//----- nvinfo : EIATTR_VRC_CTA_INIT_COUNT
	.align		4
.L_496:
        /*03d0*/ 	.byte	0x02, 0x4a
	.zero		1
	.zero		1


	//----- nvinfo : EIATTR_EXIT_INSTR_OFFSETS
	.align		4
        /*03d4*/ 	.byte	0x04, 0x1c
        /*03d6*/ 	.short	(.L_498 - .L_497)


	//   ....[0]....
.L_497:
        /*03d8*/ 	.word	0x00003670


	//   ....[1]....
        /*03dc*/ 	.word	0x00003850


	//   ....[2]....
        /*03e0*/ 	.word	0x00004020


	//   ....[3]....
        /*03e4*/ 	.word	0x00004110


	//   ....[4]....
        /*03e8*/ 	.word	0x00008540


	//   ....[5]....
        /*03ec*/ 	.word	0x00008590


	//----- nvinfo : EIATTR_MAX_THREADS
	.align		4
.L_498:
        /*03f0*/ 	.byte	0x04, 0x05
        /*03f2*/ 	.short	(.L_500 - .L_499)
.L_499:
        /*03f4*/ 	.word	0x00000200
        /*03f8*/ 	.word	0x00000001
        /*03fc*/ 	.word	0x00000001


	//----- nvinfo : EIATTR_CRS_STACK_SIZE
	.align		4
.L_500:
        /*0400*/ 	.byte	0x04, 0x1e
        /*0402*/ 	.short	(.L_502 - .L_501)
.L_501:
        /*0404*/ 	.word	0x00000000


	//----- nvinfo : EIATTR_CBANK_PARAM_SIZE
	.align		4
.L_502:
        /*0408*/ 	.byte	0x03, 0x19
        /*040a*/ 	.short	0x0070


	//----- nvinfo : EIATTR_PARAM_CBANK
	.align		4
        /*040c*/ 	.byte	0x04, 0x0a
        /*040e*/ 	.short	(.L_504 - .L_503)
	.align		4
.L_503:
        /*0410*/ 	.word	index@(.nv.constant0._ZN6thrust24THRUST_300001_SM_1000_NS8cuda_cub4core6detail13_kernel_agentINS1_16__set_operations10SetOpAgentINS0_12zip_iteratorIN4cuda3std3__45tupleIJNS0_6detail15normal_iteratorINS0_10device_ptrIiEEEESG_EEEEESI_PNSB_IJiiEEESK_SI_SK_i15ValueComparatorNS5_21serial_set_differenceENSA_17integral_constantIbLb0EEEEEJSI_SI_SK_SK_iiSI_SK_SL_SM_PNSA_4pairIiiEEPmN3cub18CUB_300001_SM_100013ScanTileStateIiLb1EEEEEEvDpT0_)
        /*0414*/ 	.short	0x0380
        /*0416*/ 	.short	0x0070


	//----- nvinfo : EIATTR_SW_WAR
	.align		4
.L_504:
        /*0418*/ 	.byte	0x04, 0x36
        /*041a*/ 	.short	(.L_506 - .L_505)
.L_505:
        /*041c*/ 	.word	0x00000008
.L_506:


//--------------------- .nv.info._ZN6thrust24THRUST_300001_SM_1000_NS8cuda_cub4core6detail13_kernel_agentINS1_16__set_operations14PartitionAgentINS0_12zip_iteratorIN4cuda3std3__45tupleIJNS0_6detail15normal_iteratorINS0_10device_ptrIiEEEESG_EEEEESI_i15ValueComparatorEEJSI_SI_iiiPNSA_4pairIiiEESJ_iEEEvDpT0_ --------------------------
	.section	.nv.info._ZN6thrust24THRUST_300001_SM_1000_NS8cuda_cub4core6detail13_kernel_agentINS1_16__set_operations14PartitionAgentINS0_12zip_iteratorIN4cuda3std3__45tupleIJNS0_6detail15normal_iteratorINS0_10device_ptrIiEEEESG_EEEEESI_i15ValueComparatorEEJSI_SI_iiiPNSA_4pairIiiEESJ_iEEEvDpT0_,"",@"SHT_CUDA_INFO"
	.sectionflags	@""
	.align	4


	//----- nvinfo : EIATTR_CUDA_API_VERSION
	.align		4
        /*0000*/ 	.byte	0x04, 0x37
        /*0002*/ 	.short	(.L_508 - .L_507)
.L_507:
        /*0004*/ 	.word	0x00000082


	//----- nvinfo : EIATTR_KPARAM_INFO
	.align		4
.L_508:
        /*0008*/ 	.byte	0x04, 0x17
        /*000a*/ 	.short	(.L_510 - .L_509)
.L_509:
        /*000c*/ 	.word	0x00000000
        /*0010*/ 	.short	0x0007
        /*0012*/ 	.short	0x003c
        /*0014*/ 	.byte	0x00, 0xf0, 0x11, 0x00


	//----- nvinfo : EIATTR_KPARAM_INFO
	.align		4
.L_510:
        /*0018*/ 	.byte	0x04, 0x17
        /*001a*/ 	.short	(.L_512 - .L_511)
.L_511:
        /*001c*/ 	.word	0x00000000
        /*0020*/ 	.short	0x0006
        /*0022*/ 	.short	0x0038
        /*0024*/ 	.byte	0x00, 0xf0, 0x05, 0x00


	//----- nvinfo : EIATTR_KPARAM_INFO
	.align		4
.L_512:
        /*0028*/ 	.byte	0x04, 0x17
        /*002a*/ 	.short	(.L_514 - .L_513)
.L_513:
        /*002c*/ 	.word	0x00000000
        /*0030*/ 	.short	0x0005
        /*0032*/ 	.short	0x0030
        /*0034*/ 	.byte	0x00, 0xf5, 0x21, 0x00


	//----- nvinfo : EIATTR_KPARAM_INFO
	.align		4
.L_514:
        /*0038*/ 	.byte	0x04, 0x17
        /*003a*/ 	.short	(.L_516 - .L_515)
.L_515:
        /*003c*/ 	.word	0x00000000
        /*0040*/ 	.short	0x0004
        /*0042*/ 	.short	0x0028
        /*0044*/ 	.byte	0x00, 0xf0, 0x11, 0x00


	//----- nvinfo : EIATTR_KPARAM_INFO
	.align		4
.L_516:
        /*0048*/ 	.byte	0x04, 0x17
        /*004a*/ 	.short	(.L_518 - .L_517)
.L_517:
        /*004c*/ 	.word	0x00000000
        /*0050*/ 	.short	0x0003
        /*0052*/ 	.short	0x0024
        /*0054*/ 	.byte	0x00, 0xf0, 0x11, 0x00


	//----- nvinfo : EIATTR_KPARAM_INFO
	.align		4
.L_518:
        /*0058*/ 	.byte	0x04, 0x17
        /*005a*/ 	.short	(.L_520 - .L_519)
.L_519:
        /*005c*/ 	.word	0x00000000
        /*0060*/ 	.short	0x0002
        /*0062*/ 	.short	0x0020
        /*0064*/ 	.byte	0x00, 0xf0, 0x11, 0x00


	//----- nvinfo : EIATTR_KPARAM_INFO
	.align		4
.L_520:
        /*0068*/ 	.byte	0x04, 0x17
        /*006a*/ 	.short	(.L_522 - .L_521)
.L_521:
        /*006c*/ 	.word	0x00000000
        /*0070*/ 	.short	0x0001
        /*0072*/ 	.short	0x0010
        /*0074*/ 	.byte	0x00, 0xf0, 0x41, 0x00


	//----- nvinfo : EIATTR_KPARAM_INFO
	.align		4
.L_522:
        /*0078*/ 	.byte	0x04, 0x17
        /*007a*/ 	.short	(.L_524 - .L_523)
.L_523:
        /*007c*/ 	.word	0x00000000
        /*0080*/ 	.short	0x0000
        /*0082*/ 	.short	0x0000
        /*0084*/ 	.byte	0x00, 0xf0, 0x41, 0x00


	//----- nvinfo : EIATTR_SPARSE_MMA_MASK
	.align		4
.L_524:
        /*0088*/ 	.byte	0x03, 0x50
        /*008a*/ 	.short	0x0000


	//----- nvinfo : EIATTR_MAXREG_COUNT
	.align		4
        /*008c*/ 	.byte	0x03, 0x1b
        /*008e*/ 	.short	0x00ff


	//----- nvinfo : EIATTR_MERCURY_ISA_VERSION
	.align		4
        /*0090*/ 	.byte	0x03, 0x5f
        /*0092*/ 	.short	0x0101


	//----- nvinfo : EIATTR_VRC_CTA_INIT_COUNT
	.align		4
        /*0094*/ 	.byte	0x02, 0x4a
	.zero		1
	.zero		1


	//----- nvinfo : EIATTR_EXIT_INSTR_OFFSETS
	.align		4
        /*0098*/ 	.byte	0x04, 0x1c
        /*009a*/ 	.short	(.L_526 - .L_525)


	//   ....[0]....
.L_525:
        /*009c*/ 	.word	0x00000070


	//   ....[1]....
        /*00a0*/ 	.word	0x00000e50


	//----- nvinfo : EIATTR_MAX_THREADS
	.align		4
.L_526:
        /*00a4*/ 	.byte	0x04, 0x05
        /*00a6*/ 	.short	(.L_528 - .L_527)
.L_527:
        /*00a8*/ 	.word	0x00000100
        /*00ac*/ 	.word	0x00000001
        /*00b0*/ 	.word	0x00000001


	//----- nvinfo : EIATTR_CRS_STACK_SIZE
	.align		4
.L_528:
        /*00b4*/ 	.byte	0x04, 0x1e
        /*00b6*/ 	.short	(.L_530 - .L_529)
.L_529:
        /*00b8*/ 	.word	0x00000000


	//----- nvinfo : EIATTR_CBANK_PARAM_SIZE
	.align		4
.L_530:
        /*00bc*/ 	.byte	0x03, 0x19
        /*00be*/ 	.short	0x0040


	//----- nvinfo : EIATTR_PARAM_CBANK
	.align		4
        /*00c0*/ 	.byte	0x04, 0x0a
        /*00c2*/ 	.short	(.L_532 - .L_531)
	.align		4
.L_531:
        /*00c4*/ 	.word	index@(.nv.constant0._ZN6thrust24THRUST_300001_SM_1000_NS8cuda_cub4core6detail13_kernel_agentINS1_16__set_operations14PartitionAgentINS0_12zip_iteratorIN4cuda3std3__45tupleIJNS0_6detail15normal_iteratorINS0_10device_ptrIiEEEESG_EEEEESI_i15ValueComparatorEEJSI_SI_iiiPNSA_4pairIiiEESJ_iEEEvDpT0_)
        /*00c8*/ 	.short	0x0380
        /*00ca*/ 	.short	0x0040


	//----- nvinfo : EIATTR_SW_WAR
	.align		4
.L_532:
        /*00cc*/ 	.byte	0x04, 0x36
        /*00ce*/ 	.short	(.L_534 - .L_533)
.L_533:
        /*00d0*/ 	.word	0x00000008
.L_534:


//--------------------- .nv.info._ZN6thrust24THRUST_300001_SM_1000_NS8cuda_cub4core6detail13_kernel_agentINS1_16__set_operations9InitAgentIN3cub18CUB_300001_SM_100013ScanTileStateIiLb1EEEiEEJSA_iEEEvDpT0_ --------------------------
	.section	.nv.info._ZN6thrust24THRUST_300001_SM_1000_NS8cuda_cub4core6detail13_kernel_agentINS1_16__set_operations9InitAgentIN3cub18CUB_300001_SM_100013ScanTileStateIiLb1EEEiEEJSA_iEEEvDpT0_,"",@"SHT_CUDA_INFO"
	.sectionflags	@""
	.align	4


	//----- nvinfo : EIATTR_CUDA_API_VERSION
	.align		4
        /*0000*/ 	.byte	0x04, 0x37
        /*0002*/ 	.short	(.L_536 - .L_535)
.L_535:
        /*0004*/ 	.word	0x00000082


	//----- nvinfo : EIATTR_KPARAM_INFO
	.align		4
.L_536:
        /*0008*/ 	.byte	0x04, 0x17
        /*000a*/ 	.short	(.L_538 - .L_537)
.L_537:
        /*000c*/ 	.word	0x00000000
        /*0010*/ 	.short	0x0001
        /*0012*/ 	.short	0x0008
        /*0014*/ 	.byte	0x00, 0xf0, 0x11, 0x00


	//----- nvinfo : EIATTR_KPARAM_INFO
	.align		4
.L_538:
        /*0018*/ 	.byte	0x04, 0x17
        /*001a*/ 	.short	(.L_540 - .L_539)
.L_539:
        /*001c*/ 	.word	0x00000000
        /*0020*/ 	.short	0x0000
        /*0022*/ 	.short	0x0000
        /*0024*/ 	.byte	0x00, 0xf0, 0x21, 0x00


	//----- nvinfo : EIATTR_SPARSE_MMA_MASK
	.align		4
.L_540:
        /*0028*/ 	.byte	0x03, 0x50
        /*002a*/ 	.short	0x0000


	//----- nvinfo : EIATTR_MAXREG_COUNT
	.align		4
        /*002c*/ 	.byte	0x03, 0x1b
        /*002e*/ 	.short	0x00ff


	//----- nvinfo : EIATTR_MERCURY_ISA_VERSION
	.align		4
        /*0030*/ 	.byte	0x03, 0x5f
        /*0032*/ 	.short	0x0101


	//----- nvinfo : EIATTR_VRC_CTA_INIT_COUNT
	.align		4
        /*0034*/ 	.byte	0x02, 0x4a
	.zero		1
	.zero		1


	//----- nvinfo : EIATTR_EXIT_INSTR_OFFSETS
	.align		4
        /*0038*/ 	.byte	0x04, 0x1c
        /*003a*/ 	.short	(.L_542 - .L_541)


	//   ....[0]....
.L_541:
        /*003c*/ 	.word	0x000000f0


	//   ....[1]....
        /*0040*/ 	.word	0x00000130


	//----- nvinfo : EIATTR_MAX_THREADS
	.align		4
.L_542:
        /*0044*/ 	.byte	0x04, 0x05
        /*0046*/ 	.short	(.L_544 - .L_543)
.L_543:
        /*0048*/ 	.word	0x00000080
        /*004c*/ 	.word	0x00000001
        /*0050*/ 	.word	0x00000001


	//----- nvinfo : EIATTR_CBANK_PARAM_SIZE
	.align		4
.L_544:
        /*0054*/ 	.byte	0x03, 0x19
        /*0056*/ 	.short	0x000c


	//----- nvinfo : EIATTR_PARAM_CBANK
	.align		4
        /*0058*/ 	.byte	0x04, 0x0a
        /*005a*/ 	.short	(.L_546 - .L_545)
	.align		4
.L_545:
        /*005c*/ 	.word	index@(.nv.constant0._ZN6thrust24THRUST_300001_SM_1000_NS8cuda_cub4core6detail13_kernel_agentINS1_16__set_operations9InitAgentIN3cub18CUB_300001_SM_100013ScanTileStateIiLb1EEEiEEJSA_iEEEvDpT0_)
        /*0060*/ 	.short	0x0380
        /*0062*/ 	.short	0x000c


	//----- nvinfo : EIATTR_SW_WAR
	.align		4
.L_546:
        /*0064*/ 	.byte	0x04, 0x36
        /*0066*/ 	.short	(.L_548 - .L_547)
.L_547:
        /*0068*/ 	.word	0x00000008
.L_548:


//--------------------- .nv.callgraph             --------------------------
	.section	.nv.callgraph,"",@"SHT_CUDA_CALLGRAPH"
	.align	4
	.sectionentsize	8
	.align		4
        /*0000*/ 	.word	0x00000000
	.align		4
        /*0004*/ 	.word	0xffffffff
	.align		4
        /*0008*/ 	.word	0x00000000
	.align		4
        /*000c*/ 	.word	0xfffffffe
	.align		4
        /*0010*/ 	.word	0x00000000
	.align		4
        /*0014*/ 	.word	0xfffffffd
	.align		4
        /*0018*/ 	.word	0x00000000
	.align		4
        /*001c*/ 	.word	0xfffffffc


//--------------------- .nv.constant4             --------------------------
	.section	.nv.constant4,"a",@progbits
	.align	8
	.align		8
.nv.constant4:
        /*0000*/ 	.dword	_ZN34_INTERNAL_8a284976_4_k_cu_14d2b4414cuda3std3__45__cpo5beginE
	.align		8
        /*0008*/ 	.dword	_ZN34_INTERNAL_8a284976_4_k_cu_14d2b4414cuda3std3__45__cpo3endE
	.align		8
        /*0010*/ 	.dword	_ZN34_INTERNAL_8a284976_4_k_cu_14d2b4414cuda3std3__45__cpo6cbeginE
	.align		8
        /*0018*/ 	.dword	_ZN34_INTERNAL_8a284976_4_k_cu_14d2b4414cuda3std3__45__cpo4cendE
	.align		8
        /*0020*/ 	.dword	_ZN34_INTERNAL_8a284976_4_k_cu_14d2b4414cuda3std3__45__cpo6rbeginE
	.align		8
        /*0028*/ 	.dword	_ZN34_INTERNAL_8a284976_4_k_cu_14d2b4414cuda3std3__45__cpo4rendE
	.align		8
        /*0030*/ 	.dword	_ZN34_INTERNAL_8a284976_4_k_cu_14d2b4414cuda3std3__45__cpo7crbeginE
	.align		8
        /*0038*/ 	.dword	_ZN34_INTERNAL_8a284976_4_k_cu_14d2b4414cuda3std3__45__cpo5crendE
	.align		8
        /*0040*/ 	.dword	_ZN34_INTERNAL_8a284976_4_k_cu_14d2b4414cuda3std3__436_GLOBAL__N__8a284976_4_k_cu_14d2b4416ignoreE
	.align		8
        /*0048*/ 	.dword	_ZN34_INTERNAL_8a284976_4_k_cu_14d2b4414cuda3std3__419piecewise_constructE
	.align		8
        /*0050*/ 	.dword	_ZN34_INTERNAL_8a284976_4_k_cu_14d2b4414cuda3std3__48in_placeE
	.align		8
        /*0058*/ 	.dword	_ZN34_INTERNAL_8a284976_4_k_cu_14d2b4414cuda3std3__420unreachable_sentinelE
	.align		8
        /*0060*/ 	.dword	_ZN34_INTERNAL_8a284976_4_k_cu_14d2b4414cuda3std3__47nulloptE
	.align		8
        /*0068*/ 	.dword	_ZN34_INTERNAL_8a284976_4_k_cu_14d2b4414cuda3std3__48unexpectE
	.align		8
        /*0070*/ 	.dword	_ZN34_INTERNAL_8a284976_4_k_cu_14d2b4414cuda3std6ranges3__45__cpo4swapE
	.align		8
        /*0078*/ 	.dword	_ZN34_INTERNAL_8a284976_4_k_cu_14d2b4414cuda3std6ranges3__45__cpo9iter_moveE
	.align		8
        /*0080*/ 	.dword	_ZN34_INTERNAL_8a284976_4_k_cu_14d2b4414cuda3std6ranges3__45__cpo5beginE
	.align		8
        /*0088*/ 	.dword	_ZN34_INTERNAL_8a284976_4_k_cu_14d2b4414cuda3std6ranges3__45__cpo3endE
	.align		8
        /*0090*/ 	.dword	_ZN34_INTERNAL_8a284976_4_k_cu_14d2b4414cuda3std6ranges3__45__cpo6cbeginE
	.align		8
        /*0098*/ 	.dword	_ZN34_INTERNAL_8a284976_4_k_cu_14d2b4414cuda3std6ranges3__45__cpo4cendE
	.align		8
        /*00a0*/ 	.dword	_ZN34_INTERNAL_8a284976_4_k_cu_14d2b4414cuda3std6ranges3__45__cpo7advanceE
	.align		8
        /*00a8*/ 	.dword	_ZN34_INTERNAL_8a284976_4_k_cu_14d2b4414cuda3std6ranges3__45__cpo9iter_swapE
	.align		8
        /*00b0*/ 	.dword	_ZN34_INTERNAL_8a284976_4_k_cu_14d2b4414cuda3std6ranges3__45__cpo4nextE
	.align		8
        /*00b8*/ 	.dword	_ZN34_INTERNAL_8a284976_4_k_cu_14d2b4414cuda3std6ranges3__45__cpo4prevE
	.align		8
        /*00c0*/ 	.dword	_ZN34_INTERNAL_8a284976_4_k_cu_14d2b4414cuda3std6ranges3__45__cpo4dataE
	.align		8
        /*00c8*/ 	.dword	_ZN34_INTERNAL_8a284976_4_k_cu_14d2b4414cuda3std6ranges3__45__cpo5cdataE
	.align		8
        /*00d0*/ 	.dword	_ZN34_INTERNAL_8a284976_4_k_cu_14d2b4414cuda3std6ranges3__45__cpo4sizeE
	.align		8
        /*00d8*/ 	.dword	_ZN34_INTERNAL_8a284976_4_k_cu_14d2b4414cuda3std6ranges3__45__cpo5ssizeE
	.align		8
        /*00e0*/ 	.dword	_ZN34_INTERNAL_8a284976_4_k_cu_14d2b4414cuda3std6ranges3__45__cpo8distanceE
	.align		8
        /*00e8*/ 	.dword	_ZN34_INTERNAL_8a284976_4_k_cu_14d2b4416thrust24THRUST_300001_SM_1000_NS8cuda_cub3parE
	.align		8
        /*00f0*/ 	.dword	_ZN34_INTERNAL_8a284976_4_k_cu_14d2b4416thrust24THRUST_300001_SM_1000_NS8cuda_cub10par_nosyncE
	.align		8
        /*00f8*/ 	.dword	_ZN34_INTERNAL_8a284976_4_k_cu_14d2b4416thrust24THRUST_300001_SM_1000_NS6system6detail10sequential3seqE
	.align		8
        /*0100*/ 	.dword	_ZN34_INTERNAL_8a284976_4_k_cu_14d2b4416thrust24THRUST_300001_SM_1000_NS6system3cpp3parE
	.align		8
        /*0108*/ 	.dword	_ZN34_INTERNAL_8a284976_4_k_cu_14d2b4416thrust24THRUST_300001_SM_1000_NS12placeholders2_1E
	.align		8
        /*0110*/ 	.dword	_ZN34_INTERNAL_8a284976_4_k_cu_14d2b4416thrust24THRUST_300001_SM_1000_NS12placeholders2_2E
	.align		8
        /*0118*/ 	.dword	_ZN34_INTERNAL_8a284976_4_k_cu_14d2b4416thrust24THRUST_300001_SM_1000_NS12placeholders2_3E
	.align		8
        /*0120*/ 	.dword	_ZN34_INTERNAL_8a284976_4_k_cu_14d2b4416thrust24THRUST_300001_SM_1000_NS12placeholders2_4E
	.align		8
        /*0128*/ 	.dword	_ZN34_INTERNAL_8a284976_4_k_cu_14d2b4416thrust24THRUST_300001_SM_1000_NS12placeholders2_5E
	.align		8
        /*0130*/ 	.dword	_ZN34_INTERNAL_8a284976_4_k_cu_14d2b4416thrust24THRUST_300001_SM_1000_NS12placeholders2_6E
	.align		8
        /*0138*/ 	.dword	_ZN34_INTERNAL_8a284976_4_k_cu_14d2b4416thrust24THRUST_300001_SM_1000_NS12placeholders2_7E
	.align		8
        /*0140*/ 	.dword	_ZN34_INTERNAL_8a284976_4_k_cu_14d2b4416thrust24THRUST_300001_SM_1000_NS12placeholders2_8E
	.align		8
        /*0148*/ 	.dword	_ZN34_INTERNAL_8a284976_4_k_cu_14d2b4416thrust24THRUST_300001_SM_1000_NS12placeholders2_9E
	.align		8
        /*0150*/ 	.dword	_ZN34_INTERNAL_8a284976_4_k_cu_14d2b4416thrust24THRUST_300001_SM_1000_NS12placeholders3_10E
	.align		8
        /*0158*/ 	.dword	_ZN34_INTERNAL_8a284976_4_k_cu_14d2b4416thrust24THRUST_300001_SM_1000_NS3seqE
	.align		8
        /*0160*/ 	.dword	_ZN34_INTERNAL_8a284976_4_k_cu_14d2b4416thrust24THRUST_300001_SM_1000_NS6deviceE


//--------------------- .text._ZN3cub18CUB_300001_SM_10006detail10radix_sort29DeviceRadixSortOnesweepKernelINS1_5radix10policy_hubIiNS0_8NullTypeEyE10Policy1000ELNS0_9SortOrderE0EiS6_yiiNS1_21identity_decomposer_tEEEvPT5_SC_PT3_PKSD_PT1_PKSH_PT2_PKSL_T4_iiT6_ --------------------------
	.section	.text._ZN3cub18CUB_300001_SM_10006detail10radix_sort29DeviceRadixSortOnesweepKernelINS1_5radix10policy_hubIiNS0_8NullTypeEyE10Policy1000ELNS0_9SortOrderE0EiS6_yiiNS1_21identity_decomposer_tEEEvPT5_SC_PT3_PKSD_PT1_PKSH_PT2_PKSL_T4_iiT6_,"ax",@progbits
	.align	128
        .global         _ZN3cub18CUB_300001_SM_10006detail10radix_sort29DeviceRadixSortOnesweepKernelINS1_5radix10policy_hubIiNS0_8NullTypeEyE10Policy1000ELNS0_9SortOrderE0EiS6_yiiNS1_21identity_decomposer_tEEEvPT5_SC_PT3_PKSD_PT1_PKSH_PT2_PKSL_T4_iiT6_
        .type           _ZN3cub18CUB_300001_SM_10006detail10radix_sort29DeviceRadixSortOnesweepKernelINS1_5radix10policy_hubIiNS0_8NullTypeEyE10Policy1000ELNS0_9SortOrderE0EiS6_yiiNS1_21identity_decomposer_tEEEvPT5_SC_PT3_PKSD_PT1_PKSH_PT2_PKSL_T4_iiT6_,@function
        .size           _ZN3cub18CUB_300001_SM_10006detail10radix_sort29DeviceRadixSortOnesweepKernelINS1_5radix10policy_hubIiNS0_8NullTypeEyE10Policy1000ELNS0_9SortOrderE0EiS6_yiiNS1_21identity_decomposer_tEEEvPT5_SC_PT3_PKSD_PT1_PKSH_PT2_PKSL_T4_iiT6_,(.L_x_886 - _ZN3cub18CUB_300001_SM_10006detail10radix_sort29DeviceRadixSortOnesweepKernelINS1_5radix10policy_hubIiNS0_8NullTypeEyE10Policy1000ELNS0_9SortOrderE0EiS6_yiiNS1_21identity_decomposer_tEEEvPT5_SC_PT3_PKSD_PT1_PKSH_PT2_PKSL_T4_iiT6_)
        .other          _ZN3cub18CUB_300001_SM_10006detail10radix_sort29DeviceRadixSortOnesweepKernelINS1_5radix10policy_hubIiNS0_8NullTypeEyE10Policy1000ELNS0_9SortOrderE0EiS6_yiiNS1_21identity_decomposer_tEEEvPT5_SC_PT3_PKSD_PT1_PKSH_PT2_PKSL_T4_iiT6_,@"STO_CUDA_ENTRY STV_DEFAULT"
_ZN3cub18CUB_300001_SM_10006detail10radix_sort29DeviceRadixSortOnesweepKernelINS1_5radix10policy_hubIiNS0_8NullTypeEyE10Policy1000ELNS0_9SortOrderE0EiS6_yiiNS1_21identity_decomposer_tEEEvPT5_SC_PT3_PKSD_PT1_PKSH_PT2_PKSL_T4_iiT6_:
.text._ZN3cub18CUB_300001_SM_10006detail10radix_sort29DeviceRadixSortOnesweepKernelINS1_5radix10policy_hubIiNS0_8NullTypeEyE10Policy1000ELNS0_9SortOrderE0EiS6_yiiNS1_21identity_decomposer_tEEEvPT5_SC_PT3_PKSD_PT1_PKSH_PT2_PKSL_T4_iiT6_:
[----:B------:R-:W-:Y:S01]  /*0000*/  LDC R1, c[0x0][0x37c] ;  /* 0x0000df00ff017b82 */ /* 0x000fe20000000800 */
[----:B------:R-:W0:Y:S01]  /*0010*/  S2R R3, SR_TID.X ;  /* 0x0000000000037919 */ /* 0x000e220000002100 */
[----:B------:R-:W1:Y:S01]  /*0020*/  LDCU.64 UR8, c[0x0][0x358] ;  /* 0x00006b00ff0877ac */ /* 0x000e620008000a00 */
[----:B------:R-:W-:Y:S01]  /*0030*/  BSSY.RECONVERGENT B0, `(.L_x_0) ;  /* 0x000000a000007945 */ /* 0x000fe20003800200 */
[----:B0-----:R-:W-:-:S13]  /*0040*/  ISETP.NE.AND P0, PT, R3, RZ, PT ;  /* 0x000000ff0300720c */ /* 0x001fda0003f05270 */
[----:B-1----:R-:W-:Y:S05]  /*0050*/  @P0 BRA `(.L_x_1) ;  /* 0x00000000001c0947 */ /* 0x002fea0003800000 */
[----:B------:R-:W0:Y:S01]  /*0060*/  LDC.64 R4, c[0x0][0x388] ;  /* 0x0000e200ff047b82 */ /* 0x000e220000000a00 */
[----:B------:R-:W-:-:S05]  /*0070*/  IMAD.MOV.U32 R7, RZ, RZ, 0x1 ;  /* 0x00000001ff077424 */ /* 0x000fca00078e00ff */
[----:B0-----:R-:W2:Y:S02]  /*0080*/  ATOMG.E.ADD.STRONG.GPU PT, R4, desc[UR8][R4.64], R7 ;  /* 0x80000007040479a8 */ /* 0x001ea400081ef108 */
[----:B------:R-:W0:Y:S01]  /*0090*/  S2UR UR5, SR_CgaCtaId ;  /* 0x00000000000579c3 */ /* 0x000e220000008800 */
[----:B------:R-:W-:Y:S02]  /*00a0*/  UMOV UR4, 0x400 ;  /* 0x0000040000047882 */ /* 0x000fe40000000000 */
[----:B0-----:R-:W-:-:S09]  /*00b0*/  ULEA UR4, UR5, UR4, 0x18 ;  /* 0x0000000405047291 */ /* 0x001fd2000f8ec0ff */
[----:B--2---:R0:W-:Y:S03]  /*00c0*/  STS [UR4+0x7200], R4 ;  /* 0x00720004ff007988 */ /* 0x0041e60008000804 */
.L_x_1:
[----:B------:R-:W-:Y:S05]  /*00d0*/  BSYNC.RECONVERGENT B0 ;  /* 0x0000000000007941 */ /* 0x000fea0003800200 */
.L_x_0:
[----:B------:R-:W1:Y:S08]  /*00e0*/  S2UR UR5, SR_CgaCtaId ;  /* 0x00000000000579c3 */ /* 0x000e700000008800 */
[----:B------:R-:W-:Y:S06]  /*00f0*/  BAR.SYNC.DEFER_BLOCKING 0x0 ;  /* 0x0000000000007b1d */ /* 0x000fec0000010000 */
[----:B------:R-:W-:Y:S01]  /*0100*/  UMOV UR4, 0x400 ;  /* 0x0000040000047882 */ /* 0x000fe20000000000 */
[----:B------:R-:W2:Y:S01]  /*0110*/  S2R R46, SR_LANEID ;  /* 0x00000000002e7919 */ /* 0x000ea20000000000 */
[----:B-1----:R-:W-:Y:S01]  /*0120*/  ULEA UR4, UR5, UR4, 0x18 ;  /* 0x0000000405047291 */ /* 0x002fe2000f8ec0ff */
[----:B------:R-:W1:Y:S08]  /*0130*/  LDCU UR5, c[0x0][0x3c0] ;  /* 0x00007800ff0577ac */ /* 0x000e700008000800 */
[----:B------:R-:W3:Y:S02]  /*0140*/  LDS R0, [UR4+0x7200] ;  /* 0x00720004ff007984 */ /* 0x000ee40008000800 */
[----:B---3--:R-:W-:-:S13]  /*0150*/  R2UR UR7, R0 ;  /* 0x00000000000772ca */ /* 0x008fda00000e0000 */
[----:B------:R-:W-:-:S04]  /*0160*/  UIMAD UR6, UR7, 0x1c80, URZ ;  /* 0x00001c80070678a4 */ /* 0x000fc8000f8e02ff */
[----:B------:R-:W-:Y:S02]  /*0170*/  UIADD3 UR10, UPT, UPT, UR6, 0x1c80, URZ ;  /* 0x00001c80060a7890 */ /* 0x000fe4000fffe0ff */
[----:B------:R-:W-:Y:S02]  /*0180*/  USHF.R.S32.HI UR11, URZ, 0x1f, UR6 ;  /* 0x0000001fff0b7899 */ /* 0x000fe40008011406 */
[----:B-1----:R-:W-:-:S09]  /*0190*/  UISETP.GT.AND UP0, UPT, UR10, UR5, UPT ;  /* 0x000000050a00728c */ /* 0x002fd2000bf04270 */
[----:B--2---:R-:W-:Y:S05]  /*01a0*/  BRA.U UP0, `(.L_x_2) ;  /* 0x0000000100707547 */ /* 0x004fea000b800000 */
[----:B------:R-:W0:Y:S01]  /*01b0*/  LDCU.64 UR12, c[0x0][0x3a8] ;  /* 0x00007500ff0c77ac */ /* 0x000e220008000a00 */
[C---:B------:R-:W-:Y:S02]  /*01c0*/  LOP3.LUT R0, R3.reuse, 0x1f, RZ, 0xc0, !PT ;  /* 0x0000001f03007812 */ /* 0x040fe400078ec0ff */
[----:B------:R-:W-:-:S05]  /*01d0*/  LOP3.LUT R5, R3, 0x3e0, RZ, 0xc0, !PT ;  /* 0x000003e003057812 */ /* 0x000fca00078ec0ff */
[----:B------:R-:W-:-:S05]  /*01e0*/  IMAD R0, R5, 0x13, R0 ;  /* 0x0000001305007824 */ /* 0x000fca00078e0200 */
[----:B------:R-:W-:-:S05]  /*01f0*/  IADD3 R0, P0, PT, R0, UR6, RZ ;  /* 0x0000000600007c10 */ /* 0x000fca000ff1e0ff */
[----:B------:R-:W-:Y:S01]  /*0200*/  IMAD.X R5, RZ, RZ, UR11, P0 ;  /* 0x0000000bff057e24 */ /* 0x000fe200080e06ff */
[----:B0-----:R-:W-:-:S04]  /*0210*/  LEA R4, P0, R0, UR12, 0x2 ;  /* 0x0000000c00047c11 */ /* 0x001fc8000f8010ff */
[----:B------:R-:W-:-:S05]  /*0220*/  LEA.HI.X R5, R0, UR13, R5, 0x2, P0 ;  /* 0x0000000d00057c11 */ /* 0x000fca00080f1405 */
[----:B------:R0:W5:Y:S04]  /*0230*/  LDG.E R44, desc[UR8][R4.64] ;  /* 0x00000008042c7981 */ /* 0x000168000c1e1900 */
        /* <DEDUP_REMOVED lines=17> */
[----:B------:R0:W5:Y:S01]  /*0350*/  LDG.E R24, desc[UR8][R4.64+0x900] ;  /* 0x0009000804187981 */ /* 0x000162000c1e1900 */
[----:B------:R-:W-:Y:S05]  /*0360*/  BRA `(.L_x_3) ;  /* 0x0000000400507947 */ /* 0x000fea0003800000 */
.L_x_2:
[C---:B------:R-:W-:Y:S01]  /*0370*/  LOP3.LUT R0, R3.reuse, 0x1f, RZ, 0xc0, !PT ;  /* 0x0000001f03007812 */ /* 0x040fe200078ec0ff */
[----:B------:R-:W1:Y:S01]  /*0380*/  LDCU.64 UR12, c[0x0][0x3a8] ;  /* 0x00007500ff0c77ac */ /* 0x000e620008000a00 */
[----:B------:R-:W-:Y:S01]  /*0390*/  LOP3.LUT R5, R3, 0x3e0, RZ, 0xc0, !PT ;  /* 0x000003e003057812 */ /* 0x000fe200078ec0ff */
[----:B------:R-:W-:Y:S01]  /*03a0*/  IMAD.MOV.U32 R44, RZ, RZ, 0x7fffffff ;  /* 0x7fffffffff2c7424 */ /* 0x000fe200078e00ff */
[----:B------:R-:W-:Y:S01]  /*03b0*/  UIADD3 UR5, UPT, UPT, -UR6, UR5, URZ ;  /* 0x0000000506057290 */ /* 0x000fe2000fffe1ff */
[----:B------:R-:W-:Y:S02]  /*03c0*/  IMAD.MOV.U32 R42, RZ, RZ, 0x7fffffff ;  /* 0x7fffffffff2a7424 */ /* 0x000fe400078e00ff */
[----:B------:R-:W-:Y:S02]  /*03d0*/  IMAD R7, R5, 0x13, R0 ;  /* 0x0000001305077824 */ /* 0x000fe400078e0200 */
[----:B------:R-:W-:Y:S02]  /*03e0*/  IMAD.MOV.U32 R43, RZ, RZ, 0x7fffffff ;  /* 0x7fffffffff2b7424 */ /* 0x000fe400078e00ff */
[C---:B------:R-:W-:Y:S01]  /*03f0*/  VIADD R0, R7.reuse, 0x20 ;  /* 0x0000002007007836 */ /* 0x040fe20000000000 */
[C---:B------:R-:W-:Y:S01]  /*0400*/  ISETP.GE.AND P1, PT, R7.reuse, UR5, PT ;  /* 0x0000000507007c0c */ /* 0x040fe2000bf26270 */
[----:B------:R-:W-:-:S02]  /*0410*/  VIADD R5, R7, 0x60 ;  /* 0x0000006007057836 */ /* 0x000fc40000000000 */
[C---:B0-----:R-:W-:Y:S01]  /*0420*/  VIADD R4, R7.reuse, 0x40 ;  /* 0x0000004007047836 */ /* 0x041fe20000000000 */
[----:B------:R-:W-:Y:S01]  /*0430*/  ISETP.GE.AND P2, PT, R0, UR5, PT ;  /* 0x0000000500007c0c */ /* 0x000fe2000bf46270 */
[C---:B------:R-:W-:Y:S01]  /*0440*/  VIADD R8, R7.reuse, 0xa0 ;  /* 0x000000a007087836 */ /* 0x040fe20000000000 */
[C---:B------:R-:W-:Y:S01]  /*0450*/  IADD3 R0, P0, PT, R7.reuse, UR6, RZ ;  /* 0x0000000607007c10 */ /* 0x040fe2000ff1e0ff */
[----:B------:R-:W-:Y:S01]  /*0460*/  VIADD R6, R7, 0x80 ;  /* 0x0000008007067836 */ /* 0x000fe20000000000 */
[----:B------:R-:W-:Y:S01]  /*0470*/  ISETP.GE.AND P4, PT, R5, UR5, PT ;  /* 0x0000000505007c0c */ /* 0x000fe2000bf86270 */
[----:B------:R-:W-:Y:S01]  /*0480*/  VIADD R9, R7, 0xc0 ;  /* 0x000000c007097836 */ /* 0x000fe20000000000 */
[----:B------:R-:W-:Y:S01]  /*0490*/  ISETP.GE.AND P3, PT, R4, UR5, PT ;  /* 0x0000000504007c0c */ /* 0x000fe2000bf66270 */
[----:B------:R-:W-:Y:S01]  /*04a0*/  IMAD.X R5, RZ, RZ, UR11, P0 ;  /* 0x0000000bff057e24 */ /* 0x000fe200080e06ff */
[----:B-1----:R-:W-:Y:S02]  /*04b0*/  LEA R4, P0, R0, UR12, 0x2 ;  /* 0x0000000c00047c11 */ /* 0x002fe4000f8010ff */
[----:B------:R-:W-:-:S02]  /*04c0*/  ISETP.GE.AND P6, PT, R8, UR5, PT ;  /* 0x0000000508007c0c */ /* 0x000fc4000bfc6270 */
[----:B------:R-:W-:Y:S01]  /*04d0*/  LEA.HI.X R5, R0, UR13, R5, 0x2, P0 ;  /* 0x0000000d00057c11 */ /* 0x000fe200080f1405 */
[----:B------:R-:W-:Y:S01]  /*04e0*/  VIADD R0, R7, 0xe0 ;  /* 0x000000e007007836 */ /* 0x000fe20000000000 */
[----:B------:R-:W-:Y:S01]  /*04f0*/  ISETP.GE.AND P5, PT, R6, UR5, PT ;  /* 0x0000000506007c0c */ /* 0x000fe2000bfa6270 */
[----:B------:R-:W-:Y:S01]  /*0500*/  IMAD.MOV.U32 R8, RZ, RZ, 0x7fffffff ;  /* 0x7fffffffff087424 */ /* 0x000fe200078e00ff */
[----:B------:R-:W-:Y:S01]  /*0510*/  ISETP.GE.AND P0, PT, R9, UR5, PT ;  /* 0x0000000509007c0c */ /* 0x000fe2000bf06270 */
[----:B------:R1:W5:Y:S01]  /*0520*/  @!P1 LDG.E R44, desc[UR8][R4.64] ;  /* 0x00000008042c9981 */ /* 0x000362000c1e1900 */
[----:B------:R-:W-:Y:S01]  /*0530*/  ISETP.GE.AND P1, PT, R0, UR5, PT ;  /* 0x0000000500007c0c */ /* 0x000fe2000bf26270 */
[C---:B------:R-:W-:Y:S02]  /*0540*/  VIADD R0, R7.reuse, 0x120 ;  /* 0x0000012007007836 */ /* 0x040fe40000000000 */
[----:B------:R1:W5:Y:S01]  /*0550*/  @!P3 LDG.E R42, desc[UR8][R4.64+0x100] ;  /* 0x00010008042ab981 */ /* 0x000362000c1e1900 */
[----:B------:R-:W-:-:S02]  /*0560*/  VIADD R6, R7, 0x100 ;  /* 0x0000010007067836 */ /* 0x000fc40000000000 */
[----:B------:R-:W-:Y:S01]  /*0570*/  ISETP.GE.AND P3, PT, R0, UR5, PT ;  /* 0x0000000500007c0c */ /* 0x000fe2000bf66270 */
[----:B------:R-:W-:Y:S01]  /*0580*/  VIADD R0, R7, 0x140 ;  /* 0x0000014007007836 */ /* 0x000fe20000000000 */
[----:B------:R1:W5:Y:S01]  /*0590*/  @!P4 LDG.E R8, desc[UR8][R4.64+0x180] ;  /* 0x000180080408c981 */ /* 0x000362000c1e1900 */
[----:B------:R-:W-:-:S03]  /*05a0*/  IMAD.MOV.U32 R10, RZ, RZ, 0x7fffffff ;  /* 0x7fffffffff0a7424 */ /* 0x000fc600078e00ff */
[----:B------:R-:W-:Y:S01]  /*05b0*/  ISETP.GE.AND P4, PT, R0, UR5, PT ;  /* 0x0000000500007c0c */ /* 0x000fe2000bf86270 */
[C---:B------:R-:W-:Y:S01]  /*05c0*/  VIADD R0, R7.reuse, 0x180 ;  /* 0x0000018007007836 */ /* 0x040fe20000000000 */
[----:B------:R1:W5:Y:S01]  /*05d0*/  @!P2 LDG.E R43, desc[UR8][R4.64+0x80] ;  /* 0x00008008042ba981 */ /* 0x000362000c1e1900 */
[----:B------:R-:W-:Y:S01]  /*05e0*/  ISETP.GE.AND P2, PT, R6, UR5, PT ;  /* 0x0000000506007c0c */ /* 0x000fe2000bf46270 */
[----:B------:R-:W-:Y:S02]  /*05f0*/  IMAD.MOV.U32 R12, RZ, RZ, 0x7fffffff ;  /* 0x7fffffffff0c7424 */ /* 0x000fe400078e00ff */
[----:B------:R1:W5:Y:S01]  /*0600*/  @!P6 LDG.E R10, desc[UR8][R4.64+0x280] ;  /* 0x00028008040ae981 */ /* 0x000362000c1e1900 */
[----:B------:R-:W-:Y:S01]  /*0610*/  ISETP.GE.AND P6, PT, R0, UR5, PT ;  /* 0x0000000500007c0c */ /* 0x000fe2000bfc6270 */
[C---:B------:R-:W-:Y:S02]  /*0620*/  VIADD R0, R7.reuse, 0x1a0 ;  /* 0x000001a007007836 */ /* 0x040fe40000000000 */
[----:B------:R-:W-:Y:S01]  /*0630*/  IMAD.MOV.U32 R9, RZ, RZ, 0x7fffffff ;  /* 0x7fffffffff097424 */ /* 0x000fe200078e00ff */
[----:B------:R1:W5:Y:S01]  /*0640*/  @!P0 LDG.E R12, desc[UR8][R4.64+0x300] ;  /* 0x00030008040c8981 */ /* 0x000362000c1e1900 */
[----:B------:R-:W-:Y:S01]  /*0650*/  VIADD R6, R7, 0x160 ;  /* 0x0000016007067836 */ /* 0x000fe20000000000 */
[----:B------:R-:W-:Y:S01]  /*0660*/  ISETP.GE.AND P0, PT, R0, UR5, PT ;  /* 0x0000000500007c0c */ /* 0x000fe2000bf06270 */
[----:B------:R-:W-:-:S02]  /*0670*/  IMAD.MOV.U32 R14, RZ, RZ, 0x7fffffff ;  /* 0x7fffffffff0e7424 */ /* 0x000fc400078e00ff */
[C---:B------:R-:W-:Y:S01]  /*0680*/  VIADD R0, R7.reuse, 0x1e0 ;  /* 0x000001e007007836 */ /* 0x040fe20000000000 */
[----:B------:R1:W5:Y:S01]  /*0690*/  @!P5 LDG.E R9, desc[UR8][R4.64+0x200] ;  /* 0x000200080409d981 */ /* 0x000362000c1e1900 */
[----:B------:R-:W-:Y:S01]  /*06a0*/  ISETP.GE.AND P5, PT, R6, UR5, PT ;  /* 0x0000000506007c0c */ /* 0x000fe2000bfa6270 */
[----:B------:R-:W-:Y:S02]  /*06b0*/  IMAD.MOV.U32 R13, RZ, RZ, 0x7fffffff ;  /* 0x7fffffffff0d7424 */ /* 0x000fe400078e00ff */
[----:B------:R1:W5:Y:S01]  /*06c0*/  @!P2 LDG.E R14, desc[UR8][R4.64+0x400] ;  /* 0x00040008040ea981 */ /* 0x000362000c1e1900 */
[----:B------:R-:W-:Y:S01]  /*06d0*/  IMAD.MOV.U32 R15, RZ, RZ, 0x7fffffff ;  /* 0x7fffffffff0f7424 */ /* 0x000fe200078e00ff */
[----:B------:R-:W-:Y:S01]  /*06e0*/  ISETP.GE.AND P2, PT, R0, UR5, PT ;  /* 0x0000000500007c0c */ /* 0x000fe2000bf46270 */
[C---:B------:R-:W-:Y:S01]  /*06f0*/  VIADD R6, R7.reuse, 0x1c0 ;  /* 0x000001c007067836 */ /* 0x040fe20000000000 */
[----:B------:R1:W5:Y:S01]  /*0700*/  @!P1 LDG.E R13, desc[UR8][R4.64+0x380] ;  /* 0x00038008040d9981 */ /* 0x000362000c1e1900 */
[----:B------:R-:W-:-:S02]  /*0710*/  VIADD R0, R7, 0x200 ;  /* 0x0000020007007836 */ /* 0x000fc40000000000 */
[----:B------:R-:W-:Y:S01]  /*0720*/  IMAD.MOV.U32 R16, RZ, RZ, 0x7fffffff ;  /* 0x7fffffffff107424 */ /* 0x000fe200078e00ff */
[----:B------:R1:W5:Y:S01]  /*0730*/  @!P3 LDG.E R15, desc[UR8][R4.64+0x480] ;  /* 0x00048008040fb981 */ /* 0x000362000c1e1900 */
[----:B------:R-:W-:Y:S01]  /*0740*/  IMAD.MOV.U32 R17, RZ, RZ, 0x7fffffff ;  /* 0x7fffffffff117424 */ /* 0x000fe200078e00ff */
[----:B------:R-:W-:Y:S01]  /*0750*/  ISETP.GE.AND P1, PT, R6, UR5, PT ;  /* 0x0000000506007c0c */ /* 0x000fe2000bf26270 */
[C---:B------:R-:W-:Y:S01]  /*0760*/  VIADD R6, R7.reuse, 0x220 ;  /* 0x0000022007067836 */ /* 0x040fe20000000000 */
[----:B------:R-:W-:Y:S01]  /*0770*/  ISETP.GE.AND P3, PT, R0, UR5, PT ;  /* 0x0000000500007c0c */ /* 0x000fe2000bf66270 */
[----:B------:R-:W-:Y:S01]  /*0780*/  VIADD R0, R7, 0x240 ;  /* 0x0000024007007836 */ /* 0x000fe20000000000 */
[----:B------:R1:W5:Y:S02]  /*0790*/  @!P4 LDG.E R16, desc[UR8][R4.64+0x500] ;  /* 0x000500080410c981 */ /* 0x000364000c1e1900 */
[----:B------:R-:W-:Y:S02]  /*07a0*/  ISETP.GE.AND P4, PT, R6, UR5, PT ;  /* 0x0000000506007c0c */ /* 0x000fe4000bf86270 */
[----:B------:R1:W5:Y:S01]  /*07b0*/  @!P5 LDG.E R17, desc[UR8][R4.64+0x580] ;  /* 0x000580080411d981 */ /* 0x000362000c1e1900 */
[----:B------:R-:W-:Y:S01]  /*07c0*/  ISETP.GE.AND P5, PT, R0, UR5, PT ;  /* 0x0000000500007c0c */ /* 0x000fe2000bfa6270 */
[----:B------:R-:W-:-:S02]  /*07d0*/  IMAD.MOV.U32 R18, RZ, RZ, 0x7fffffff ;  /* 0x7fffffffff127424 */ /* 0x000fc400078e00ff */
[----:B------:R-:W-:Y:S02]  /*07e0*/  IMAD.MOV.U32 R19, RZ, RZ, 0x7fffffff ;  /* 0x7fffffffff137424 */ /* 0x000fe400078e00ff */
[----:B------:R-:W-:Y:S02]  /*07f0*/  IMAD.MOV.U32 R20, RZ, RZ, 0x7fffffff ;  /* 0x7fffffffff147424 */ /* 0x000fe400078e00ff */
[----:B------:R-:W-:Y:S01]  /*0800*/  IMAD.MOV.U32 R21, RZ, RZ, 0x7fffffff ;  /* 0x7fffffffff157424 */ /* 0x000fe200078e00ff */
[----:B------:R1:W5:Y:S01]  /*0810*/  @!P6 LDG.E R18, desc[UR8][R4.64+0x600] ;  /* 0x000600080412e981 */ /* 0x000362000c1e1900 */
[----:B------:R-:W-:Y:S02]  /*0820*/  IMAD.MOV.U32 R22, RZ, RZ, 0x7fffffff ;  /* 0x7fffffffff167424 */ /* 0x000fe400078e00ff */
[----:B------:R-:W-:Y:S01]  /*0830*/  IMAD.MOV.U32 R23, RZ, RZ, 0x7fffffff ;  /* 0x7fffffffff177424 */ /* 0x000fe200078e00ff */
[----:B------:R1:W5:Y:S01]  /*0840*/  @!P0 LDG.E R19, desc[UR8][R4.64+0x680] ;  /* 0x0006800804138981 */ /* 0x000362000c1e1900 */
[----:B------:R-:W-:-:S03]  /*0850*/  IMAD.MOV.U32 R24, RZ, RZ, 0x7fffffff ;  /* 0x7fffffffff187424 */ /* 0x000fc600078e00ff */
[----:B------:R1:W5:Y:S04]  /*0860*/  @!P1 LDG.E R20, desc[UR8][R4.64+0x700] ;  /* 0x0007000804149981 */ /* 0x000368000c1e1900 */
[----:B------:R1:W5:Y:S04]  /*0870*/  @!P2 LDG.E R21, desc[UR8][R4.64+0x780] ;  /* 0x000780080415a981 */ /* 0x000368000c1e1900 */
[----:B------:R1:W5:Y:S04]  /*0880*/  @!P3 LDG.E R22, desc[UR8][R4.64+0x800] ;  /* 0x000800080416b981 */ /* 0x000368000c1e1900 */
[----:B------:R1:W5:Y:S04]  /*0890*/  @!P4 LDG.E R23, desc[UR8][R4.64+0x880] ;  /* 0x000880080417c981 */ /* 0x000368000c1e1900 */
[----:B------:R1:W5:Y:S02]  /*08a0*/  @!P5 LDG.E R24, desc[UR8][R4.64+0x900] ;  /* 0x000900080418d981 */ /* 0x000364000c1e1900 */
.L_x_3:
[----:B01----:R-:W-:Y:S01]  /*08b0*/  VIMNMX R5, PT, PT, R46, 0xe0, !PT ;  /* 0x000000e02e057848 */ /* 0x003fe20007fe0100 */
[----:B------:R-:W0:Y:S01]  /*08c0*/  LDCU UR5, c[0x0][0x3c8] ;  /* 0x00007900ff0577ac */ /* 0x000e220008000800 */
[----:B------:R-:W-:Y:S01]  /*08d0*/  SHF.R.U32.HI R0, RZ, 0x5, R3 ;  /* 0x00000005ff007819 */ /* 0x000fe20000011603 */
[----:B------:R-:W-:Y:S01]  /*08e0*/  BSSY.RECONVERGENT B0, `(.L_x_4) ;  /* 0x0000026000007945 */ /* 0x000fe20003800200 */
[--C-:B------:R-:W-:Y:S01]  /*08f0*/  IADD3 R5, PT, PT, R5, 0x1f, -R46.reuse ;  /* 0x0000001f05057810 */ /* 0x100fe20007ffe82e */
[----:B------:R-:W-:Y:S01]  /*0900*/  UMOV UR6, 0xffffffff ;  /* 0xffffffff00067882 */ /* 0x000fe20000000000 */
[----:B------:R-:W-:Y:S02]  /*0910*/  IMAD.MOV.U32 R7, RZ, RZ, R46 ;  /* 0x000000ffff077224 */ /* 0x000fe400078e002e */
[C---:B------:R-:W-:Y:S02]  /*0920*/  ISETP.GE.U32.AND P0, PT, R5.reuse, 0x1e0, PT ;  /* 0x000001e00500780c */ /* 0x040fe40003f06070 */
[----:B------:R-:W-:Y:S01]  /*0930*/  LEA.HI R6, R5, 0x1, RZ, 0x1b ;  /* 0x0000000105067811 */ /* 0x000fe200078fd8ff */
[----:B------:R-:W-:-:S03]  /*0940*/  IMAD.SHL.U32 R5, R0, 0x400, RZ ;  /* 0x0000040000057824 */ /* 0x000fc600078e00ff */
[----:B------:R-:W-:-:S04]  /*0950*/  LOP3.LUT R25, R6, 0xf, RZ, 0xc0, !PT ;  /* 0x0000000f06197812 */ /* 0x000fc800078ec0ff */
[----:B------:R-:W-:Y:S01]  /*0960*/  ISETP.NE.AND P1, PT, R25, RZ, PT ;  /* 0x000000ff1900720c */ /* 0x000fe20003f25270 */
[----:B0-----:R-:W-:Y:S02]  /*0970*/  USHF.L.U32 UR5, UR6, UR5, URZ ;  /* 0x0000000506057299 */ /* 0x001fe400080006ff */
[----:B------:R-:W-:Y:S10]  /*0980*/  @!P0 BRA `(.L_x_5) ;  /* 0x00000000006c8947 */ /* 0x000ff40003800000 */
[----:B------:R-:W-:Y:S01]  /*0990*/  IMAD R4, R46, 0x4, R5 ;  /* 0x000000042e047824 */ /* 0x000fe200078e0205 */
[----:B------:R-:W-:Y:S01]  /*09a0*/  LOP3.LUT R0, R6, 0xffffff0, RZ, 0xc0, !PT ;  /* 0x0ffffff006007812 */ /* 0x000fe200078ec0ff */
[----:B------:R-:W-:Y:S02]  /*09b0*/  IMAD.U32 R11, RZ, RZ, UR4 ;  /* 0x00000004ff0b7e24 */ /* 0x000fe4000f8e00ff */
[----:B------:R-:W-:Y:S02]  /*09c0*/  IMAD.MOV.U32 R7, RZ, RZ, R46 ;  /* 0x000000ffff077224 */ /* 0x000fe400078e002e */
[----:B------:R-:W-:Y:S01]  /*09d0*/  IMAD.MOV R0, RZ, RZ, -R0 ;  /* 0x000000ffff007224 */ /* 0x000fe200078e0a00 */
[----:B------:R-:W-:-:S07]  /*09e0*/  IADD3 R4, PT, PT, R4, 0x400, R11 ;  /* 0x0000040004047810 */ /* 0x000fce0007ffe00b */
.L_x_6:
[----:B------:R-:W-:Y:S01]  /*09f0*/  VIADD R0, R0, 0x10 ;  /* 0x0000001000007836 */ /* 0x000fe20000000000 */
[----:B------:R-:W-:Y:S01]  /*0a00*/  STS [R4+-0x400], RZ ;  /* 0xfffc00ff04007388 */ /* 0x000fe20000000800 */
[----:B------:R-:W-:-:S03]  /*0a10*/  VIADD R7, R7, 0x200 ;  /* 0x0000020007077836 */ /* 0x000fc60000000000 */
[----:B------:R-:W-:Y:S01]  /*0a20*/  ISETP.NE.AND P0, PT, R0, RZ, PT ;  /* 0x000000ff0000720c */ /* 0x000fe20003f05270 */
[----:B------:R-:W-:Y:S04]  /*0a30*/  STS [R4+-0x380], RZ ;  /* 0xfffc80ff04007388 */ /* 0x000fe80000000800 */
[----:B------:R-:W-:Y:S04]  /*0a40*/  STS [R4+-0x300], RZ ;  /* 0xfffd00ff04007388 */ /* 0x000fe80000000800 */
[----:B------:R-:W-:Y:S04]  /*0a50*/  STS [R4+-0x280], RZ ;  /* 0xfffd80ff04007388 */ /* 0x000fe80000000800 */
[----:B------:R-:W-:Y:S04]  /*0a60*/  STS [R4+-0x200], RZ ;  /* 0xfffe00ff04007388 */ /* 0x000fe80000000800 */
[----:B------:R-:W-:Y:S04]  /*0a70*/  STS [R4+-0x180], RZ ;  /* 0xfffe80ff04007388 */ /* 0x000fe80000000800 */
[----:B------:R-:W-:Y:S04]  /*0a80*/  STS [R4+-0x100], RZ ;  /* 0xffff00ff04007388 */ /* 0x000fe80000000800 */
[----:B------:R-:W-:Y:S04]  /*0a90*/  STS [R4+-0x80], RZ ;  /* 0xffff80ff04007388 */ /* 0x000fe80000000800 */
[----:B------:R-:W-:Y:S04]  /*0aa0*/  STS [R4], RZ ;  /* 0x000000ff04007388 */ /* 0x000fe80000000800 */
[----:B------:R-:W-:Y:S04]  /*0ab0*/  STS [R4+0x80], RZ ;  /* 0x000080ff04007388 */ /* 0x000fe80000000800 */
[----:B------:R-:W-:Y:S04]  /*0ac0*/  STS [R4+0x100], RZ ;  /* 0x000100ff04007388 */ /* 0x000fe80000000800 */
[----:B------:R-:W-:Y:S04]  /*0ad0*/  STS [R4+0x180], RZ ;  /* 0x000180ff04007388 */ /* 0x000fe80000000800 */
[----:B------:R-:W-:Y:S04]  /*0ae0*/  STS [R4+0x200], RZ ;  /* 0x000200ff04007388 */ /* 0x000fe80000000800 */
[----:B------:R-:W-:Y:S04]  /*0af0*/  STS [R4+0x280], RZ ;  /* 0x000280ff04007388 */ /* 0x000fe80000000800 */
[----:B------:R-:W-:Y:S04]  /*0b00*/  STS [R4+0x300], RZ ;  /* 0x000300ff04007388 */ /* 0x000fe80000000800 */
[----:B------:R0:W-:Y:S02]  /*0b10*/  STS [R4+0x380], RZ ;  /* 0x000380ff04007388 */ /* 0x0001e40000000800 */
[----:B0-----:R-:W-:Y:S01]  /*0b20*/  VIADD R4, R4, 0x800 ;  /* 0x0000080004047836 */ /* 0x001fe20000000000 */
[----:B------:R-:W-:Y:S06]  /*0b30*/  @P0 BRA `(.L_x_6) ;  /* 0xfffffffc00ac0947 */ /* 0x000fec000383ffff */
.L_x_5:
[----:B------:R-:W-:Y:S05]  /*0b40*/  BSYNC.RECONVERGENT B0 ;  /* 0x0000000000007941 */ /* 0x000fea0003800200 */
.L_x_4:
[----:B------:R-:W-:Y:S01]  /*0b50*/  BSSY.RECONVERGENT B0, `(.L_x_7) ;  /* 0x0000026000007945 */ /* 0x000fe20003800200 */
[----:B------:R-:W-:-:S03]  /*0b60*/  VIADD R4, R5, UR4 ;  /* 0x0000000405047c36 */ /* 0x000fc60008000000 */
[----:B------:R-:W-:Y:S05]  /*0b70*/  @!P1 BRA `(.L_x_8) ;  /* 0x00000000008c9947 */ /* 0x000fea0003800000 */
[----:B------:R-:W-:Y:S01]  /*0b80*/  ISETP.GE.U32.AND P0, PT, R25, 0x8, PT ;  /* 0x000000081900780c */ /* 0x000fe20003f06070 */
[----:B------:R-:W-:Y:S01]  /*0b90*/  BSSY.RECONVERGENT B1, `(.L_x_9) ;  /* 0x000000e000017945 */ /* 0x000fe20003800200 */
[----:B------:R-:W-:-:S04]  /*0ba0*/  LOP3.LUT R11, R6, 0x7, RZ, 0xc0, !PT ;  /* 0x00000007060b7812 */ /* 0x000fc800078ec0ff */
[----:B------:R-:W-:-:S07]  /*0bb0*/  ISETP.NE.AND P1, PT, R11, RZ, PT ;  /* 0x000000ff0b00720c */ /* 0x000fce0003f25270 */
[----:B------:R-:W-:Y:S06]  /*0bc0*/  @!P0 BRA `(.L_x_10) ;  /* 0x0000000000288947 */ /* 0x000fec0003800000 */
[C---:B------:R-:W-:Y:S02]  /*0bd0*/  IMAD R0, R7.reuse, 0x4, R4 ;  /* 0x0000000407007824 */ /* 0x040fe400078e0204 */
[----:B------:R-:W-:-:S03]  /*0be0*/  VIADD R7, R7, 0x100 ;  /* 0x0000010007077836 */ /* 0x000fc60000000000 */
[----:B------:R0:W-:Y:S04]  /*0bf0*/  STS [R0], RZ ;  /* 0x000000ff00007388 */ /* 0x0001e80000000800 */
[----:B------:R0:W-:Y:S04]  /*0c00*/  STS [R0+0x80], RZ ;  /* 0x000080ff00007388 */ /* 0x0001e80000000800 */
[----:B------:R0:W-:Y:S04]  /*0c10*/  STS [R0+0x100], RZ ;  /* 0x000100ff00007388 */ /* 0x0001e80000000800 */
[----:B------:R0:W-:Y:S04]  /*0c20*/  STS [R0+0x180], RZ ;  /* 0x000180ff00007388 */ /* 0x0001e80000000800 */
[----:B------:R0:W-:Y:S04]  /*0c30*/  STS [R0+0x200], RZ ;  /* 0x000200ff00007388 */ /* 0x0001e80000000800 */
[----:B------:R0:W-:Y:S04]  /*0c40*/  STS [R0+0x280], RZ ;  /* 0x000280ff00007388 */ /* 0x0001e80000000800 */
[----:B------:R0:W-:Y:S04]  /*0c50*/  STS [R0+0x300], RZ ;  /* 0x000300ff00007388 */ /* 0x0001e80000000800 */
[----:B------:R0:W-:Y:S02]  /*0c60*/  STS [R0+0x380], RZ ;  /* 0x000380ff00007388 */ /* 0x0001e40000000800 */
.L_x_10:
[----:B------:R-:W-:Y:S05]  /*0c70*/  BSYNC.RECONVERGENT B1 ;  /* 0x0000000000017941 */ /* 0x000fea0003800200 */
.L_x_9:
[----:B------:R-:W-:Y:S05]  /*0c80*/  @!P1 BRA `(.L_x_8) ;  /* 0x0000000000489947 */ /* 0x000fea0003800000 */
[----:B------:R-:W-:Y:S02]  /*0c90*/  ISETP.GE.U32.AND P0, PT, R11, 0x4, PT ;  /* 0x000000040b00780c */ /* 0x000fe40003f06070 */
[----:B------:R-:W-:-:S04]  /*0ca0*/  LOP3.LUT R6, R6, 0x3, RZ, 0xc0, !PT ;  /* 0x0000000306067812 */ /* 0x000fc800078ec0ff */
[----:B------:R-:W-:-:S07]  /*0cb0*/  ISETP.NE.AND P1, PT, R6, RZ, PT ;  /* 0x000000ff0600720c */ /* 0x000fce0003f25270 */
[C---:B0-----:R-:W-:Y:S02]  /*0cc0*/  @P0 IMAD R0, R7.reuse, 0x4, R4 ;  /* 0x0000000407000824 */ /* 0x041fe400078e0204 */
[----:B------:R-:W-:-:S03]  /*0cd0*/  @P0 VIADD R7, R7, 0x80 ;  /* 0x0000008007070836 */ /* 0x000fc60000000000 */
[----:B------:R1:W-:Y:S04]  /*0ce0*/  @P0 STS [R0], RZ ;  /* 0x000000ff00000388 */ /* 0x0003e80000000800 */
[----:B------:R1:W-:Y:S04]  /*0cf0*/  @P0 STS [R0+0x80], RZ ;  /* 0x000080ff00000388 */ /* 0x0003e80000000800 */
[----:B------:R1:W-:Y:S04]  /*0d00*/  @P0 STS [R0+0x100], RZ ;  /* 0x000100ff00000388 */ /* 0x0003e80000000800 */
[----:B------:R1:W-:Y:S01]  /*0d10*/  @P0 STS [R0+0x180], RZ ;  /* 0x000180ff00000388 */ /* 0x0003e20000000800 */
[----:B------:R-:W-:Y:S05]  /*0d20*/  @!P1 BRA `(.L_x_8) ;  /* 0x0000000000209947 */ /* 0x000fea0003800000 */
[----:B------:R-:W-:Y:S02]  /*0d30*/  IMAD R5, R7, 0x4, R5 ;  /* 0x0000000407057824 */ /* 0x000fe400078e0205 */
[----:B------:R-:W-:Y:S02]  /*0d40*/  IMAD.MOV R6, RZ, RZ, -R6 ;  /* 0x000000ffff067224 */ /* 0x000fe400078e0a06 */
[----:B------:R-:W-:-:S07]  /*0d50*/  VIADD R5, R5, UR4 ;  /* 0x0000000405057c36 */ /* 0x000fce0008000000 */
.L_x_11:
[----:B------:R-:W-:Y:S01]  /*0d60*/  VIADD R6, R6, 0x1 ;  /* 0x0000000106067836 */ /* 0x000fe20000000000 */
[----:B------:R0:W-:Y:S04]  /*0d70*/  STS [R5], RZ ;  /* 0x000000ff05007388 */ /* 0x0001e80000000800 */
[----:B------:R-:W-:Y:S01]  /*0d80*/  ISETP.NE.AND P0, PT, R6, RZ, PT ;  /* 0x000000ff0600720c */ /* 0x000fe20003f05270 */
[----:B0-----:R-:W-:-:S12]  /*0d90*/  VIADD R5, R5, 0x80 ;  /* 0x0000008005057836 */ /* 0x001fd80000000000 */
[----:B------:R-:W-:Y:S05]  /*0da0*/  @P0 BRA `(.L_x_11) ;  /* 0xfffffffc00ec0947 */ /* 0x000fea000383ffff */
.L_x_8:
[----:B------:R-:W-:Y:S05]  /*0db0*/  BSYNC.RECONVERGENT B0 ;  /* 0x0000000000007941 */ /* 0x000fea0003800200 */
.L_x_7:
[----:B------:R-:W2:Y:S01]  /*0dc0*/  LDCU UR6, c[0x0][0x3c4] ;  /* 0x00007880ff0677ac */ /* 0x000ea20008000800 */
[----:B-----5:R-:W-:Y:S01]  /*0dd0*/  LOP3.LUT R45, R44, 0x80000000, RZ, 0x3c, !PT ;  /* 0x800000002c2d7812 */ /* 0x020fe200078e3cff */
[----:B------:R-:W-:Y:S01]  /*0de0*/  BSSY.RECONVERGENT B0, `(.L_x_12) ;  /* 0x0000089000007945 */ /* 0x000fe20003800200 */
[----:B------:R-:W-:Y:S02]  /*0df0*/  LOP3.LUT R6, R43, 0x80000000, RZ, 0x3c, !PT ;  /* 0x800000002b067812 */ /* 0x000fe400078e3cff */
[----:B01----:R-:W-:Y:S02]  /*0e00*/  LOP3.LUT R0, R42, 0x80000000, RZ, 0x3c, !PT ;  /* 0x800000002a007812 */ /* 0x003fe400078e3cff */
[----:B------:R-:W-:Y:S02]  /*0e10*/  LOP3.LUT R41, R8, 0x80000000, RZ, 0x3c, !PT ;  /* 0x8000000008297812 */ /* 0x000fe400078e3cff */
[----:B------:R-:W-:Y:S02]  /*0e20*/  LOP3.LUT R40, R9, 0x80000000, RZ, 0x3c, !PT ;  /* 0x8000000009287812 */ /* 0x000fe400078e3cff */
[----:B------:R-:W-:-:S02]  /*0e30*/  LOP3.LUT R39, R10, 0x80000000, RZ, 0x3c, !PT ;  /* 0x800000000a277812 */ /* 0x000fc400078e3cff */
[----:B------:R-:W-:Y:S02]  /*0e40*/  LOP3.LUT R38, R13, 0x80000000, RZ, 0x3c, !PT ;  /* 0x800000000d267812 */ /* 0x000fe400078e3cff */
[----:B------:R-:W-:Y:S02]  /*0e50*/  LOP3.LUT R37, R14, 0x80000000, RZ, 0x3c, !PT ;  /* 0x800000000e257812 */ /* 0x000fe400078e3cff */
[----:B------:R-:W-:Y:S02]  /*0e60*/  LOP3.LUT R36, R15, 0x80000000, RZ, 0x3c, !PT ;  /* 0x800000000f247812 */ /* 0x000fe400078e3cff */
[----:B--2---:R-:W-:Y:S02]  /*0e70*/  SHF.R.U32.HI R47, RZ, UR6, R45 ;  /* 0x00000006ff2f7c19 */ /* 0x004fe4000801162d */
[----:B------:R-:W-:Y:S02]  /*0e80*/  SHF.R.U32.HI R7, RZ, UR6, R6 ;  /* 0x00000006ff077c19 */ /* 0x000fe40008011606 */
[----:B------:R-:W-:-:S02]  /*0e90*/  LOP3.LUT R47, R47, UR5, RZ, 0x30, !PT ;  /* 0x000000052f2f7c12 */ /* 0x000fc4000f8e30ff */
[----:B------:R-:W-:Y:S02]  /*0ea0*/  SHF.R.U32.HI R11, RZ, UR6, R0 ;  /* 0x00000006ff0b7c19 */ /* 0x000fe40008011600 */
[----:B------:R-:W-:Y:S01]  /*0eb0*/  SHF.R.U32.HI R25, RZ, UR6, R41 ;  /* 0x00000006ff197c19 */ /* 0x000fe20008011629 */
[----:B------:R-:W-:Y:S01]  /*0ec0*/  IMAD R5, R47, 0x4, R4 ;  /* 0x000000042f057824 */ /* 0x000fe200078e0204 */
[----:B------:R-:W-:Y:S01]  /*0ed0*/  LOP3.LUT R7, R7, UR5, RZ, 0x30, !PT ;  /* 0x0000000507077c12 */ /* 0x000fe2000f8e30ff */
[----:B------:R-:W-:Y:S01]  /*0ee0*/  NOP ;  /* 0x0000000000007918 */ /* 0x000fe20000000000 */
[----:B------:R-:W-:Y:S02]  /*0ef0*/  SHF.R.U32.HI R26, RZ, UR6, R40 ;  /* 0x00000006ff1a7c19 */ /* 0x000fe40008011628 */
[----:B------:R0:W-:Y:S01]  /*0f00*/  ATOMS.POPC.INC.32 RZ, [R5+URZ] ;  /* 0x0000000005ff7f8c */ /* 0x0001e2000d8000ff */
[----:B------:R-:W-:Y:S01]  /*0f10*/  LOP3.LUT R11, R11, UR5, RZ, 0x30, !PT ;  /* 0x000000050b0b7c12 */ /* 0x000fe2000f8e30ff */
[----:B------:R-:W-:Y:S01]  /*0f20*/  IMAD R7, R7, 0x4, R4 ;  /* 0x0000000407077824 */ /* 0x000fe200078e0204 */
[----:B------:R-:W-:-:S02]  /*0f30*/  SHF.R.U32.HI R27, RZ, UR6, R39 ;  /* 0x00000006ff1b7c19 */ /* 0x000fc40008011627 */
[----:B------:R-:W-:Y:S01]  /*0f40*/  LOP3.LUT R25, R25, UR5, RZ, 0x30, !PT ;  /* 0x0000000519197c12 */ /* 0x000fe2000f8e30ff */
[--C-:B------:R-:W-:Y:S01]  /*0f50*/  IMAD R11, R11, 0x4, R4.reuse ;  /* 0x000000040b0b7824 */ /* 0x100fe200078e0204 */
[----:B------:R-:W-:Y:S01]  /*0f60*/  LOP3.LUT R27, R27, UR5, RZ, 0x30, !PT ;  /* 0x000000051b1b7c12 */ /* 0x000fe2000f8e30ff */
[----:B------:R1:W-:Y:S01]  /*0f70*/  ATOMS.POPC.INC.32 RZ, [R7+URZ] ;  /* 0x0000000007ff7f8c */ /* 0x0003e2000d8000ff */
[----:B0-----:R-:W-:Y:S01]  /*0f80*/  LOP3.LUT R5, R26, UR5, RZ, 0x30, !PT ;  /* 0x000000051a057c12 */ /* 0x001fe2000f8e30ff */
[--C-:B------:R-:W-:Y:S01]  /*0f90*/  IMAD R25, R25, 0x4, R4.reuse ;  /* 0x0000000419197824 */ /* 0x100fe200078e0204 */
[----:B------:R-:W-:Y:S01]  /*0fa0*/  LOP3.LUT R26, R12, 0x80000000, RZ, 0x3c, !PT ;  /* 0x800000000c1a7812 */ /* 0x000fe200078e3cff */
[----:B------:R0:W-:Y:S01]  /*0fb0*/  ATOMS.POPC.INC.32 RZ, [R11+URZ] ;  /* 0x000000000bff7f8c */ /* 0x0001e2000d8000ff */
[----:B------:R-:W-:Y:S01]  /*0fc0*/  LOP3.LUT R35, R16, 0x80000000, RZ, 0x3c, !PT ;  /* 0x8000000010237812 */ /* 0x000fe200078e3cff */
[----:B------:R-:W-:Y:S01]  /*0fd0*/  IMAD R5, R5, 0x4, R4 ;  /* 0x0000000405057824 */ /* 0x000fe200078e0204 */
[----:B------:R-:W-:Y:S01]  /*0fe0*/  SHF.R.U32.HI R26, RZ, UR6, R26 ;  /* 0x00000006ff1a7c19 */ /* 0x000fe2000801161a */
[----:B------:R-:W-:Y:S01]  /*0ff0*/  IMAD R27, R27, 0x4, R4 ;  /* 0x000000041b1b7824 */ /* 0x000fe200078e0204 */
[----:B------:R2:W-:Y:S01]  /*1000*/  ATOMS.POPC.INC.32 RZ, [R25+URZ] ;  /* 0x0000000019ff7f8c */ /* 0x0005e2000d8000ff */
[----:B-1----:R-:W-:-:S02]  /*1010*/  SHF.R.U32.HI R7, RZ, UR6, R37 ;  /* 0x00000006ff077c19 */ /* 0x002fc40008011625 */
[----:B0-----:R-:W-:Y:S01]  /*1020*/  SHF.R.U32.HI R11, RZ, UR6, R38 ;  /* 0x00000006ff0b7c19 */ /* 0x001fe20008011626 */
[----:B------:R0:W-:Y:S01]  /*1030*/  ATOMS.POPC.INC.32 RZ, [R5+URZ] ;  /* 0x0000000005ff7f8c */ /* 0x0001e2000d8000ff */
[----:B------:R-:W-:Y:S02]  /*1040*/  SHF.R.U32.HI R28, RZ, UR6, R36 ;  /* 0x00000006ff1c7c19 */ /* 0x000fe40008011624 */
[----:B------:R-:W-:Y:S01]  /*1050*/  LOP3.LUT R11, R11, UR5, RZ, 0x30, !PT ;  /* 0x000000050b0b7c12 */ /* 0x000fe2000f8e30ff */
[----:B------:R1:W-:Y:S01]  /*1060*/  ATOMS.POPC.INC.32 RZ, [R27+URZ] ;  /* 0x000000001bff7f8c */ /* 0x0003e2000d8000ff */
[----:B--2---:R-:W-:Y:S02]  /*1070*/  LOP3.LUT R25, R26, UR5, RZ, 0x30, !PT ;  /* 0x000000051a197c12 */ /* 0x004fe4000f8e30ff */
[----:B------:R-:W-:Y:S01]  /*1080*/  SHF.R.U32.HI R26, RZ, UR6, R35 ;  /* 0x00000006ff1a7c19 */ /* 0x000fe20008011623 */
[--C-:B0-----:R-:W-:Y:S01]  /*1090*/  IMAD R5, R11, 0x4, R4.reuse ;  /* 0x000000040b057824 */ /* 0x101fe200078e0204 */
[----:B------:R-:W-:Y:S01]  /*10a0*/  LOP3.LUT R7, R7, UR5, RZ, 0x30, !PT ;  /* 0x0000000507077c12 */ /* 0x000fe2000f8e30ff */
[----:B------:R-:W-:Y:S01]  /*10b0*/  IMAD R25, R25, 0x4, R4 ;  /* 0x0000000419197824 */ /* 0x000fe200078e0204 */
[----:B------:R-:W-:-:S02]  /*10c0*/  LOP3.LUT R29, R26, UR5, RZ, 0x30, !PT ;  /* 0x000000051a1d7c12 */ /* 0x000fc4000f8e30ff */
[----:B-1----:R-:W-:Y:S01]  /*10d0*/  LOP3.LUT R27, R28, UR5, RZ, 0x30, !PT ;  /* 0x000000051c1b7c12 */ /* 0x002fe2000f8e30ff */
[--C-:B------:R-:W-:Y:S01]  /*10e0*/  IMAD R26, R7, 0x4, R4.reuse ;  /* 0x00000004071a7824 */ /* 0x100fe200078e0204 */
[----:B------:R-:W-:Y:S01]  /*10f0*/  LOP3.LUT R34, R17, 0x80000000, RZ, 0x3c, !PT ;  /* 0x8000000011227812 */ /* 0x000fe200078e3cff */
[--C-:B------:R-:W-:Y:S01]  /*1100*/  IMAD R28, R29, 0x4, R4.reuse ;  /* 0x000000041d1c7824 */ /* 0x100fe200078e0204 */
[----:B------:R-:W-:Y:S01]  /*1110*/  LOP3.LUT R48, R18, 0x80000000, RZ, 0x3c, !PT ;  /* 0x8000000012307812 */ /* 0x000fe200078e3cff */
[----:B------:R-:W-:Y:S01]  /*1120*/  IMAD R27, R27, 0x4, R4 ;  /* 0x000000041b1b7824 */ /* 0x000fe200078e0204 */
[----:B------:R-:W-:Y:S01]  /*1130*/  ATOMS.POPC.INC.32 RZ, [R25+URZ] ;  /* 0x0000000019ff7f8c */ /* 0x000fe2000d8000ff */
[----:B------:R-:W-:Y:S02]  /*1140*/  LOP3.LUT R33, R19, 0x80000000, RZ, 0x3c, !PT ;  /* 0x8000000013217812 */ /* 0x000fe400078e3cff */
[----:B------:R-:W-:Y:S01]  /*1150*/  LOP3.LUT R32, R20, 0x80000000, RZ, 0x3c, !PT ;  /* 0x8000000014207812 */ /* 0x000fe200078e3cff */
[----:B------:R-:W-:Y:S01]  /*1160*/  ATOMS.POPC.INC.32 RZ, [R5+URZ] ;  /* 0x0000000005ff7f8c */ /* 0x000fe2000d8000ff */
[----:B------:R-:W-:-:S02]  /*1170*/  LOP3.LUT R31, R21, 0x80000000, RZ, 0x3c, !PT ;  /* 0x80000000151f7812 */ /* 0x000fc400078e3cff */
[----:B------:R-:W-:Y:S01]  /*1180*/  SHF.R.U32.HI R53, RZ, UR6, R34 ;  /* 0x00000006ff357c19 */ /* 0x000fe20008011622 */
[----:B------:R-:W-:Y:S01]  /*1190*/  ATOMS.POPC.INC.32 RZ, [R26+URZ] ;  /* 0x000000001aff7f8c */ /* 0x000fe2000d8000ff */
[----:B------:R-:W-:Y:S02]  /*11a0*/  LOP3.LUT R30, R22, 0x80000000, RZ, 0x3c, !PT ;  /* 0x80000000161e7812 */ /* 0x000fe400078e3cff */
[----:B------:R-:W-:Y:S01]  /*11b0*/  SHF.R.U32.HI R48, RZ, UR6, R48 ;  /* 0x00000006ff307c19 */ /* 0x000fe20008011630 */
[----:B------:R0:W-:Y:S01]  /*11c0*/  ATOMS.POPC.INC.32 RZ, [R27+URZ] ;  /* 0x000000001bff7f8c */ /* 0x0001e2000d8000ff */
[----:B------:R-:W-:Y:S02]  /*11d0*/  LOP3.LUT R29, R23, 0x80000000, RZ, 0x3c, !PT ;  /* 0x80000000171d7812 */ /* 0x000fe400078e3cff */
[----:B------:R-:W-:Y:S01]  /*11e0*/  SHF.R.U32.HI R50, RZ, UR6, R33 ;  /* 0x00000006ff327c19 */ /* 0x000fe20008011621 */
[----:B------:R1:W-:Y:S01]  /*11f0*/  ATOMS.POPC.INC.32 RZ, [R28+URZ] ;  /* 0x000000001cff7f8c */ /* 0x0003e2000d8000ff */
[----:B------:R-:W-:-:S02]  /*1200*/  SHF.R.U32.HI R51, RZ, UR6, R32 ;  /* 0x00000006ff337c19 */ /* 0x000fc40008011620 */
[----:B------:R-:W-:Y:S02]  /*1210*/  LOP3.LUT R53, R53, UR5, RZ, 0x30, !PT ;  /* 0x0000000535357c12 */ /* 0x000fe4000f8e30ff */
[----:B0-----:R-:W-:Y:S02]  /*1220*/  SHF.R.U32.HI R27, RZ, UR6, R31 ;  /* 0x00000006ff1b7c19 */ /* 0x001fe4000801161f */
[----:B------:R-:W-:Y:S01]  /*1230*/  LOP3.LUT R48, R48, UR5, RZ, 0x30, !PT ;  /* 0x0000000530307c12 */ /* 0x000fe2000f8e30ff */
[----:B------:R-:W-:Y:S01]  /*1240*/  IMAD R26, R53, 0x4, R4 ;  /* 0x00000004351a7824 */ /* 0x000fe200078e0204 */
[----:B-1----:R-:W-:Y:S02]  /*1250*/  LOP3.LUT R28, R24, 0x80000000, RZ, 0x3c, !PT ;  /* 0x80000000181c7812 */ /* 0x002fe400078e3cff */
[----:B------:R-:W-:Y:S01]  /*1260*/  SHF.R.U32.HI R25, RZ, UR6, R30 ;  /* 0x00000006ff197c19 */ /* 0x000fe2000801161e */
[----:B------:R-:W-:Y:S01]  /*1270*/  IMAD R48, R48, 0x4, R4 ;  /* 0x0000000430307824 */ /* 0x000fe200078e0204 */
[----:B------:R-:W-:Y:S01]  /*1280*/  LOP3.LUT R50, R50, UR5, RZ, 0x30, !PT ;  /* 0x0000000532327c12 */ /* 0x000fe2000f8e30ff */
[----:B------:R0:W-:Y:S01]  /*1290*/  ATOMS.POPC.INC.32 RZ, [R26+URZ] ;  /* 0x000000001aff7f8c */ /* 0x0001e2000d8000ff */
[----:B------:R-:W-:-:S02]  /*12a0*/  SHF.R.U32.HI R5, RZ, UR6, R29 ;  /* 0x00000006ff057c19 */ /* 0x000fc4000801161d */
[----:B------:R-:W-:Y:S01]  /*12b0*/  LOP3.LUT R51, R51, UR5, RZ, 0x30, !PT ;  /* 0x0000000533337c12 */ /* 0x000fe2000f8e30ff */
[----:B------:R-:W-:Y:S01]  /*12c0*/  IMAD R50, R50, 0x4, R4 ;  /* 0x0000000432327824 */ /* 0x000fe200078e0204 */
[----:B------:R-:W-:Y:S01]  /*12d0*/  SHF.R.U32.HI R49, RZ, UR6, R28 ;  /* 0x00000006ff317c19 */ /* 0x000fe2000801161c */
[----:B------:R0:W-:Y:S01]  /*12e0*/  ATOMS.POPC.INC.32 RZ, [R48+URZ] ;  /* 0x0000000030ff7f8c */ /* 0x0001e2000d8000ff */
[----:B------:R-:W-:Y:S01]  /*12f0*/  LOP3.LUT R27, R27, UR5, RZ, 0x30, !PT ;  /* 0x000000051b1b7c12 */ /* 0x000fe2000f8e30ff */
[--C-:B------:R-:W-:Y:S01]  /*1300*/  IMAD R51, R51, 0x4, R4.reuse ;  /* 0x0000000433337824 */ /* 0x100fe200078e0204 */
[----:B------:R-:W-:Y:S01]  /*1310*/  LOP3.LUT R25, R25, UR5, RZ, 0x30, !PT ;  /* 0x0000000519197c12 */ /* 0x000fe2000f8e30ff */
[----:B------:R0:W-:Y:S01]  /*1320*/  ATOMS.POPC.INC.32 RZ, [R50+URZ] ;  /* 0x0000000032ff7f8c */ /* 0x0001e2000d8000ff */
[----:B------:R-:W-:Y:S01]  /*1330*/  LOP3.LUT R5, R5, UR5, RZ, 0x30, !PT ;  /* 0x0000000505057c12 */ /* 0x000fe2000f8e30ff */
[--C-:B------:R-:W-:Y:S01]  /*1340*/  IMAD R52, R27, 0x4, R4.reuse ;  /* 0x000000041b347824 */ /* 0x100fe200078e0204 */
[----:B------:R-:W-:Y:S01]  /*1350*/  ISETP.GT.U32.AND P1, PT, R3, 0xff, PT ;  /* 0x000000ff0300780c */ /* 0x000fe20003f24070 */
[--C-:B------:R-:W-:Y:S01]  /*1360*/  IMAD R25, R25, 0x4, R4.reuse ;  /* 0x0000000419197824 */ /* 0x100fe200078e0204 */
[----:B------:R-:W-:Y:S01]  /*1370*/  LOP3.LUT R49, R49, UR5, RZ, 0x30, !PT ;  /* 0x0000000531317c12 */ /* 0x000fe2000f8e30ff */
[----:B------:R-:W-:Y:S01]  /*1380*/  IMAD R5, R5, 0x4, R4 ;  /* 0x0000000405057824 */ /* 0x000fe200078e0204 */
[----:B------:R0:W-:Y:S01]  /*1390*/  ATOMS.POPC.INC.32 RZ, [R51+URZ] ;  /* 0x0000000033ff7f8c */ /* 0x0001e2000d8000ff */
[----:B------:R-:W-:Y:S01]  /*13a0*/  P2R R53, PR, RZ, 0x2 ;  /* 0x00000002ff357803 */ /* 0x000fe20000000000 */
[----:B------:R-:W-:-:S02]  /*13b0*/  IMAD.MOV.U32 R27, RZ, RZ, RZ ;  /* 0x000000ffff1b7224 */ /* 0x000fc400078e00ff */
[----:B------:R-:W-:Y:S01]  /*13c0*/  IMAD R49, R49, 0x4, R4 ;  /* 0x0000000431317824 */ /* 0x000fe200078e0204 */
[----:B------:R0:W-:Y:S01]  /*13d0*/  ATOMS.POPC.INC.32 RZ, [R52+URZ] ;  /* 0x0000000034ff7f8c */ /* 0x0001e2000d8000ff */
[----:B------:R-:W-:-:S03]  /*13e0*/  LEA R4, R3, UR4, 0x2 ;  /* 0x0000000403047c11 */ /* 0x000fc6000f8e10ff */
[----:B------:R0:W-:Y:S04]  /*13f0*/  ATOMS.POPC.INC.32 RZ, [R25+URZ] ;  /* 0x0000000019ff7f8c */ /* 0x0001e8000d8000ff */
[----:B------:R0:W-:Y:S04]  /*1400*/  ATOMS.POPC.INC.32 RZ, [R5+URZ] ;  /* 0x0000000005ff7f8c */ /* 0x0001e8000d8000ff */
[----:B------:R0:W-:Y:S01]  /*1410*/  ATOMS.POPC.INC.32 RZ, [R49+URZ] ;  /* 0x0000000031ff7f8c */ /* 0x0001e2000d8000ff */
[----:B------:R-:W-:Y:S06]  /*1420*/  BAR.SYNC.DEFER_BLOCKING 0x0 ;  /* 0x0000000000007b1d */ /* 0x000fec0000010000 */
[----:B------:R-:W-:Y:S05]  /*1430*/  @P1 BRA `(.L_x_13) ;  /* 0x00000000008c1947 */ /* 0x000fea0003800000 */
[----:B0-----:R-:W0:Y:S04]  /*1440*/  LDS R51, [R4] ;  /* 0x0000000004337984 */ /* 0x001e280000000800 */
[----:B------:R-:W1:Y:S04]  /*1450*/  LDS R26, [R4+0x400] ;  /* 0x00040000041a7984 */ /* 0x000e680000000800 */
[----:B------:R-:W2:Y:S04]  /*1460*/  LDS R5, [R4+0x800] ;  /* 0x0008000004057984 */ /* 0x000ea80000000800 */
[----:B------:R-:W3:Y:S04]  /*1470*/  LDS R48, [R4+0xc00] ;  /* 0x000c000004307984 */ /* 0x000ee80000000800 */
[----:B------:R-:W4:Y:S04]  /*1480*/  LDS R49, [R4+0x1000] ;  /* 0x0010000004317984 */ /* 0x000f280000000800 */
[----:B------:R-:W5:Y:S04]  /*1490*/  LDS R50, [R4+0x1400] ;  /* 0x0014000004327984 */ /* 0x000f680000000800 */
[----:B------:R-:W-:Y:S04]  /*14a0*/  LDS R27, [R4+0x2000] ;  /* 0x00200000041b7984 */ /* 0x000fe80000000800 */
[----:B------:R-:W-:Y:S04]  /*14b0*/  STS [R4], RZ ;  /* 0x000000ff04007388 */ /* 0x000fe80000000800 */
[----:B0-----:R-:W-:Y:S01]  /*14c0*/  STS [R4+0x400], R51 ;  /* 0x0004003304007388 */ /* 0x001fe20000000800 */
[----:B-1----:R-:W-:-:S03]  /*14d0*/  IMAD.IADD R52, R51, 0x1, R26 ;  /* 0x0000000133347824 */ /* 0x002fc600078e021a */
[----:B------:R-:W-:Y:S01]  /*14e0*/  LDS R26, [R4+0x2400] ;  /* 0x00240000041a7984 */ /* 0x000fe20000000800 */
[----:B--2---:R-:W-:-:S03]  /*14f0*/  IMAD.IADD R25, R52, 0x1, R5 ;  /* 0x0000000134197824 */ /* 0x004fc600078e0205 */
[----:B------:R-:W0:Y:S04]  /*1500*/  LDS R5, [R4+0x1800] ;  /* 0x0018000004057984 */ /* 0x000e280000000800 */
[----:B------:R3:W-:Y:S04]  /*1510*/  STS [R4+0x800], R52 ;  /* 0x0008003404007388 */ /* 0x0007e80000000800 */
[----:B------:R-:W-:Y:S01]  /*1520*/  STS [R4+0xc00], R25 ;  /* 0x000c001904007388 */ /* 0x000fe20000000800 */
[----:B---3--:R-:W-:-:S03]  /*1530*/  IMAD.IADD R52, R25, 0x1, R48 ;  /* 0x0000000119347824 */ /* 0x008fc600078e0230 */
[----:B------:R-:W1:Y:S01]  /*1540*/  LDS R48, [R4+0x1c00] ;  /* 0x001c000004307984 */ /* 0x000e620000000800 */
[----:B----4-:R-:W-:-:S03]  /*1550*/  IMAD.IADD R49, R52, 0x1, R49 ;  /* 0x0000000134317824 */ /* 0x010fc600078e0231 */
[----:B------:R-:W2:Y:S01]  /*1560*/  LDS R25, [R4+0x2800] ;  /* 0x0028000004197984 */ /* 0x000ea20000000800 */
[----:B-----5:R-:W-:-:S03]  /*1570*/  IMAD.IADD R51, R49, 0x1, R50 ;  /* 0x0000000131337824 */ /* 0x020fc600078e0232 */
[----:B------:R-:W3:Y:S04]  /*1580*/  LDS R50, [R4+0x2c00] ;  /* 0x002c000004327984 */ /* 0x000ee80000000800 */
[----:B------:R-:W-:Y:S04]  /*1590*/  STS [R4+0x1000], R52 ;  /* 0x0010003404007388 */ /* 0x000fe80000000800 */
[----:B------:R-:W-:Y:S04]  /*15a0*/  STS [R4+0x1400], R49 ;  /* 0x0014003104007388 */ /* 0x000fe80000000800 */
[----:B------:R-:W-:Y:S01]  /*15b0*/  STS [R4+0x1800], R51 ;  /* 0x0018003304007388 */ /* 0x000fe20000000800 */
[----:B0-----:R-:W-:-:S05]  /*15c0*/  IMAD.IADD R5, R51, 0x1, R5 ;  /* 0x0000000133057824 */ /* 0x001fca00078e0205 */
[----:B------:R-:W-:Y:S01]  /*15d0*/  STS [R4+0x1c00], R5 ;  /* 0x001c000504007388 */ /* 0x000fe20000000800 */
[----:B-1----:R-:W-:-:S04]  /*15e0*/  IMAD.IADD R48, R5, 0x1, R48 ;  /* 0x0000000105307824 */ /* 0x002fc800078e0230 */
[----:B------:R-:W-:Y:S01]  /*15f0*/  IMAD.IADD R27, R48, 0x1, R27 ;  /* 0x00000001301b7824 */ /* 0x000fe200078e021b */
[----:B------:R-:W-:Y:S03]  /*1600*/  STS [R4+0x2000], R48 ;  /* 0x0020003004007388 */ /* 0x000fe60000000800 */
[----:B------:R-:W-:Y:S01]  /*1610*/  IMAD.IADD R26, R27, 0x1, R26 ;  /* 0x000000011b1a7824 */ /* 0x000fe200078e021a */
[----:B------:R3:W-:Y:S03]  /*1620*/  STS [R4+0x2400], R27 ;  /* 0x0024001b04007388 */ /* 0x0007e60000000800 */
[----:B--2---:R-:W-:Y:S01]  /*1630*/  IMAD.IADD R25, R26, 0x1, R25 ;  /* 0x000000011a197824 */ /* 0x004fe200078e0219 */
[----:B------:R1:W-:Y:S04]  /*1640*/  STS [R4+0x2800], R26 ;  /* 0x0028001a04007388 */ /* 0x0003e80000000800 */
[----:B------:R1:W-:Y:S01]  /*1650*/  STS [R4+0x2c00], R25 ;  /* 0x002c001904007388 */ /* 0x0003e20000000800 */
[----:B---3--:R-:W-:-:S07]  /*1660*/  IMAD.IADD R27, R25, 0x1, R50 ;  /* 0x00000001191b7824 */ /* 0x008fce00078e0232 */
.L_x_13:
[----:B------:R-:W-:Y:S05]  /*1670*/  BSYNC.RECONVERGENT B0 ;  /* 0x0000000000007941 */ /* 0x000fea0003800200 */
.L_x_12:
[----:B01----:R-:W0:Y:S01]  /*1680*/  LDC.64 R4, c[0x0][0x380] ;  /* 0x0000e000ff047b82 */ /* 0x003e220000000a00 */
[C---:B------:R-:W-:Y:S01]  /*1690*/  ISETP.NE.AND P0, PT, R27.reuse, 0x1c80, PT ;  /* 0x00001c801b00780c */ /* 0x040fe20003f05270 */
[----:B------:R-:W-:Y:S01]  /*16a0*/  IMAD.U32 R25, RZ, RZ, UR7 ;  /* 0x00000007ff197e24 */ /* 0x000fe2000f8e00ff */
[----:B------:R-:W-:Y:S02]  /*16b0*/  @!P1 LOP3.LUT R49, R27, 0x40000000, RZ, 0xfc, !PT ;  /* 0x400000001b319812 */ /* 0x000fe400078efcff */
[----:B------:R-:W-:Y:S01]  /*16c0*/  ISETP.LT.U32.AND P0, PT, R3, 0x100, !P0 ;  /* 0x000001000300780c */ /* 0x000fe20004701070 */
[----:B------:R-:W-:Y:S01]  /*16d0*/  IMAD R25, R25, 0x100, R3 ;  /* 0x0000010019197824 */ /* 0x000fe200078e0203 */
[----:B------:R-:W-:-:S03]  /*16e0*/  LOP3.LUT R26, R18, 0x80000000, RZ, 0x3c, !PT ;  /* 0x80000000121a7812 */ /* 0x000fc600078e3cff */
[----:B0-----:R-:W-:Y:S01]  /*16f0*/  IMAD.WIDE R4, R25, 0x4, R4 ;  /* 0x0000000419047825 */ /* 0x001fe200078e0204 */
[----:B------:R-:W-:-:S04]  /*1700*/  LOP3.LUT R25, R12, 0x80000000, RZ, 0x3c, !PT ;  /* 0x800000000c197812 */ /* 0x000fc800078e3cff */
[----:B------:R0:W-:Y:S03]  /*1710*/  @!P1 STG.E.STRONG.SYS desc[UR8][R4.64], R49 ;  /* 0x0000003104009986 */ /* 0x0001e6000c115908 */
[----:B------:R-:W-:Y:S06]  /*1720*/  BAR.RED.OR.DEFER_BLOCKING 0x0, P0 ;  /* 0x0000000000007b1d */ /* 0x000fec0000014800 */
[----:B------:R-:W1:Y:S02]  /*1730*/  B2R.RESULT RZ, P0 ;  /* 0x0000000000ff731c */ /* 0x000e640000004000 */
[----:B01----:R-:W-:Y:S05]  /*1740*/  @!P0 BRA `(.L_x_14) ;  /* 0x0000000800908947 */ /* 0x003fea0003800000 */
[C---:B------:R-:W-:Y:S01]  /*1750*/  ISETP.GT.U32.AND P0, PT, R3.reuse, R47, PT ;  /* 0x0000002f0300720c */ /* 0x040fe20003f04070 */
[----:B------:R-:W-:Y:S01]  /*1760*/  BSSY B1, `(.L_x_15) ;  /* 0x000002e000017945 */ /* 0x000fe20003800000 */
[----:B------:R-:W-:Y:S02]  /*1770*/  LEA R11, R3, UR4, 0x3 ;  /* 0x00000004030b7c11 */ /* 0x000fe4000f8e18ff */
[----:B------:R-:W-:Y:S01]  /*1780*/  SEL R0, RZ, 0x1c80, !P0 ;  /* 0x00001c80ff007807 */ /* 0x000fe20004000000 */
[----:B------:R-:W-:Y:S08]  /*1790*/  @P1 BRA `(.L_x_16) ;  /* 0x0000000000a81947 */ /* 0x000ff00003800000 */
[----:B------:R-:W0:Y:S02]  /*17a0*/  LDC.64 R28, c[0x0][0x398] ;  /* 0x0000e600ff1c7b82 */ /* 0x000e240000000a00 */
[----:B0-----:R-:W-:-:S06]  /*17b0*/  IMAD.WIDE.U32 R28, R3, 0x8, R28 ;  /* 0x00000008031c7825 */ /* 0x001fcc00078e001c */
[----:B------:R-:W2:Y:S01]  /*17c0*/  LDG.E.64 R28, desc[UR8][R28.64] ;  /* 0x000000081c1c7981 */ /* 0x000ea2000c1e1b00 */
[----:B------:R-:W-:Y:S01]  /*17d0*/  UISETP.GE.AND UP0, UPT, UR7, 0x1, UPT ;  /* 0x000000010700788c */ /* 0x000fe2000bf06270 */
[----:B------:R-:W-:Y:S01]  /*17e0*/  IMAD.MOV.U32 R26, RZ, RZ, R27 ;  /* 0x000000ffff1a7224 */ /* 0x000fe200078e001b */
[----:B--2---:R-:W-:-:S04]  /*17f0*/  IADD3 R6, P0, PT, -R0, R28, RZ ;  /* 0x0000001c00067210 */ /* 0x004fc80007f1e1ff */
[----:B------:R-:W-:-:S05]  /*1800*/  IADD3.X R7, PT, PT, R29, -0x1, RZ, P0, !PT ;  /* 0xffffffff1d077810 */ /* 0x000fca00007fe4ff */
[----:B------:R0:W-:Y:S01]  /*1810*/  STS.64 [R11+0x7200], R6 ;  /* 0x007200060b007388 */ /* 0x0001e20000000a00 */
[----:B------:R-:W-:Y:S05]  /*1820*/  BRA.U !UP0, `(.L_x_17) ;  /* 0x00000001086c7547 */ /* 0x000fea000b800000 */
[----:B------:R-:W-:Y:S01]  /*1830*/  BSSY B0, `(.L_x_18) ;  /* 0x0000019000007945 */ /* 0x000fe20003800000 */
[----:B------:R-:W-:Y:S02]  /*1840*/  IMAD.MOV.U32 R25, RZ, RZ, -0x1 ;  /* 0xffffffffff197424 */ /* 0x000fe400078e00ff */
[----:B------:R-:W-:Y:S02]  /*1850*/  IMAD.U32 R28, RZ, RZ, UR7 ;  /* 0x00000007ff1c7e24 */ /* 0x000fe4000f8e00ff */
[----:B------:R-:W-:-:S07]  /*1860*/  IMAD.MOV.U32 R26, RZ, RZ, R27 ;  /* 0x000000ffff1a7224 */ /* 0x000fce00078e001b */
.L_x_22:
[----:B0-----:R-:W0:Y:S01]  /*1870*/  LDC.64 R6, c[0x0][0x380] ;  /* 0x0000e000ff067b82 */ /* 0x001e220000000a00 */
[----:B------:R-:W-:Y:S01]  /*1880*/  VIADD R31, R28, 0xffffffff ;  /* 0xffffffff1c1f7836 */ /* 0x000fe20000000000 */
[----:B------:R-:W-:Y:S03]  /*1890*/  BSSY B2, `(.L_x_19) ;  /* 0x0000008000027945 */ /* 0x000fe60003800000 */
[----:B------:R-:W-:-:S04]  /*18a0*/  IMAD R29, R31, 0x100, R3 ;  /* 0x000001001f1d7824 */ /* 0x000fc800078e0203 */
[----:B0-----:R-:W-:-:S07]  /*18b0*/  IMAD.WIDE R6, R29, 0x4, R6 ;  /* 0x000000041d067825 */ /* 0x001fce00078e0206 */
.L_x_20:
[----:B------:R-:W-:Y:S05]  /*18c0*/  YIELD ;  /* 0x0000000000007946 */ /* 0x000fea0003800000 */
[----:B------:R0:W-:Y:S06]  /*18d0*/  MEMBAR.SC.CTA ;  /* 0x0000000000007992 */ /* 0x0001ec0000000000 */
[----:B0-----:R-:W2:Y:S02]  /*18e0*/  LDG.E.STRONG.SYS R29, desc[UR8][R6.64] ;  /* 0x00000008061d7981 */ /* 0x001ea4000c1f5900 */
[----:B--2---:R-:W-:-:S13]  /*18f0*/  ISETP.NE.AND P0, PT, R29, RZ, PT ;  /* 0x000000ff1d00720c */ /* 0x004fda0003f05270 */
[----:B------:R-:W-:Y:S05]  /*1900*/  @!P0 BRA `(.L_x_20) ;  /* 0xfffffffc00ec8947 */ /* 0x000fea000383ffff */
[----:B------:R-:W-:Y:S05]  /*1910*/  BSYNC B2 ;  /* 0x0000000000027941 */ /* 0x000fea0003800000 */
.L_x_19:
[----:B------:R-:W-:Y:S01]  /*1920*/  BSSY.RECONVERGENT B2, `(.L_x_21) ;  /* 0x0000006000027945 */ /* 0x000fe20003800200 */
[C---:B------:R-:W-:Y:S02]  /*1930*/  ISETP.GT.AND P0, PT, R29.reuse, -0x1, PT ;  /* 0xffffffff1d00780c */ /* 0x040fe40003f04270 */
[----:B------:R-:W-:Y:S01]  /*1940*/  LOP3.LUT R29, R29, 0x3fffffff, RZ, 0xc0, !PT ;  /* 0x3fffffff1d1d7812 */ /* 0x000fe200078ec0ff */
[----:B------:R-:W-:Y:S05]  /*1950*/  WARPSYNC.EXCLUSIVE R25 ;  /* 0x0000000019007348 */ /* 0x000fea0003a00000 */
[----:B------:R-:W-:-:S05]  /*1960*/  IMAD.IADD R26, R29, 0x1, R26 ;  /* 0x000000011d1a7824 */ /* 0x000fca00078e021a */
[----:B------:R-:W-:-:S07]  /*1970*/  VOTE.ANY R25, PT, P0 ;  /* 0x0000000000197806 */ /* 0x000fce00000e0100 */
[----:B------:R-:W-:Y:S05]  /*1980*/  BSYNC.RECONVERGENT B2 ;  /* 0x0000000000027941 */ /* 0x000fea0003800200 */
.L_x_21:
[----:B------:R-:W-:Y:S01]  /*1990*/  ISETP.GT.U32.AND P1, PT, R28, 0x1, PT ;  /* 0x000000011c00780c */ /* 0x000fe20003f24070 */
[----:B------:R-:W-:-:S12]  /*19a0*/  IMAD.MOV.U32 R28, RZ, RZ, R31 ;  /* 0x000000ffff1c7224 */ /* 0x000fd800078e001f */
[----:B------:R-:W-:Y:S05]  /*19b0*/  @P0 BRA P1, `(.L_x_22) ;  /* 0xfffffffc00ac0947 */ /* 0x000fea000083ffff */
[----:B------:R-:W-:Y:S05]  /*19c0*/  BSYNC B0 ;  /* 0x0000000000007941 */ /* 0x000fea0003800000 */
.L_x_18:
[----:B------:R1:W2:Y:S02]  /*19d0*/  LDS.64 R6, [R11+0x7200] ;  /* 0x007200000b067984 */ /* 0x0002a40000000a00 */
.L_x_17:
[C---:B------:R-:W-:Y:S01]  /*19e0*/  IMAD.IADD R29, R26.reuse, 0x1, -R27 ;  /* 0x000000011a1d7824 */ /* 0x040fe200078e0a1b */
[----:B------:R-:W-:-:S04]  /*19f0*/  LOP3.LUT R25, R26, 0x80000000, RZ, 0xfc, !PT ;  /* 0x800000001a197812 */ /* 0x000fc800078efcff */
[C---:B0-2---:R-:W-:Y:S01]  /*1a00*/  IADD3 R6, P0, PT, R29.reuse, R6, RZ ;  /* 0x000000061d067210 */ /* 0x045fe20007f1e0ff */
[----:B------:R0:W-:Y:S03]  /*1a10*/  STG.E.STRONG.SYS desc[UR8][R4.64], R25 ;  /* 0x0000001904007986 */ /* 0x0001e6000c115908 */
[----:B------:R-:W-:-:S05]  /*1a20*/  LEA.HI.X.SX32 R7, R29, R7, 0x1, P0 ;  /* 0x000000071d077211 */ /* 0x000fca00000f0eff */
[----:B------:R0:W-:Y:S04]  /*1a30*/  STS.64 [R11+0x7200], R6 ;  /* 0x007200060b007388 */ /* 0x0001e80000000a00 */
.L_x_16:
[----:B------:R-:W-:Y:S05]  /*1a40*/  BSYNC B1 ;  /* 0x0000000000017941 */ /* 0x000fea0003800000 */
.L_x_15:
[----:B------:R-:W2:Y:S01]  /*1a50*/  LDC R26, c[0x0][0x3c0] ;  /* 0x0000f000ff1a7b82 */ /* 0x000ea20000000800 */
[----:B------:R-:W-:-:S07]  /*1a60*/  LEA R47, R47, UR4, 0x3 ;  /* 0x000000042f2f7c11 */ /* 0x000fce000f8e18ff */
[----:B0-----:R-:W0:Y:S01]  /*1a70*/  LDC.64 R4, c[0x0][0x390] ;  /* 0x0000e400ff047b82 */ /* 0x001e220000000a00 */
[----:B--2---:R-:W-:Y:S02]  /*1a80*/  ISETP.LE.AND P0, PT, R26, UR10, PT ;  /* 0x0000000a1a007c0c */ /* 0x004fe4000bf03270 */
[----:B0-----:R-:W-:-:S04]  /*1a90*/  ISETP.EQ.U32.AND P1, PT, R4, RZ, PT ;  /* 0x000000ff0400720c */ /* 0x001fc80003f22070 */
[----:B------:R-:W-:-:S04]  /*1aa0*/  ISETP.EQ.OR.EX P0, PT, R5, RZ, !P0, P1 ;  /* 0x000000ff0500720c */ /* 0x000fc80004702710 */
[----:B------:R-:W-:-:S13]  /*1ab0*/  ISETP.GT.U32.OR P0, PT, R3, 0xff, P0 ;  /* 0x000000ff0300780c */ /* 0x000fda0000704470 */
[----:B------:R-:W-:Y:S05]  /*1ac0*/  @P0 BRA `(.L_x_23) ;  /* 0x00000000001c0947 */ /* 0x000fea0003800000 */
[----:B------:R-:W0:Y:S01]  /*1ad0*/  LDS.64 R6, [R11+0x7200] ;  /* 0x007200000b067984 */ /* 0x000e220000000a00 */
[C---:B------:R-:W-:Y:S02]  /*1ae0*/  LEA R4, P2, R3.reuse, R4, 0x3 ;  /* 0x0000000403047211 */ /* 0x040fe400078418ff */
[--C-:B------:R-:W-:Y:S02]  /*1af0*/  SHF.R.S32.HI R25, RZ, 0x1f, R27.reuse ;  /* 0x0000001fff197819 */ /* 0x100fe4000001141b */
[----:B------:R-:W-:Y:S02]  /*1b00*/  LEA.HI.X R5, R3, R5, RZ, 0x3, P2 ;  /* 0x0000000503057211 */ /* 0x000fe400010f1cff */
[----:B0-----:R-:W-:-:S04]  /*1b10*/  IADD3 R6, P0, P1, R6, R0, R27 ;  /* 0x0000000006067210 */ /* 0x001fc8000791e01b */
[----:B------:R-:W-:-:S05]  /*1b20*/  IADD3.X R7, PT, PT, R7, RZ, R25, P0, P1 ;  /* 0x000000ff07077210 */ /* 0x000fca00007e2419 */
[----:B------:R0:W-:Y:S04]  /*1b30*/  STG.E.64 desc[UR8][R4.64], R6 ;  /* 0x0000000604007986 */ /* 0x0001e8000c101b08 */
.L_x_23:
[----:B------:R-:W-:Y:S05]  /*1b40*/  WARPSYNC.ALL ;  /* 0x0000000000007948 */ /* 0x000fea0003800000 */
[----:B------:R-:W-:Y:S01]  /*1b50*/  BAR.SYNC.DEFER_BLOCKING 0x0 ;  /* 0x0000000000007b1d */ /* 0x000fe20000010000 */
[----:B------:R-:W-:-:S05]  /*1b60*/  ISETP.LT.AND P0, PT, R26, UR10, PT ;  /* 0x0000000a1a007c0c */ /* 0x000fca000bf01270 */
[----:B0-----:R0:W2:Y:S08]  /*1b70*/  LDS.64 R4, [R47+0x7200] ;  /* 0x007200002f047984 */ /* 0x0010b00000000a00 */
[----:B0-----:R-:W-:Y:S05]  /*1b80*/  @P0 BRA `(.L_x_24) ;  /* 0x0000000000700947 */ /* 0x001fea0003800000 */
[----:B------:R-:W0:Y:S01]  /*1b90*/  LDCU.64 UR12, c[0x0][0x3a0] ;  /* 0x00007400ff0c77ac */ /* 0x000e220008000a00 */
[C---:B------:R-:W-:Y:S02]  /*1ba0*/  LOP3.LUT R7, R3.reuse, 0x3e0, RZ, 0xc0, !PT ;  /* 0x000003e003077812 */ /* 0x040fe400078ec0ff */
[----:B------:R-:W-:-:S05]  /*1bb0*/  LOP3.LUT R2, R3, 0x1f, RZ, 0xc0, !PT ;  /* 0x0000001f03027812 */ /* 0x000fca00078ec0ff */
[----:B------:R-:W-:-:S05]  /*1bc0*/  IMAD R7, R7, 0x13, R2 ;  /* 0x0000001307077824 */ /* 0x000fca00078e0202 */
[----:B--2---:R-:W-:-:S05]  /*1bd0*/  IADD3 R0, P0, PT, R7, R4, RZ ;  /* 0x0000000407007210 */ /* 0x004fca0007f1e0ff */
[----:B------:R-:W-:Y:S01]  /*1be0*/  IMAD.X R5, RZ, RZ, R5, P0 ;  /* 0x000000ffff057224 */ /* 0x000fe200000e0605 */
[----:B0-----:R-:W-:-:S04]  /*1bf0*/  LEA R2, P0, R0, UR12, 0x2 ;  /* 0x0000000c00027c11 */ /* 0x001fc8000f8010ff */
[----:B------:R-:W-:-:S05]  /*1c00*/  LEA.HI.X R3, R0, UR13, R5, 0x2, P0 ;  /* 0x0000000d00037c11 */ /* 0x000fca00080f1405 */
[----:B------:R-:W-:Y:S04]  /*1c10*/  STG.E desc[UR8][R2.64], R44 ;  /* 0x0000002c02007986 */ /* 0x000fe8000c101908 */
        /* <DEDUP_REMOVED lines=17> */
[----:B------:R-:W-:Y:S01]  /*1d30*/  STG.E desc[UR8][R2.64+0x900], R24 ;  /* 0x0009001802007986 */ /* 0x000fe2000c101908 */
[----:B------:R-:W-:Y:S05]  /*1d40*/  EXIT ;  /* 0x000000000000794d */ /* 0x000fea0003800000 */
.L_x_24:
[C---:B------:R-:W-:Y:S01]  /*1d50*/  LOP3.LUT R7, R3.reuse, 0x3e0, RZ, 0xc0, !PT ;  /* 0x000003e003077812 */ /* 0x040fe200078ec0ff */
[----:B------:R-:W0:Y:S01]  /*1d60*/  LDCU.64 UR12, c[0x0][0x3a0] ;  /* 0x00007400ff0c77ac */ /* 0x000e220008000a00 */
[----:B------:R-:W-:Y:S01]  /*1d70*/  LOP3.LUT R2, R3, 0x1f, RZ, 0xc0, !PT ;  /* 0x0000001f03027812 */ /* 0x000fe200078ec0ff */
[----:B-1----:R-:W-:-:S04]  /*1d80*/  IMAD.U32 R11, RZ, RZ, UR7 ;  /* 0x00000007ff0b7e24 */ /* 0x002fc8000f8e00ff */
[----:B------:R-:W-:Y:S02]  /*1d90*/  IMAD R7, R7, 0x13, R2 ;  /* 0x0000001307077824 */ /* 0x000fe400078e0202 */
[----:B------:R-:W-:Y:S02]  /*1da0*/  IMAD R0, R11, -0x1c80, R26 ;  /* 0xffffe3800b007824 */ /* 0x000fe400078e021a */
[C---:B------:R-:W-:Y:S01]  /*1db0*/  VIADD R11, R7.reuse, 0x20 ;  /* 0x00000020070b7836 */ /* 0x040fe20000000000 */
[C---:B--2---:R-:W-:Y:S01]  /*1dc0*/  IADD3 R3, P0, PT, R7.reuse, R4, RZ ;  /* 0x0000000407037210 */ /* 0x044fe20007f1e0ff */
[C---:B------:R-:W-:Y:S01]  /*1dd0*/  VIADD R25, R7.reuse, 0x60 ;  /* 0x0000006007197836 */ /* 0x040fe20000000000 */
[-C--:B------:R-:W-:Y:S02]  /*1de0*/  ISETP.GE.AND P1, PT, R7, R0.reuse, PT ;  /* 0x000000000700720c */ /* 0x080fe40003f26270 */
[-C--:B------:R-:W-:Y:S01]  /*1df0*/  ISETP.GE.AND P2, PT, R11, R0.reuse, PT ;  /* 0x000000000b00720c */ /* 0x080fe20003f46270 */
[----:B------:R-:W-:Y:S01]  /*1e00*/  IMAD.X R4, RZ, RZ, R5, P0 ;  /* 0x000000ffff047224 */ /* 0x000fe200000e0605 */
[----:B------:R-:W-:Y:S01]  /*1e10*/  ISETP.GE.AND P4, PT, R25, R0, PT ;  /* 0x000000001900720c */ /* 0x000fe20003f86270 */
[----:B------:R-:W-:Y:S01]  /*1e20*/  VIADD R5, R7, 0x40 ;  /* 0x0000004007057836 */ /* 0x000fe20000000000 */
[----:B0-----:R-:W-:Y:S01]  /*1e30*/  LEA R2, P0, R3, UR12, 0x2 ;  /* 0x0000000c03027c11 */ /* 0x001fe2000f8010ff */
[----:B------:R-:W-:-:S02]  /*1e40*/  VIADD R11, R7, 0xa0 ;  /* 0x000000a0070b7836 */ /* 0x000fc40000000000 */
[----:B------:R-:W-:Y:S01]  /*1e50*/  VIADD R25, R7, 0xc0 ;  /* 0x000000c007197836 */ /* 0x000fe20000000000 */
[-C--:B------:R-:W-:Y:S01]  /*1e60*/  ISETP.GE.AND P3, PT, R5, R0.reuse, PT ;  /* 0x000000000500720c */ /* 0x080fe20003f66270 */
[----:B------:R-:W-:Y:S01]  /*1e70*/  VIADD R5, R7, 0x80 ;  /* 0x0000008007057836 */ /* 0x000fe20000000000 */
[----:B------:R-:W-:Y:S02]  /*1e80*/  LEA.HI.X R3, R3, UR13, R4, 0x2, P0 ;  /* 0x0000000d03037c11 */ /* 0x000fe400080f1404 */
[-C--:B------:R-:W-:Y:S01]  /*1e90*/  ISETP.GE.AND P6, PT, R11, R0.reuse, PT ;  /* 0x000000000b00720c */ /* 0x080fe20003fc6270 */
[----:B------:R-:W-:Y:S01]  /*1ea0*/  VIADD R11, R7, 0x100 ;  /* 0x00000100070b7836 */ /* 0x000fe20000000000 */
[-C--:B------:R-:W-:Y:S01]  /*1eb0*/  ISETP.GE.AND P5, PT, R5, R0.reuse, PT ;  /* 0x000000000500720c */ /* 0x080fe20003fa6270 */
[----:B------:R-:W-:Y:S01]  /*1ec0*/  VIADD R5, R7, 0xe0 ;  /* 0x000000e007057836 */ /* 0x000fe20000000000 */
[----:B------:R-:W-:Y:S01]  /*1ed0*/  @!P1 STG.E desc[UR8][R2.64], R44 ;  /* 0x0000002c02009986 */ /* 0x000fe2000c101908 */
[----:B------:R-:W-:-:S03]  /*1ee0*/  ISETP.GE.AND P0, PT, R25, R0, PT ;  /* 0x000000001900720c */ /* 0x000fc60003f06270 */
[-C--:B------:R-:W-:Y:S01]  /*1ef0*/  ISETP.GE.AND P1, PT, R5, R0.reuse, PT ;  /* 0x000000000500720c */ /* 0x080fe20003f26270 */
[----:B------:R-:W-:Y:S01]  /*1f00*/  VIADD R5, R7, 0x120 ;  /* 0x0000012007057836 */ /* 0x000fe20000000000 */
[----:B------:R-:W-:Y:S04]  /*1f10*/  @!P3 STG.E desc[UR8][R2.64+0x100], R42 ;  /* 0x0001002a0200b986 */ /* 0x000fe8000c101908 */
[-C--:B------:R-:W-:Y:S01]  /*1f20*/  ISETP.GE.AND P3, PT, R5, R0.reuse, PT ;  /* 0x000000000500720c */ /* 0x080fe20003f66270 */
[----:B------:R-:W-:Y:S01]  /*1f30*/  VIADD R5, R7, 0x160 ;  /* 0x0000016007057836 */ /* 0x000fe20000000000 */
[----:B------:R-:W-:Y:S01]  /*1f40*/  @!P2 STG.E desc[UR8][R2.64+0x80], R43 ;  /* 0x0000802b0200a986 */ /* 0x000fe2000c101908 */
[----:B------:R-:W-:Y:S01]  /*1f50*/  ISETP.GE.AND P2, PT, R11, R0, PT ;  /* 0x000000000b00720c */ /* 0x000fe20003f46270 */
[----:B------:R-:W-:-:S02]  /*1f60*/  VIADD R11, R7, 0x140 ;  /* 0x00000140070b7836 */ /* 0x000fc40000000000 */
[----:B------:R0:W-:Y:S01]  /*1f70*/  @!P5 STG.E desc[UR8][R2.64+0x200], R9 ;  /* 0x000200090200d986 */ /* 0x0001e2000c101908 */
[-C--:B------:R-:W-:Y:S01]  /*1f80*/  ISETP.GE.AND P5, PT, R5, R0.reuse, PT ;  /* 0x000000000500720c */ /* 0x080fe20003fa6270 */
[----:B------:R-:W-:Y:S02]  /*1f90*/  VIADD R5, R7, 0x1a0 ;  /* 0x000001a007057836 */ /* 0x000fe40000000000 */
[----:B------:R1:W-:Y:S01]  /*1fa0*/  @!P4 STG.E desc[UR8][R2.64+0x180], R8 ;  /* 0x000180080200c986 */ /* 0x0003e2000c101908 */
[-C--:B------:R-:W-:Y:S01]  /*1fb0*/  ISETP.GE.AND P4, PT, R11, R0.reuse, PT ;  /* 0x000000000b00720c */ /* 0x080fe20003f86270 */
[----:B------:R-:W-:Y:S02]  /*1fc0*/  VIADD R11, R7, 0x180 ;  /* 0x00000180070b7836 */ /* 0x000fe40000000000 */
[----:B------:R1:W-:Y:S01]  /*1fd0*/  @!P0 STG.E desc[UR8][R2.64+0x300], R12 ;  /* 0x0003000c02008986 */ /* 0x0003e2000c101908 */
[----:B------:R-:W-:Y:S01]  /*1fe0*/  ISETP.GE.AND P0, PT, R5, R0, PT ;  /* 0x000000000500720c */ /* 0x000fe20003f06270 */
[----:B------:R-:W-:-:S02]  /*1ff0*/  VIADD R5, R7, 0x1e0 ;  /* 0x000001e007057836 */ /* 0x000fc40000000000 */
[----:B------:R1:W-:Y:S01]  /*2000*/  @!P6 STG.E desc[UR8][R2.64+0x280], R10 ;  /* 0x0002800a0200e986 */ /* 0x0003e2000c101908 */
[-C--:B------:R-:W-:Y:S01]  /*2010*/  ISETP.GE.AND P6, PT, R11, R0.reuse, PT ;  /* 0x000000000b00720c */ /* 0x080fe20003fc6270 */
[----:B------:R-:W-:Y:S02]  /*2020*/  VIADD R11, R7, 0x1c0 ;  /* 0x000001c0070b7836 */ /* 0x000fe40000000000 */
[----:B------:R1:W-:Y:S01]  /*2030*/  @!P2 STG.E desc[UR8][R2.64+0x400], R14 ;  /* 0x0004000e0200a986 */ /* 0x0003e2000c101908 */
[-C--:B------:R-:W-:Y:S01]  /*2040*/  ISETP.GE.AND P2, PT, R5, R0.reuse, PT ;  /* 0x000000000500720c */ /* 0x080fe20003f46270 */
[C---:B0-----:R-:W-:Y:S02]  /*2050*/  VIADD R9, R7.reuse, 0x200 ;  /* 0x0000020007097836 */ /* 0x041fe40000000000 */
[C---:B------:R-:W-:Y:S01]  /*2060*/  VIADD R5, R7.reuse, 0x220 ;  /* 0x0000022007057836 */ /* 0x040fe20000000000 */
[----:B------:R1:W-:Y:S01]  /*2070*/  @!P1 STG.E desc[UR8][R2.64+0x380], R13 ;  /* 0x0003800d02009986 */ /* 0x0003e2000c101908 */
[----:B------:R-:W-:Y:S01]  /*2080*/  VIADD R7, R7, 0x240 ;  /* 0x0000024007077836 */ /* 0x000fe20000000000 */
[----:B------:R-:W-:-:S02]  /*2090*/  ISETP.GE.AND P1, PT, R11, R0, PT ;  /* 0x000000000b00720c */ /* 0x000fc40003f26270 */
[----:B------:R1:W-:Y:S01]  /*20a0*/  @!P3 STG.E desc[UR8][R2.64+0x480], R15 ;  /* 0x0004800f0200b986 */ /* 0x0003e2000c101908 */
[----:B------:R-:W-:-:S03]  /*20b0*/  ISETP.GE.AND P3, PT, R9, R0, PT ;  /* 0x000000000900720c */ /* 0x000fc60003f66270 */
[----:B------:R1:W-:Y:S01]  /*20c0*/  @!P4 STG.E desc[UR8][R2.64+0x500], R16 ;  /* 0x000500100200c986 */ /* 0x0003e2000c101908 */
[----:B------:R-:W-:-:S03]  /*20d0*/  ISETP.GE.AND P4, PT, R5, R0, PT ;  /* 0x000000000500720c */ /* 0x000fc60003f86270 */
[----:B------:R1:W-:Y:S01]  /*20e0*/  @!P5 STG.E desc[UR8][R2.64+0x580], R17 ;  /* 0x000580110200d986 */ /* 0x0003e2000c101908 */
[----:B------:R-:W-:-:S03]  /*20f0*/  ISETP.GE.AND P5, PT, R7, R0, PT ;  /* 0x000000000700720c */ /* 0x000fc60003fa6270 */
[----:B------:R1:W-:Y:S04]  /*2100*/  @!P6 STG.E desc[UR8][R2.64+0x600], R18 ;  /* 0x000600120200e986 */ /* 0x0003e8000c101908 */
[----:B------:R1:W-:Y:S04]  /*2110*/  @!P0 STG.E desc[UR8][R2.64+0x680], R19 ;  /* 0x0006801302008986 */ /* 0x0003e8000c101908 */
[----:B------:R1:W-:Y:S04]  /*2120*/  @!P1 STG.E desc[UR8][R2.64+0x700], R20 ;  /* 0x0007001402009986 */ /* 0x0003e8000c101908 */
[----:B------:R1:W-:Y:S04]  /*2130*/  @!P2 STG.E desc[UR8][R2.64+0x780], R21 ;  /* 0x000780150200a986 */ /* 0x0003e8000c101908 */
[----:B------:R1:W-:Y:S04]  /*2140*/  @!P3 STG.E desc[UR8][R2.64+0x800], R22 ;  /* 0x000800160200b986 */ /* 0x0003e8000c101908 */
[----:B------:R1:W-:Y:S01]  /*2150*/  @!P4 STG.E desc[UR8][R2.64+0x880], R23 ;  /* 0x000880170200c986 */ /* 0x0003e2000c101908 */
[----:B------:R-:W-:Y:S05]  /*2160*/  @P5 EXIT ;  /* 0x000000000000594d */ /* 0x000fea0003800000 */
[----:B------:R-:W-:Y:S01]  /*2170*/  STG.E desc[UR8][R2.64+0x900], R24 ;  /* 0x0009001802007986 */ /* 0x000fe2000c101908 */
[----:B------:R-:W-:Y:S05]  /*2180*/  EXIT ;  /* 0x000000000000794d */ /* 0x000fea0003800000 */
.L_x_14:
[----:B------:R-:W-:Y:S01]  /*2190*/  IMAD.MOV.U32 R2, RZ, RZ, RZ ;  /* 0x000000ffff027224 */ /* 0x000fe200078e00ff */
[C---:B------:R-:W-:Y:S01]  /*21a0*/  ISETP.GT.U32.AND P0, PT, R3.reuse, 0x1f, PT ;  /* 0x0000001f0300780c */ /* 0x040fe20003f04070 */
[----:B------:R-:W-:Y:S05]  /*21b0*/  WARPSYNC.ALL ;  /* 0x0000000000007948 */ /* 0x000fea0003800000 */
[----:B------:R-:W-:-:S05]  /*21c0*/  IMAD.HI.U32 R24, R3, 0x15555556, R2 ;  /* 0x1555555603187827 */ /* 0x000fca00078e0002 */
[----:B------:R-:W-:-:S05]  /*21d0*/  LEA R24, R24, UR4, 0x2 ;  /* 0x0000000418187c11 */ /* 0x000fca000f8e10ff */
[----:B------:R0:W-:Y:S01]  /*21e0*/  STS [R24+0x3410], R27 ;  /* 0x0034101b18007388 */ /* 0x0001e20000000800 */
[----:B------:R-:W-:Y:S06]  /*21f0*/  BAR.SYNC.DEFER_BLOCKING 0x0 ;  /* 0x0000000000007b1d */ /* 0x000fec0000010000 */
[----:B------:R-:W-:Y:S05]  /*2200*/  @P0 BRA `(.L_x_25) ;  /* 0x0000000000e00947 */ /* 0x000fea0003800000 */
[----:B------:R-:W-:Y:S01]  /*2210*/  IMAD.MOV.U32 R5, RZ, RZ, 0x34 ;  /* 0x00000034ff057424 */ /* 0x000fe200078e00ff */
[----:B------:R-:W-:-:S03]  /*2220*/  UMOV UR11, 0xffffffff ;  /* 0xffffffff000b7882 */ /* 0x000fc60000000000 */
[----:B------:R-:W-:-:S05]  /*2230*/  IMAD R18, R3, R5, UR4 ;  /* 0x0000000403127e24 */ /* 0x000fca000f8e0205 */
[----:B------:R-:W-:Y:S04]  /*2240*/  LDS R16, [R18+0x3410] ;  /* 0x0034100012107984 */ /* 0x000fe80000000800 */
[----:B------:R-:W-:Y:S04]  /*2250*/  LDS R17, [R18+0x3414] ;  /* 0x0034140012117984 */ /* 0x000fe80000000800 */
[----:B------:R-:W1:Y:S04]  /*2260*/  LDS R14, [R18+0x3418] ;  /* 0x00341800120e7984 */ /* 0x000e680000000800 */
[----:B------:R-:W-:Y:S04]  /*2270*/  LDS R15, [R18+0x341c] ;  /* 0x00341c00120f7984 */ /* 0x000fe80000000800 */
[----:B------:R-:W2:Y:S04]  /*2280*/  LDS R12, [R18+0x3420] ;  /* 0x00342000120c7984 */ /* 0x000ea80000000800 */
[----:B------:R-:W-:Y:S04]  /*2290*/  LDS R13, [R18+0x3424] ;  /* 0x00342400120d7984 */ /* 0x000fe80000000800 */
[----:B------:R-:W3:Y:S04]  /*22a0*/  LDS R10, [R18+0x3428] ;  /* 0x00342800120a7984 */ /* 0x000ee80000000800 */
[----:B------:R-:W-:Y:S04]  /*22b0*/  LDS R9, [R18+0x342c] ;  /* 0x00342c0012097984 */ /* 0x000fe80000000800 */
[----:B------:R-:W4:Y:S04]  /*22c0*/  LDS R8, [R18+0x3430] ;  /* 0x0034300012087984 */ /* 0x000f280000000800 */
[----:B------:R-:W-:Y:S04]  /*22d0*/  LDS R5, [R18+0x3434] ;  /* 0x0034340012057984 */ /* 0x000fe80000000800 */
[----:B------:R-:W5:Y:S04]  /*22e0*/  LDS R4, [R18+0x3438] ;  /* 0x0034380012047984 */ /* 0x000f680000000800 */
[----:B------:R-:W0:Y:S01]  /*22f0*/  LDS R19, [R18+0x343c] ;  /* 0x00343c0012137984 */ /* 0x000e220000000800 */
[----:B-1----:R-:W-:-:S04]  /*2300*/  IADD3 R20, PT, PT, R14, R17, R16 ;  /* 0x000000110e147210 */ /* 0x002fc80007ffe010 */
[----:B--2---:R-:W-:-:S04]  /*2310*/  IADD3 R20, PT, PT, R12, R20, R15 ;  /* 0x000000140c147210 */ /* 0x004fc80007ffe00f */
[----:B---3--:R-:W-:-:S04]  /*2320*/  IADD3 R20, PT, PT, R10, R20, R13 ;  /* 0x000000140a147210 */ /* 0x008fc80007ffe00d */
[----:B----4-:R-:W-:-:S04]  /*2330*/  IADD3 R20, PT, PT, R8, R20, R9 ;  /* 0x0000001408147210 */ /* 0x010fc80007ffe009 */
[----:B-----5:R-:W-:-:S05]  /*2340*/  IADD3 R20, PT, PT, R4, R20, R5 ;  /* 0x0000001404147210 */ /* 0x020fca0007ffe005 */
[----:B0-----:R-:W-:Y:S01]  /*2350*/  IMAD.IADD R19, R19, 0x1, R20 ;  /* 0x0000000113137824 */ /* 0x001fe200078e0214 */
[----:B------:R-:W-:Y:S06]  /*2360*/  BRA.DIV UR11, `(.L_x_26) ;  /* 0x0000005e0be47947 */ /* 0x000fec000b800000 */
[----:B------:R-:W0:Y:S02]  /*2370*/  SHFL.UP P0, R20, R19, 0x1, RZ ;  /* 0x0420000013147989 */ /* 0x000e2400000000ff */
[----:B0-----:R-:W-:-:S05]  /*2380*/  @P0 IMAD.IADD R20, R19, 0x1, R20 ;  /* 0x0000000113140824 */ /* 0x001fca00078e0214 */
[----:B------:R-:W0:Y:S02]  /*2390*/  SHFL.UP P0, R21, R20, 0x2, RZ ;  /* 0x0440000014157989 */ /* 0x000e2400000000ff */
[----:B0-----:R-:W-:-:S05]  /*23a0*/  @P0 IMAD.IADD R21, R20, 0x1, R21 ;  /* 0x0000000114150824 */ /* 0x001fca00078e0215 */
[----:B------:R-:W0:Y:S02]  /*23b0*/  SHFL.UP P0, R22, R21, 0x4, RZ ;  /* 0x0480000015167989 */ /* 0x000e2400000000ff */
[----:B0-----:R-:W-:-:S05]  /*23c0*/  @P0 IMAD.IADD R22, R21, 0x1, R22 ;  /* 0x0000000115160824 */ /* 0x001fca00078e0216 */
[----:B------:R-:W0:Y:S02]  /*23d0*/  SHFL.UP P0, R23, R22, 0x8, RZ ;  /* 0x0500000016177989 */ /* 0x000e2400000000ff */
[----:B0-----:R-:W-:-:S05]  /*23e0*/  @P0 IMAD.IADD R23, R22, 0x1, R23 ;  /* 0x0000000116170824 */ /* 0x001fca00078e0217 */
[----:B------:R0:W1:Y:S02]  /*23f0*/  SHFL.UP P0, R48, R23, 0x10, RZ ;  /* 0x0600000017307989 */ /* 0x00006400000000ff */
.L_x_118:
[----:B-1----:R-:W-:-:S04]  /*2400*/  @P0 IMAD.IADD R48, R23, 0x1, R48 ;  /* 0x0000000117300824 */ /* 0x002fc800078e0230 */
[----:B------:R-:W-:-:S04]  /*2410*/  IMAD.IADD R19, R48, 0x1, -R19 ;  /* 0x0000000130137824 */ /* 0x000fc800078e0a13 */
[----:B------:R-:W-:Y:S01]  /*2420*/  IMAD.IADD R16, R16, 0x1, R19 ;  /* 0x0000000110107824 */ /* 0x000fe200078e0213 */
[----:B------:R1:W-:Y:S03]  /*2430*/  STS [R18+0x3410], R19 ;  /* 0x0034101312007388 */ /* 0x0003e60000000800 */
        /* <DEDUP_REMOVED lines=19> */
[----:B------:R1:W-:Y:S04]  /*2570*/  STS [R18+0x3438], R5 ;  /* 0x0034380512007388 */ /* 0x0003e80000000800 */
[----:B------:R1:W-:Y:S02]  /*2580*/  STS [R18+0x343c], R21 ;  /* 0x00343c1512007388 */ /* 0x0003e40000000800 */
.L_x_25:
[----:B------:R-:W-:Y:S05]  /*2590*/  WARPSYNC.ALL ;  /* 0x0000000000007948 */ /* 0x000fea0003800000 */
[----:B------:R-:W-:Y:S01]  /*25a0*/  BAR.SYNC.DEFER_BLOCKING 0x0 ;  /* 0x0000000000007b1d */ /* 0x000fe20000010000 */
[----:B------:R-:W-:Y:S02]  /*25b0*/  ISETP.NE.AND P0, PT, R53, RZ, PT ;  /* 0x000000ff3500720c */ /* 0x000fe40003f05270 */
[----:B-1----:R-:W-:-:S03]  /*25c0*/  SHF.R.U32.HI R5, RZ, UR6, R45 ;  /* 0x00000006ff057c19 */ /* 0x002fc6000801162d */
[----:B------:R-:W-:Y:S01]  /*25d0*/  BSSY.RECONVERGENT B0, `(.L_x_27) ;  /* 0x0000029000007945 */ /* 0x000fe20003800200 */
[----:B------:R-:W-:Y:S01]  /*25e0*/  LOP3.LUT R5, R5, UR5, RZ, 0x30, !PT ;  /* 0x0000000505057c12 */ /* 0x000fe2000f8e30ff */
[----:B0-----:R-:W0:Y:S06]  /*25f0*/  LDS R24, [R24+0x3410] ;  /* 0x0034100018187984 */ /* 0x001e2c0000000800 */
[----:B------:R-:W-:Y:S05]  /*2600*/  @P0 BRA `(.L_x_28) ;  /* 0x0000000000940947 */ /* 0x000fea0003800000 */
[----:B------:R-:W-:-:S05]  /*2610*/  LEA R4, R3, UR4, 0x2 ;  /* 0x0000000403047c11 */ /* 0x000fca000f8e10ff */
[----:B------:R-:W0:Y:S04]  /*2620*/  LDS R13, [R4] ;  /* 0x00000000040d7984 */ /* 0x000e280000000800 */
[----:B------:R-:W1:Y:S04]  /*2630*/  LDS R15, [R4+0x400] ;  /* 0x00040000040f7984 */ /* 0x000e680000000800 */
[----:B------:R-:W2:Y:S04]  /*2640*/  LDS R17, [R4+0x800] ;  /* 0x0008000004117984 */ /* 0x000ea80000000800 */
[----:B------:R-:W3:Y:S04]  /*2650*/  LDS R19, [R4+0xc00] ;  /* 0x000c000004137984 */ /* 0x000ee80000000800 */
[----:B------:R-:W4:Y:S04]  /*2660*/  LDS R21, [R4+0x1000] ;  /* 0x0010000004157984 */ /* 0x000f280000000800 */
[----:B------:R-:W5:Y:S04]  /*2670*/  LDS R23, [R4+0x1400] ;  /* 0x0014000004177984 */ /* 0x000f680000000800 */
[----:B------:R-:W5:Y:S04]  /*2680*/  LDS R45, [R4+0x1800] ;  /* 0x00180000042d7984 */ /* 0x000f680000000800 */
[----:B------:R-:W5:Y:S04]  /*2690*/  LDS R47, [R4+0x1c00] ;  /* 0x001c0000042f7984 */ /* 0x000f680000000800 */
[----:B------:R-:W5:Y:S04]  /*26a0*/  LDS R49, [R4+0x2000] ;  /* 0x0020000004317984 */ /* 0x000f680000000800 */
[----:B------:R-:W5:Y:S04]  /*26b0*/  LDS R51, [R4+0x2400] ;  /* 0x0024000004337984 */ /* 0x000f680000000800 */
[----:B------:R-:W5:Y:S01]  /*26c0*/  LDS R8, [R4+0x2800] ;  /* 0x0028000004087984 */ /* 0x000f620000000800 */
[----:B0-----:R-:W-:-:S03]  /*26d0*/  IMAD.IADD R13, R24, 0x1, R13 ;  /* 0x00000001180d7824 */ /* 0x001fc600078e020d */
[----:B------:R-:W0:Y:S01]  /*26e0*/  LDS R9, [R4+0x2c00] ;  /* 0x002c000004097984 */ /* 0x000e220000000800 */
[----:B-1----:R-:W-:-:S03]  /*26f0*/  IMAD.IADD R15, R24, 0x1, R15 ;  /* 0x00000001180f7824 */ /* 0x002fc600078e020f */
[----:B------:R1:W-:Y:S01]  /*2700*/  STS [R4], R13 ;  /* 0x0000000d04007388 */ /* 0x0003e20000000800 */
[C---:B--2---:R-:W-:Y:S02]  /*2710*/  IMAD.IADD R17, R24.reuse, 0x1, R17 ;  /* 0x0000000118117824 */ /* 0x044fe400078e0211 */
[C---:B---3--:R-:W-:Y:S01]  /*2720*/  IMAD.IADD R19, R24.reuse, 0x1, R19 ;  /* 0x0000000118137824 */ /* 0x048fe200078e0213 */
[----:B------:R2:W-:Y:S01]  /*2730*/  STS [R4+0x400], R15 ;  /* 0x0004000f04007388 */ /* 0x0005e20000000800 */
[----:B----4-:R-:W-:-:S03]  /*2740*/  IMAD.IADD R21, R24, 0x1, R21 ;  /* 0x0000000118157824 */ /* 0x010fc600078e0215 */
[----:B------:R2:W-:Y:S01]  /*2750*/  STS [R4+0x800], R17 ;  /* 0x0008001104007388 */ /* 0x0005e20000000800 */
[----:B-----5:R-:W-:-:S03]  /*2760*/  IMAD.IADD R23, R24, 0x1, R23 ;  /* 0x0000000118177824 */ /* 0x020fc600078e0217 */
[----:B------:R2:W-:Y:S01]  /*2770*/  STS [R4+0xc00], R19 ;  /* 0x000c001304007388 */ /* 0x0005e20000000800 */
[----:B------:R-:W-:-:S03]  /*2780*/  IMAD.IADD R45, R24, 0x1, R45 ;  /* 0x00000001182d7824 */ /* 0x000fc600078e022d */
[----:B------:R2:W-:Y:S01]  /*2790*/  STS [R4+0x1000], R21 ;  /* 0x0010001504007388 */ /* 0x0005e20000000800 */
[----:B------:R-:W-:-:S03]  /*27a0*/  IMAD.IADD R47, R24, 0x1, R47 ;  /* 0x00000001182f7824 */ /* 0x000fc600078e022f */
[----:B------:R2:W-:Y:S01]  /*27b0*/  STS [R4+0x1400], R23 ;  /* 0x0014001704007388 */ /* 0x0005e20000000800 */
[----:B------:R-:W-:-:S03]  /*27c0*/  IMAD.IADD R49, R24, 0x1, R49 ;  /* 0x0000000118317824 */ /* 0x000fc600078e0231 */
[----:B------:R2:W-:Y:S01]  /*27d0*/  STS [R4+0x1800], R45 ;  /* 0x0018002d04007388 */ /* 0x0005e20000000800 */
[----:B------:R-:W-:-:S03]  /*27e0*/  IMAD.IADD R51, R24, 0x1, R51 ;  /* 0x0000000118337824 */ /* 0x000fc600078e0233 */
[----:B------:R2:W-:Y:S01]  /*27f0*/  STS [R4+0x1c00], R47 ;  /* 0x001c002f04007388 */ /* 0x0005e20000000800 */
[----:B-1----:R-:W-:-:S03]  /*2800*/  IMAD.IADD R13, R24, 0x1, R8 ;  /* 0x00000001180d7824 */ /* 0x002fc600078e0208 */
[----:B------:R2:W-:Y:S01]  /*2810*/  STS [R4+0x2000], R49 ;  /* 0x0020003104007388 */ /* 0x0005e20000000800 */
[----:B0-----:R-:W-:-:S03]  /*2820*/  IMAD.IADD R9, R24, 0x1, R9 ;  /* 0x0000000118097824 */ /* 0x001fc600078e0209 */
[----:B------:R2:W-:Y:S04]  /*2830*/  STS [R4+0x2400], R51 ;  /* 0x0024003304007388 */ /* 0x0005e80000000800 */
[----:B------:R2:W-:Y:S04]  /*2840*/  STS [R4+0x2800], R13 ;  /* 0x0028000d04007388 */ /* 0x0005e80000000800 */
[----:B------:R2:W-:Y:S02]  /*2850*/  STS [R4+0x2c00], R9 ;  /* 0x002c000904007388 */ /* 0x0005e40000000800 */
.L_x_28:
[----:B------:R-:W-:Y:S05]  /*2860*/  BSYNC.RECONVERGENT B0 ;  /* 0x0000000000007941 */ /* 0x000fea0003800200 */
.L_x_27:
[----:B------:R-:W-:Y:S01]  /*2870*/  BAR.SYNC.DEFER_BLOCKING 0x0 ;  /* 0x0000000000007b1d */ /* 0x000fe20000010000 */
[----:B------:R-:W-:Y:S01]  /*2880*/  R2P PR, R5, 0x7f ;  /* 0x0000007f05007804 */ /* 0x000fe20000000000 */
[----:B------:R-:W-:-:S04]  /*2890*/  IMAD.MOV.U32 R8, RZ, RZ, RZ ;  /* 0x000000ffff087224 */ /* 0x000fc800078e00ff */
[----:B------:R-:W-:Y:S01]  /*28a0*/  BSSY.RECONVERGENT B0, `(.L_x_29) ;  /* 0x0000026000007945 */ /* 0x000fe20003800200 */
[----:B--2---:R-:W1:Y:S07]  /*28b0*/  S2R R23, SR_LEMASK ;  /* 0x0000000000177919 */ /* 0x004e6e0000003a00 */
[----:B------:R-:W-:Y:S02]  /*28c0*/  VOTE.ANY R4, PT, P0 ;  /* 0x0000000000047806 */ /* 0x000fe400000e0100 */
[----:B------:R-:W-:-:S02]  /*28d0*/  VOTE.ANY R9, PT, P1 ;  /* 0x0000000000097806 */ /* 0x000fc400008e0100 */
[----:B------:R-:W-:Y:S02]  /*28e0*/  @!P0 LOP3.LUT R4, RZ, R4, RZ, 0x33, !PT ;  /* 0x00000004ff048212 */ /* 0x000fe400078e33ff */
[----:B------:R-:W-:Y:S02]  /*28f0*/  VOTE.ANY R13, PT, P2 ;  /* 0x00000000000d7806 */ /* 0x000fe400010e0100 */
[----:B------:R-:W-:Y:S02]  /*2900*/  @!P1 LOP3.LUT R9, RZ, R9, RZ, 0x33, !PT ;  /* 0x00000009ff099212 */ /* 0x000fe400078e33ff */
[----:B------:R-:W-:Y:S02]  /*2910*/  VOTE.ANY R15, PT, P3 ;  /* 0x00000000000f7806 */ /* 0x000fe400018e0100 */
[----:B------:R-:W-:Y:S02]  /*2920*/  @!P2 LOP3.LUT R13, RZ, R13, RZ, 0x33, !PT ;  /* 0x0000000dff0da212 */ /* 0x000fe400078e33ff */
[----:B------:R-:W-:-:S02]  /*2930*/  LOP3.LUT R4, R9, R4, RZ, 0xc0, !PT ;  /* 0x0000000409047212 */ /* 0x000fc400078ec0ff */
[----:B------:R-:W-:Y:S02]  /*2940*/  @!P3 LOP3.LUT R15, RZ, R15, RZ, 0x33, !PT ;  /* 0x0000000fff0fb212 */ /* 0x000fe400078e33ff */
[----:B------:R-:W-:Y:S02]  /*2950*/  LOP3.LUT R4, R13, R4, RZ, 0xc0, !PT ;  /* 0x000000040d047212 */ /* 0x000fe400078ec0ff */
[----:B------:R-:W-:Y:S02]  /*2960*/  VOTE.ANY R9, PT, P4 ;  /* 0x0000000000097806 */ /* 0x000fe400020e0100 */
[----:B------:R-:W-:Y:S02]  /*2970*/  LOP3.LUT P0, RZ, R5, 0x80, RZ, 0xc0, !PT ;  /* 0x0000008005ff7812 */ /* 0x000fe4000780c0ff */
[----:B------:R-:W-:Y:S02]  /*2980*/  LOP3.LUT R4, R15, R4, RZ, 0xc0, !PT ;  /* 0x000000040f047212 */ /* 0x000fe400078ec0ff */
[----:B------:R-:W-:-:S02]  /*2990*/  VOTE.ANY R13, PT, P5 ;  /* 0x00000000000d7806 */ /* 0x000fc400028e0100 */
[----:B------:R-:W-:Y:S02]  /*29a0*/  @!P4 LOP3.LUT R9, RZ, R9, RZ, 0x33, !PT ;  /* 0x00000009ff09c212 */ /* 0x000fe400078e33ff */
[----:B------:R-:W-:Y:S02]  /*29b0*/  @!P5 LOP3.LUT R13, RZ, R13, RZ, 0x33, !PT ;  /* 0x0000000dff0dd212 */ /* 0x000fe400078e33ff */
[----:B------:R-:W-:Y:S02]  /*29c0*/  LOP3.LUT R4, R9, R4, RZ, 0xc0, !PT ;  /* 0x0000000409047212 */ /* 0x000fe400078ec0ff */
[----:B------:R-:W-:Y:S02]  /*29d0*/  VOTE.ANY R9, PT, P6 ;  /* 0x0000000000097806 */ /* 0x000fe400030e0100 */
[----:B------:R-:W-:Y:S02]  /*29e0*/  LOP3.LUT R4, R13, R4, RZ, 0xc0, !PT ;  /* 0x000000040d047212 */ /* 0x000fe400078ec0ff */
[----:B------:R-:W-:-:S02]  /*29f0*/  VOTE.ANY R13, PT, P0 ;  /* 0x00000000000d7806 */ /* 0x000fc400000e0100 */
[----:B------:R-:W-:Y:S02]  /*2a00*/  @!P6 LOP3.LUT R9, RZ, R9, RZ, 0x33, !PT ;  /* 0x00000009ff09e212 */ /* 0x000fe400078e33ff */
[----:B------:R-:W-:Y:S02]  /*2a10*/  @!P0 LOP3.LUT R13, RZ, R13, RZ, 0x33, !PT ;  /* 0x0000000dff0d8212 */ /* 0x000fe400078e33ff */
[----:B------:R-:W-:Y:S02]  /*2a20*/  LOP3.LUT R4, R9, R4, RZ, 0xc0, !PT ;  /* 0x0000000409047212 */ /* 0x000fe400078ec0ff */
[----:B------:R-:W-:Y:S02]  /*2a30*/  SHF.R.U32.HI R9, RZ, UR6, R6 ;  /* 0x00000006ff097c19 */ /* 0x000fe40008011606 */
[----:B------:R-:W-:Y:S01]  /*2a40*/  LOP3.LUT R10, R13, R4, RZ, 0xc0, !PT ;  /* 0x000000040d0a7212 */ /* 0x000fe200078ec0ff */
[----:B------:R-:W-:Y:S01]  /*2a50*/  IMAD.SHL.U32 R4, R3, 0x20, RZ ;  /* 0x0000002003047824 */ /* 0x000fe200078e00ff */
[----:B------:R-:W-:-:S02]  /*2a60*/  LOP3.LUT R9, R9, UR5, RZ, 0x30, !PT ;  /* 0x0000000509097c12 */ /* 0x000fc4000f8e30ff */
[----:B------:R-:W2:Y:S01]  /*2a70*/  FLO.U32 R15, R10 ;  /* 0x0000000a000f7300 */ /* 0x000ea200000e0000 */
[----:B-1----:R-:W-:Y:S02]  /*2a80*/  LOP3.LUT R14, R23, R10, RZ, 0xc0, !PT ;  /* 0x0000000a170e7212 */ /* 0x002fe400078ec0ff */
[----:B------:R-:W-:-:S05]  /*2a90*/  LOP3.LUT R4, R4, 0x7c00, RZ, 0xc0, !PT ;  /* 0x00007c0004047812 */ /* 0x000fca00078ec0ff */
[----:B------:R-:W1:Y:S01]  /*2aa0*/  POPC R14, R14 ;  /* 0x0000000e000e7309 */ /* 0x000e620000000000 */
[----:B------:R-:W-:Y:S01]  /*2ab0*/  VIADD R22, R4, UR4 ;  /* 0x0000000404167c36 */ /* 0x000fe20008000000 */
[----:B--2---:R-:W-:-:S13]  /*2ac0*/  ISETP.NE.AND P0, PT, R46, R15, PT ;  /* 0x0000000f2e00720c */ /* 0x004fda0003f05270 */
[----:B-1----:R-:W-:Y:S05]  /*2ad0*/  @P0 BRA `(.L_x_30) ;  /* 0x0000000000080947 */ /* 0x002fea0003800000 */
[----:B------:R-:W-:-:S05]  /*2ae0*/  IMAD R5, R5, 0x4, R22 ;  /* 0x0000000405057824 */ /* 0x000fca00078e0216 */
[----:B------:R1:W2:Y:S02]  /*2af0*/  ATOMS.ADD R8, [R5], R14 ;  /* 0x0000000e0508738c */ /* 0x0002a40000000000 */
.L_x_30:
[----:B------:R-:W-:Y:S05]  /*2b00*/  BSYNC.RECONVERGENT B0 ;  /* 0x0000000000007941 */ /* 0x000fea0003800200 */
.L_x_29:
[----:B------:R-:W-:Y:S01]  /*2b10*/  R2P PR, R9, 0x7f ;  /* 0x0000007f09007804 */ /* 0x000fe20000000000 */
[----:B--2---:R2:W3:Y:S01]  /*2b20*/  SHFL.IDX PT, R8, R8, R15, 0x1f ;  /* 0x00001f0f08087589 */ /* 0x0044e200000e0000 */
[----:B------:R-:W-:Y:S01]  /*2b30*/  BSSY.RECONVERGENT B0, `(.L_x_31) ;  /* 0x0000023000007945 */ /* 0x000fe20003800200 */
[----:B------:R-:W-:-:S10]  /*2b40*/  IMAD.MOV.U32 R12, RZ, RZ, RZ ;  /* 0x000000ffff0c7224 */ /* 0x000fd400078e00ff */
[----:B------:R-:W-:Y:S02]  /*2b50*/  VOTE.ANY R4, PT, P0 ;  /* 0x0000000000047806 */ /* 0x000fe400000e0100 */
[----:B-1----:R-:W-:Y:S02]  /*2b60*/  VOTE.ANY R5, PT, P1 ;  /* 0x0000000000057806 */ /* 0x002fe400008e0100 */
[----:B------:R-:W-:Y:S02]  /*2b70*/  @!P0 LOP3.LUT R4, RZ, R4, RZ, 0x33, !PT ;  /* 0x00000004ff048212 */ /* 0x000fe400078e33ff */
[----:B------:R-:W-:Y:S02]  /*2b80*/  VOTE.ANY R13, PT, P2 ;  /* 0x00000000000d7806 */ /* 0x000fe400010e0100 */
[----:B------:R-:W-:Y:S02]  /*2b90*/  @!P1 LOP3.LUT R5, RZ, R5, RZ, 0x33, !PT ;  /* 0x00000005ff059212 */ /* 0x000fe400078e33ff */
[----:B------:R-:W-:-:S02]  /*2ba0*/  @!P2 LOP3.LUT R13, RZ, R13, RZ, 0x33, !PT ;  /* 0x0000000dff0da212 */ /* 0x000fc400078e33ff */
[----:B------:R-:W-:Y:S02]  /*2bb0*/  LOP3.LUT R4, R5, R4, RZ, 0xc0, !PT ;  /* 0x0000000405047212 */ /* 0x000fe400078ec0ff */
[----:B------:R-:W-:Y:S02]  /*2bc0*/  VOTE.ANY R5, PT, P3 ;  /* 0x0000000000057806 */ /* 0x000fe400018e0100 */
[----:B------:R-:W-:Y:S02]  /*2bd0*/  LOP3.LUT R4, R13, R4, RZ, 0xc0, !PT ;  /* 0x000000040d047212 */ /* 0x000fe400078ec0ff */
[----:B------:R-:W-:Y:S02]  /*2be0*/  LOP3.LUT P0, RZ, R9, 0x80, RZ, 0xc0, !PT ;  /* 0x0000008009ff7812 */ /* 0x000fe4000780c0ff */
[----:B------:R-:W-:Y:S02]  /*2bf0*/  VOTE.ANY R13, PT, P4 ;  /* 0x00000000000d7806 */ /* 0x000fe400020e0100 */
[----:B------:R-:W-:-:S02]  /*2c00*/  @!P3 LOP3.LUT R5, RZ, R5, RZ, 0x33, !PT ;  /* 0x00000005ff05b212 */ /* 0x000fc400078e33ff */
[----:B------:R-:W-:Y:S02]  /*2c10*/  @!P4 LOP3.LUT R13, RZ, R13, RZ, 0x33, !PT ;  /* 0x0000000dff0dc212 */ /* 0x000fe400078e33ff */
[----:B------:R-:W-:Y:S02]  /*2c20*/  LOP3.LUT R4, R5, R4, RZ, 0xc0, !PT ;  /* 0x0000000405047212 */ /* 0x000fe400078ec0ff */
[----:B------:R-:W-:Y:S02]  /*2c30*/  VOTE.ANY R5, PT, P5 ;  /* 0x0000000000057806 */ /* 0x000fe400028e0100 */
[----:B------:R-:W-:Y:S02]  /*2c40*/  LOP3.LUT R4, R13, R4, RZ, 0xc0, !PT ;  /* 0x000000040d047212 */ /* 0x000fe400078ec0ff */
[----:B------:R-:W-:Y:S02]  /*2c50*/  VOTE.ANY R13, PT, P6 ;  /* 0x00000000000d7806 */ /* 0x000fe400030e0100 */
[----:B------:R-:W-:-:S02]  /*2c60*/  @!P5 LOP3.LUT R5, RZ, R5, RZ, 0x33, !PT ;  /* 0x00000005ff05d212 */ /* 0x000fc400078e33ff */
[----:B------:R-:W-:Y:S02]  /*2c70*/  VOTE.ANY R17, PT, P0 ;  /* 0x0000000000117806 */ /* 0x000fe400000e0100 */
[----:B------:R-:W-:Y:S02]  /*2c80*/  @!P6 LOP3.LUT R13, RZ, R13, RZ, 0x33, !PT ;  /* 0x0000000dff0de212 */ /* 0x000fe400078e33ff */
[----:B------:R-:W-:Y:S02]  /*2c90*/  LOP3.LUT R4, R5, R4, RZ, 0xc0, !PT ;  /* 0x0000000405047212 */ /* 0x000fe400078ec0ff */
[----:B------:R-:W-:Y:S02]  /*2ca0*/  @!P0 LOP3.LUT R17, RZ, R17, RZ, 0x33, !PT ;  /* 0x00000011ff118212 */ /* 0x000fe400078e33ff */
[----:B------:R-:W-:-:S04]  /*2cb0*/  LOP3.LUT R4, R13, R4, RZ, 0xc0, !PT ;  /* 0x000000040d047212 */ /* 0x000fc800078ec0ff */
[----:B------:R-:W-:Y:S02]  /*2cc0*/  LOP3.LUT R4, R17, R4, RZ, 0xc0, !PT ;  /* 0x0000000411047212 */ /* 0x000fe400078ec0ff */
[----:B------:R-:W-:Y:S02]  /*2cd0*/  SHF.R.U32.HI R17, RZ, UR6, R0 ;  /* 0x00000006ff117c19 */ /* 0x000fe40008011600 */
[----:B------:R-:W1:Y:S01]  /*2ce0*/  FLO.U32 R5, R4 ;  /* 0x0000000400057300 */ /* 0x000e6200000e0000 */
[----:B------:R-:W-:Y:S02]  /*2cf0*/  LOP3.LUT R13, R23, R4, RZ, 0xc0, !PT ;  /* 0x00000004170d7212 */ /* 0x000fe400078ec0ff */
[----:B------:R-:W-:-:S05]  /*2d00*/  LOP3.LUT R17, R17, UR5, RZ, 0x30, !PT ;  /* 0x0000000511117c12 */ /* 0x000fca000f8e30ff */
[----:B------:R-:W4:Y:S01]  /*2d10*/  POPC R13, R13 ;  /* 0x0000000d000d7309 */ /* 0x000f220000000000 */
[----:B-1----:R-:W-:-:S13]  /*2d20*/  ISETP.NE.AND P0, PT, R46, R5, PT ;  /* 0x000000052e00720c */ /* 0x002fda0003f05270 */
[----:B--234-:R-:W-:Y:S05]  /*2d30*/  @P0 BRA `(.L_x_32) ;  /* 0x0000000000080947 */ /* 0x01cfea0003800000 */
[----:B------:R-:W-:-:S06]  /*2d40*/  IMAD R12, R9, 0x4, R22 ;  /* 0x00000004090c7824 */ /* 0x000fcc00078e0216 */
[----:B------:R1:W2:Y:S02]  /*2d50*/  ATOMS.ADD R12, [R12], R13 ;  /* 0x0000000d0c0c738c */ /* 0x0002a40000000000 */
.L_x_32:
[----:B------:R-:W-:Y:S05]  /*2d60*/  BSYNC.RECONVERGENT B0 ;  /* 0x0000000000007941 */ /* 0x000fea0003800200 */
.L_x_31:
[----:B------:R-:W-:Y:S01]  /*2d70*/  R2P PR, R17, 0x7f ;  /* 0x0000007f11007804 */ /* 0x000fe20000000000 */
[----:B--2---:R2:W3:Y:S01]  /*2d80*/  SHFL.IDX PT, R12, R12, R5, 0x1f ;  /* 0x00001f050c0c7589 */ /* 0x0044e200000e0000 */
[----:B------:R-:W-:Y:S11]  /*2d90*/  BSSY.RECONVERGENT B0, `(.L_x_33) ;  /* 0x0000023000007945 */ /* 0x000ff60003800200 */
[----:B------:R-:W-:-:S02]  /*2da0*/  VOTE.ANY R0, PT, P0 ;  /* 0x0000000000007806 */ /* 0x000fc400000e0100 */
[----:B------:R-:W-:Y:S02]  /*2db0*/  VOTE.ANY R9, PT, P1 ;  /* 0x0000000000097806 */ /* 0x000fe400008e0100 */
[----:B------:R-:W-:Y:S02]  /*2dc0*/  @!P0 LOP3.LUT R0, RZ, R0, RZ, 0x33, !PT ;  /* 0x00000000ff008212 */ /* 0x000fe400078e33ff */
[----:B------:R-:W-:Y:S02]  /*2dd0*/  VOTE.ANY R15, PT, P2 ;  /* 0x00000000000f7806 */ /* 0x000fe400010e0100 */
[----:B------:R-:W-:Y:S02]  /*2de0*/  @!P1 LOP3.LUT R9, RZ, R9, RZ, 0x33, !PT ;  /* 0x00000009ff099212 */ /* 0x000fe400078e33ff */
[----:B------:R-:W-:Y:S02]  /*2df0*/  @!P2 LOP3.LUT R15, RZ, R15, RZ, 0x33, !PT ;  /* 0x0000000fff0fa212 */ /* 0x000fe400078e33ff */
[----:B------:R-:W-:-:S02]  /*2e00*/  LOP3.LUT R0, R9, R0, RZ, 0xc0, !PT ;  /* 0x0000000009007212 */ /* 0x000fc400078ec0ff */
[----:B------:R-:W-:Y:S02]  /*2e10*/  VOTE.ANY R9, PT, P3 ;  /* 0x0000000000097806 */ /* 0x000fe400018e0100 */
[----:B------:R-:W-:Y:S02]  /*2e20*/  LOP3.LUT R0, R15, R0, RZ, 0xc0, !PT ;  /* 0x000000000f007212 */ /* 0x000fe400078ec0ff */
[----:B------:R-:W-:Y:S02]  /*2e30*/  LOP3.LUT P0, RZ, R17, 0x80, RZ, 0xc0, !PT ;  /* 0x0000008011ff7812 */ /* 0x000fe4000780c0ff */
[----:B------:R-:W-:Y:S02]  /*2e40*/  VOTE.ANY R15, PT, P4 ;  /* 0x00000000000f7806 */ /* 0x000fe400020e0100 */
[----:B------:R-:W-:Y:S02]  /*2e50*/  @!P3 LOP3.LUT R9, RZ, R9, RZ, 0x33, !PT ;  /* 0x00000009ff09b212 */ /* 0x000fe400078e33ff */
[----:B------:R-:W-:-:S02]  /*2e60*/  @!P4 LOP3.LUT R15, RZ, R15, RZ, 0x33, !PT ;  /* 0x0000000fff0fc212 */ /* 0x000fc400078e33ff */
[----:B------:R-:W-:Y:S02]  /*2e70*/  LOP3.LUT R0, R9, R0, RZ, 0xc0, !PT ;  /* 0x0000000009007212 */ /* 0x000fe400078ec0ff */
[----:B------:R-:W-:Y:S02]  /*2e80*/  VOTE.ANY R9, PT, P5 ;  /* 0x0000000000097806 */ /* 0x000fe400028e0100 */
[----:B------:R-:W-:Y:S02]  /*2e90*/  LOP3.LUT R0, R15, R0, RZ, 0xc0, !PT ;  /* 0x000000000f007212 */ /* 0x000fe400078ec0ff */
[----:B------:R-:W-:Y:S02]  /*2ea0*/  VOTE.ANY R15, PT, P6 ;  /* 0x00000000000f7806 */ /* 0x000fe400030e0100 */
[----:B------:R-:W-:Y:S02]  /*2eb0*/  @!P5 LOP3.LUT R9, RZ, R9, RZ, 0x33, !PT ;  /* 0x00000009ff09d212 */ /* 0x000fe400078e33ff */
[----:B------:R-:W-:-:S02]  /*2ec0*/  VOTE.ANY R19, PT, P0 ;  /* 0x0000000000137806 */ /* 0x000fc400000e0100 */
[----:B------:R-:W-:Y:S02]  /*2ed0*/  @!P6 LOP3.LUT R15, RZ, R15, RZ, 0x33, !PT ;  /* 0x0000000fff0fe212 */ /* 0x000fe400078e33ff */
[----:B------:R-:W-:Y:S02]  /*2ee0*/  LOP3.LUT R0, R9, R0, RZ, 0xc0, !PT ;  /* 0x0000000009007212 */ /* 0x000fe400078ec0ff */
[----:B------:R-:W-:Y:S02]  /*2ef0*/  @!P0 LOP3.LUT R19, RZ, R19, RZ, 0x33, !PT ;  /* 0x00000013ff138212 */ /* 0x000fe400078e33ff */
[----:B------:R-:W-:Y:S02]  /*2f00*/  LOP3.LUT R0, R15, R0, RZ, 0xc0, !PT ;  /* 0x000000000f007212 */ /* 0x000fe400078ec0ff */
[----:B------:R-:W-:Y:S02]  /*2f10*/  SHF.R.U32.HI R15, RZ, UR6, R41 ;  /* 0x00000006ff0f7c19 */ /* 0x000fe40008011629 */
[----:B------:R-:W-:Y:S01]  /*2f20*/  LOP3.LUT R4, R19, R0, RZ, 0xc0, !PT ;  /* 0x0000000013047212 */ /* 0x000fe200078ec0ff */
[----:B------:R-:W-:Y:S01]  /*2f30*/  IMAD.MOV.U32 R0, RZ, RZ, RZ ;  /* 0x000000ffff007224 */ /* 0x000fe200078e00ff */
[----:B------:R-:W-:-:S02]  /*2f40*/  LOP3.LUT R15, R15, UR5, RZ, 0x30, !PT ;  /* 0x000000050f0f7c12 */ /* 0x000fc4000f8e30ff */
[----:B------:R-:W4:Y:S01]  /*2f50*/  FLO.U32 R51, R4 ;  /* 0x0000000400337300 */ /* 0x000f2200000e0000 */
[----:B------:R-:W-:-:S07]  /*2f60*/  LOP3.LUT R10, R23, R4, RZ, 0xc0, !PT ;  /* 0x00000004170a7212 */ /* 0x000fce00078ec0ff */
[----:B------:R-:W0:Y:S01]  /*2f70*/  POPC R10, R10 ;  /* 0x0000000a000a7309 */ /* 0x000e220000000000 */
[----:B----4-:R-:W-:-:S13]  /*2f80*/  ISETP.NE.AND P0, PT, R46, R51, PT ;  /* 0x000000332e00720c */ /* 0x010fda0003f05270 */
[----:B0-23--:R-:W-:Y:S05]  /*2f90*/  @P0 BRA `(.L_x_34) ;  /* 0x0000000000080947 */ /* 0x00dfea0003800000 */
[----:B------:R-:W-:-:S05]  /*2fa0*/  IMAD R17, R17, 0x4, R22 ;  /* 0x0000000411117824 */ /* 0x000fca00078e0216 */
[----:B------:R0:W2:Y:S02]  /*2fb0*/  ATOMS.ADD R0, [R17], R10 ;  /* 0x0000000a1100738c */ /* 0x0000a40000000000 */
.L_x_34:
[----:B------:R-:W-:Y:S05]  /*2fc0*/  BSYNC.RECONVERGENT B0 ;  /* 0x0000000000007941 */ /* 0x000fea0003800200 */
.L_x_33:
        /* <DEDUP_REMOVED lines=21> */
[----:B0-----:R-:W-:-:S02]  /*3120*/  VOTE.ANY R17, PT, P0 ;  /* 0x0000000000117806 */ /* 0x001fc400000e0100 */
[----:B------:R-:W-:Y:S02]  /*3130*/  @!P6 LOP3.LUT R9, RZ, R9, RZ, 0x33, !PT ;  /* 0x00000009ff09e212 */ /* 0x000fe400078e33ff */
[----:B------:R-:W-:Y:S02]  /*3140*/  LOP3.LUT R4, R5, R4, RZ, 0xc0, !PT ;  /* 0x0000000405047212 */ /* 0x000fe400078ec0ff */
[----:B------:R-:W-:Y:S02]  /*3150*/  @!P0 LOP3.LUT R17, RZ, R17, RZ, 0x33, !PT ;  /* 0x00000011ff118212 */ /* 0x000fe400078e33ff */
[----:B------:R-:W-:-:S04]  /*3160*/  LOP3.LUT R4, R9, R4, RZ, 0xc0, !PT ;  /* 0x0000000409047212 */ /* 0x000fc800078ec0ff */
[----:B------:R-:W-:Y:S01]  /*3170*/  LOP3.LUT R6, R17, R4, RZ, 0xc0, !PT ;  /* 0x0000000411067212 */ /* 0x000fe200078ec0ff */
[----:B------:R-:W-:Y:S01]  /*3180*/  IMAD.MOV.U32 R4, RZ, RZ, RZ ;  /* 0x000000ffff047224 */ /* 0x000fe200078e00ff */
[----:B------:R-:W-:Y:S02]  /*3190*/  SHF.R.U32.HI R17, RZ, UR6, R40 ;  /* 0x00000006ff117c19 */ /* 0x000fe40008011628 */
[----:B------:R-:W0:Y:S01]  /*31a0*/  FLO.U32 R45, R6 ;  /* 0x00000006002d7300 */ /* 0x000e2200000e0000 */
[----:B------:R-:W-:Y:S02]  /*31b0*/  LOP3.LUT R9, R23, R6, RZ, 0xc0, !PT ;  /* 0x0000000617097212 */ /* 0x000fe400078ec0ff */
[----:B------:R-:W-:-:S05]  /*31c0*/  LOP3.LUT R17, R17, UR5, RZ, 0x30, !PT ;  /* 0x0000000511117c12 */ /* 0x000fca000f8e30ff */
[----:B------:R-:W4:Y:S01]  /*31d0*/  POPC R9, R9 ;  /* 0x0000000900097309 */ /* 0x000f220000000000 */
[----:B0-----:R-:W-:-:S13]  /*31e0*/  ISETP.NE.AND P0, PT, R46, R45, PT ;  /* 0x0000002d2e00720c */ /* 0x001fda0003f05270 */
[----:B--234-:R-:W-:Y:S05]  /*31f0*/  @P0 BRA `(.L_x_36) ;  /* 0x0000000000080947 */ /* 0x01cfea0003800000 */
[----:B------:R-:W-:-:S06]  /*3200*/  IMAD R4, R15, 0x4, R22 ;  /* 0x000000040f047824 */ /* 0x000fcc00078e0216 */
[----:B------:R0:W2:Y:S02]  /*3210*/  ATOMS.ADD R4, [R4], R9 ;  /* 0x000000090404738c */ /* 0x0000a40000000000 */
.L_x_36:
[----:B------:R-:W-:Y:S05]  /*3220*/  BSYNC.RECONVERGENT B0 ;  /* 0x0000000000007941 */ /* 0x000fea0003800200 */
.L_x_35:
[----:B------:R-:W-:Y:S01]  /*3230*/  R2P PR, R17, 0x7f ;  /* 0x0000007f11007804 */ /* 0x000fe20000000000 */
[----:B--2---:R2:W3:Y:S01]  /*3240*/  SHFL.IDX PT, R45, R4, R45, 0x1f ;  /* 0x00001f2d042d7589 */ /* 0x0044e200000e0000 */
[----:B------:R-:W-:Y:S01]  /*3250*/  BSSY.RECONVERGENT B0, `(.L_x_37) ;  /* 0x0000023000007945 */ /* 0x000fe20003800200 */
[----:B------:R-:W-:-:S10]  /*3260*/  IMAD.MOV.U32 R6, RZ, RZ, RZ ;  /* 0x000000ffff067224 */ /* 0x000fd400078e00ff */
[----:B------:R-:W-:Y:S02]  /*3270*/  VOTE.ANY R0, PT, P0 ;  /* 0x0000000000007806 */ /* 0x000fe400000e0100 */
[----:B------:R-:W-:Y:S02]  /*3280*/  VOTE.ANY R5, PT, P1 ;  /* 0x0000000000057806 */ /* 0x000fe400008e0100 */
        /* <DEDUP_REMOVED lines=20> */
[----:B------:R-:W-:Y:S02]  /*33d0*/  LOP3.LUT R0, R15, R0, RZ, 0xc0, !PT ;  /* 0x000000000f007212 */ /* 0x000fe400078ec0ff */
[----:B------:R-:W-:-:S02]  /*33e0*/  SHF.R.U32.HI R15, RZ, UR6, R39 ;  /* 0x00000006ff0f7c19 */ /* 0x000fc40008011627 */
[----:B------:R-:W-:Y:S02]  /*33f0*/  LOP3.LUT R0, R19, R0, RZ, 0xc0, !PT ;  /* 0x0000000013007212 */ /* 0x000fe400078ec0ff */
[----:B------:R-:W-:Y:S02]  /*3400*/  LOP3.LUT R15, R15, UR5, RZ, 0x30, !PT ;  /* 0x000000050f0f7c12 */ /* 0x000fe4000f8e30ff */
[----:B------:R-:W4:Y:S01]  /*3410*/  FLO.U32 R19, R0 ;  /* 0x0000000000137300 */ /* 0x000f2200000e0000 */
[----:B------:R-:W-:-:S07]  /*3420*/  LOP3.LUT R5, R23, R0, RZ, 0xc0, !PT ;  /* 0x0000000017057212 */ /* 0x000fce00078ec0ff */
[----:B------:R-:W0:Y:S01]  /*3430*/  POPC R5, R5 ;  /* 0x0000000500057309 */ /* 0x000e220000000000 */
[----:B----4-:R-:W-:-:S13]  /*3440*/  ISETP.NE.AND P0, PT, R46, R19, PT ;  /* 0x000000132e00720c */ /* 0x010fda0003f05270 */
[----:B0-23--:R-:W-:Y:S05]  /*3450*/  @P0 BRA `(.L_x_38) ;  /* 0x0000000000080947 */ /* 0x00dfea0003800000 */
[----:B------:R-:W-:-:S06]  /*3460*/  IMAD R6, R17, 0x4, R22 ;  /* 0x0000000411067824 */ /* 0x000fcc00078e0216 */
[----:B------:R0:W2:Y:S02]  /*3470*/  ATOMS.ADD R6, [R6], R5 ;  /* 0x000000050606738c */ /* 0x0000a40000000000 */
.L_x_38:
[----:B------:R-:W-:Y:S05]  /*3480*/  BSYNC.RECONVERGENT B0 ;  /* 0x0000000000007941 */ /* 0x000fea0003800200 */
.L_x_37:
        /* <DEDUP_REMOVED lines=37> */
.L_x_40:
[----:B------:R-:W-:Y:S05]  /*36e0*/  BSYNC.RECONVERGENT B0 ;  /* 0x0000000000007941 */ /* 0x000fea0003800200 */
.L_x_39:
[----:B------:R-:W-:Y:S01]  /*36f0*/  R2P PR, R17, 0x7f ;  /* 0x0000007f11007804 */ /* 0x000fe20000000000 */
[----:B--2---:R2:W3:Y:S01]  /*3700*/  SHFL.IDX PT, R47, R0, R47, 0x1f ;  /* 0x00001f2f002f7589 */ /* 0x0044e200000e0000 */
[----:B------:R-:W-:Y:S11]  /*3710*/  BSSY.RECONVERGENT B0, `(.L_x_41) ;  /* 0x0000021000007945 */ /* 0x000ff60003800200 */
[----:B0-----:R-:W-:-:S02]  /*3720*/  VOTE.ANY R15, PT, P0 ;  /* 0x00000000000f7806 */ /* 0x001fc400000e0100 */
        /* <DEDUP_REMOVED lines=19> */
[----:B------:R-:W-:Y:S01]  /*3860*/  LOP3.LUT R15, R16, R15, RZ, 0xc0, !PT ;  /* 0x0000000f100f7212 */ /* 0x000fe200078ec0ff */
[----:B------:R-:W-:Y:S01]  /*3870*/  IMAD.MOV.U32 R16, RZ, RZ, RZ ;  /* 0x000000ffff107224 */ /* 0x000fe200078e00ff */
[----:B------:R-:W-:Y:S02]  /*3880*/  @!P0 LOP3.LUT R20, RZ, R20, RZ, 0x33, !PT ;  /* 0x00000014ff148212 */ /* 0x000fe400078e33ff */
[----:B------:R-:W-:-:S04]  /*3890*/  LOP3.LUT R15, R18, R15, RZ, 0xc0, !PT ;  /* 0x0000000f120f7212 */ /* 0x000fc800078ec0ff */
[----:B------:R-:W-:-:S04]  /*38a0*/  LOP3.LUT R20, R20, R15, RZ, 0xc0, !PT ;  /* 0x0000000f14147212 */ /* 0x000fc800078ec0ff */
[----:B------:R-:W0:Y:S01]  /*38b0*/  FLO.U32 R49, R20 ;  /* 0x0000001400317300 */ /* 0x000e2200000e0000 */
[----:B------:R-:W-:-:S07]  /*38c0*/  LOP3.LUT R50, R23, R20, RZ, 0xc0, !PT ;  /* 0x0000001417327212 */ /* 0x000fce00078ec0ff */
[----:B------:R-:W4:Y:S01]  /*38d0*/  POPC R50, R50 ;  /* 0x0000003200327309 */ /* 0x000f220000000000 */
[----:B0-----:R-:W-:-:S13]  /*38e0*/  ISETP.NE.AND P0, PT, R46, R49, PT ;  /* 0x000000312e00720c */ /* 0x001fda0003f05270 */
[----:B--234-:R-:W-:Y:S05]  /*38f0*/  @P0 BRA `(.L_x_42) ;  /* 0x0000000000080947 */ /* 0x01cfea0003800000 */
[----:B------:R-:W-:-:S05]  /*3900*/  IMAD R17, R17, 0x4, R22 ;  /* 0x0000000411117824 */ /* 0x000fca00078e0216 */
[----:B------:R0:W2:Y:S02]  /*3910*/  ATOMS.ADD R16, [R17], R50 ;  /* 0x000000321110738c */ /* 0x0000a40000000000 */
.L_x_42:
[----:B------:R-:W-:Y:S05]  /*3920*/  BSYNC.RECONVERGENT B0 ;  /* 0x0000000000007941 */ /* 0x000fea0003800200 */
.L_x_41:
[----:B------:R-:W-:Y:S01]  /*3930*/  R2P PR, R11, 0x7f ;  /* 0x0000007f0b007804 */ /* 0x000fe20000000000 */
[----:B--2---:R2:W3:Y:S01]  /*3940*/  SHFL.IDX PT, R49, R16, R49, 0x1f ;  /* 0x00001f3110317589 */ /* 0x0044e200000e0000 */
[----:B------:R-:W-:Y:S01]  /*3950*/  BSSY.RECONVERGENT B0, `(.L_x_43) ;  /* 0x0000021000007945 */ /* 0x000fe20003800200 */
[----:B------:R-:W-:-:S10]  /*3960*/  IMAD.MOV.U32 R20, RZ, RZ, RZ ;  /* 0x000000ffff147224 */ /* 0x000fd400078e00ff */
[----:B------:R-:W-:Y:S02]  /*3970*/  VOTE.ANY R0, PT, P0 ;  /* 0x0000000000007806 */ /* 0x000fe400000e0100 */
[----:B------:R-:W-:Y:S02]  /*3980*/  VOTE.ANY R15, PT, P1 ;  /* 0x00000000000f7806 */ /* 0x000fe400008e0100 */
[----:B------:R-:W-:Y:S02]  /*3990*/  @!P0 LOP3.LUT R0, RZ, R0, RZ, 0x33, !PT ;  /* 0x00000000ff008212 */ /* 0x000fe400078e33ff */
[----:B0-----:R-:W-:Y:S02]  /*39a0*/  VOTE.ANY R17, PT, P2 ;  /* 0x0000000000117806 */ /* 0x001fe400010e0100 */
        /* <DEDUP_REMOVED lines=25> */
[----:B------:R-:W-:-:S06]  /*3b40*/  IMAD R20, R11, 0x4, R22 ;  /* 0x000000040b147824 */ /* 0x000fcc00078e0216 */
[----:B------:R0:W2:Y:S02]  /*3b50*/  ATOMS.ADD R20, [R20], R21 ;  /* 0x000000151414738c */ /* 0x0000a40000000000 */
.L_x_44:
[----:B------:R-:W-:Y:S05]  /*3b60*/  BSYNC.RECONVERGENT B0 ;  /* 0x0000000000007941 */ /* 0x000fea0003800200 */
.L_x_43:
[----:B------:R-:W-:Y:S01]  /*3b70*/  R2P PR, R7, 0x7f ;  /* 0x0000007f07007804 */ /* 0x000fe20000000000 */
[----:B--2---:R2:W3:Y:S01]  /*3b80*/  SHFL.IDX PT, R20, R20, R15, 0x1f ;  /* 0x00001f0f14147589 */ /* 0x0044e200000e0000 */
[----:B------:R-:W-:Y:S01]  /*3b90*/  BSSY.RECONVERGENT B0, `(.L_x_45) ;  /* 0x0000023000007945 */ /* 0x000fe20003800200 */
[----:B------:R-:W-:-:S10]  /*3ba0*/  IMAD.MOV.U32 R16, RZ, RZ, RZ ;  /* 0x000000ffff107224 */ /* 0x000fd400078e00ff */
[----:B------:R-:W-:Y:S02]  /*3bb0*/  VOTE.ANY R0, PT, P0 ;  /* 0x0000000000007806 */ /* 0x000fe400000e0100 */
[----:B------:R-:W-:Y:S02]  /*3bc0*/  VOTE.ANY R11, PT, P1 ;  /* 0x00000000000b7806 */ /* 0x000fe400008e0100 */
[----:B------:R-:W-:Y:S02]  /*3bd0*/  @!P0 LOP3.LUT R0, RZ, R0, RZ, 0x33, !PT ;  /* 0x00000000ff008212 */ /* 0x000fe400078e33ff */
[----:B------:R-:W-:Y:S02]  /*3be0*/  @!P1 LOP3.LUT R11, RZ, R11, RZ, 0x33, !PT ;  /* 0x0000000bff0b9212 */ /* 0x000fe400078e33ff */
[----:B------:R-:W-:Y:S02]  /*3bf0*/  VOTE.ANY R17, PT, P2 ;  /* 0x0000000000117806 */ /* 0x000fe400010e0100 */
[----:B------:R-:W-:-:S02]  /*3c00*/  LOP3.LUT R0, R11, R0, RZ, 0xc0, !PT ;  /* 0x000000000b007212 */ /* 0x000fc400078ec0ff */
[----:B------:R-:W-:Y:S02]  /*3c10*/  VOTE.ANY R11, PT, P3 ;  /* 0x00000000000b7806 */ /* 0x000fe400018e0100 */
[----:B------:R-:W-:Y:S02]  /*3c20*/  @!P2 LOP3.LUT R17, RZ, R17, RZ, 0x33, !PT ;  /* 0x00000011ff11a212 */ /* 0x000fe400078e33ff */
[----:B------:R-:W-:Y:S02]  /*3c30*/  @!P3 LOP3.LUT R11, RZ, R11, RZ, 0x33, !PT ;  /* 0x0000000bff0bb212 */ /* 0x000fe400078e33ff */
[----:B------:R-:W-:Y:S02]  /*3c40*/  LOP3.LUT R0, R17, R0, RZ, 0xc0, !PT ;  /* 0x0000000011007212 */ /* 0x000fe400078ec0ff */
[----:B------:R-:W-:Y:S02]  /*3c50*/  LOP3.LUT P0, RZ, R7, 0x80, RZ, 0xc0, !PT ;  /* 0x0000008007ff7812 */ /* 0x000fe4000780c0ff */
[----:B------:R-:W-:-:S02]  /*3c60*/  VOTE.ANY R17, PT, P4 ;  /* 0x0000000000117806 */ /* 0x000fc400020e0100 */
[----:B------:R-:W-:Y:S02]  /*3c70*/  LOP3.LUT R0, R11, R0, RZ, 0xc0, !PT ;  /* 0x000000000b007212 */ /* 0x000fe400078ec0ff */
[----:B------:R-:W-:Y:S02]  /*3c80*/  VOTE.ANY R11, PT, P5 ;  /* 0x00000000000b7806 */ /* 0x000fe400028e0100 */
[----:B------:R-:W-:Y:S02]  /*3c90*/  @!P4 LOP3.LUT R17, RZ, R17, RZ, 0x33, !PT ;  /* 0x00000011ff11c212 */ /* 0x000fe400078e33ff */
[----:B------:R-:W-:Y:S02]  /*3ca0*/  @!P5 LOP3.LUT R11, RZ, R11, RZ, 0x33, !PT ;  /* 0x0000000bff0bd212 */ /* 0x000fe400078e33ff */
[----:B------:R-:W-:Y:S02]  /*3cb0*/  LOP3.LUT R0, R17, R0, RZ, 0xc0, !PT ;  /* 0x0000000011007212 */ /* 0x000fe400078ec0ff */
[----:B------:R-:W-:-:S02]  /*3cc0*/  VOTE.ANY R17, PT, P6 ;  /* 0x0000000000117806 */ /* 0x000fc400030e0100 */
[----:B------:R-:W-:Y:S02]  /*3cd0*/  LOP3.LUT R0, R11, R0, RZ, 0xc0, !PT ;  /* 0x000000000b007212 */ /* 0x000fe400078ec0ff */
[----:B------:R-:W-:Y:S02]  /*3ce0*/  VOTE.ANY R11, PT, P0 ;  /* 0x00000000000b7806 */ /* 0x000fe400000e0100 */
[----:B------:R-:W-:Y:S02]  /*3cf0*/  @!P6 LOP3.LUT R17, RZ, R17, RZ, 0x33, !PT ;  /* 0x00000011ff11e212 */ /* 0x000fe400078e33ff */
[----:B------:R-:W-:Y:S02]  /*3d00*/  @!P0 LOP3.LUT R11, RZ, R11, RZ, 0x33, !PT ;  /* 0x0000000bff0b8212 */ /* 0x000fe400078e33ff */
[----:B------:R-:W-:-:S04]  /*3d10*/  LOP3.LUT R0, R17, R0, RZ, 0xc0, !PT ;  /* 0x0000000011007212 */ /* 0x000fc800078ec0ff */
[----:B------:R-:W-:Y:S02]  /*3d20*/  LOP3.LUT R48, R11, R0, RZ, 0xc0, !PT ;  /* 0x000000000b307212 */ /* 0x000fe400078ec0ff */
[----:B------:R-:W-:Y:S02]  /*3d30*/  SHF.R.U32.HI R0, RZ, UR6, R36 ;  /* 0x00000006ff007c19 */ /* 0x000fe40008011624 */
[----:B------:R-:W4:Y:S01]  /*3d40*/  FLO.U32 R18, R48 ;  /* 0x0000003000127300 */ /* 0x000f2200000e0000 */
[----:B------:R-:W-:Y:S02]  /*3d50*/  LOP3.LUT R19, R23, R48, RZ, 0xc0, !PT ;  /* 0x0000003017137212 */ /* 0x000fe400078ec0ff */
[----:B------:R-:W-:-:S05]  /*3d60*/  LOP3.LUT R0, R0, UR5, RZ, 0x30, !PT ;  /* 0x0000000500007c12 */ /* 0x000fca000f8e30ff */
[----:B------:R-:W0:Y:S01]  /*3d70*/  POPC R19, R19 ;  /* 0x0000001300137309 */ /* 0x000e220000000000 */
[----:B----4-:R-:W-:-:S13]  /*3d80*/  ISETP.NE.AND P0, PT, R46, R18, PT ;  /* 0x000000122e00720c */ /* 0x010fda0003f05270 */
[----:B0-23--:R-:W-:Y:S05]  /*3d90*/  @P0 BRA `(.L_x_46) ;  /* 0x0000000000080947 */ /* 0x00dfea0003800000 */
[----:B------:R-:W-:-:S06]  /*3da0*/  IMAD R16, R7, 0x4, R22 ;  /* 0x0000000407107824 */ /* 0x000fcc00078e0216 */
[----:B------:R0:W2:Y:S02]  /*3db0*/  ATOMS.ADD R16, [R16], R19 ;  /* 0x000000131010738c */ /* 0x0000a40000000000 */
.L_x_46:
[----:B------:R-:W-:Y:S05]  /*3dc0*/  BSYNC.RECONVERGENT B0 ;  /* 0x0000000000007941 */ /* 0x000fea0003800200 */
.L_x_45:
[----:B------:R-:W-:Y:S01]  /*3dd0*/  R2P PR, R0, 0x7f ;  /* 0x0000007f00007804 */ /* 0x000fe20000000000 */
[----:B--2---:R2:W3:Y:S01]  /*3de0*/  SHFL.IDX PT, R18, R16, R18, 0x1f ;  /* 0x00001f1210127589 */ /* 0x0044e200000e0000 */
[----:B------:R-:W-:Y:S01]  /*3df0*/  SHF.R.U32.HI R11, RZ, UR6, R35 ;  /* 0x00000006ff0b7c19 */ /* 0x000fe20008011623 */
[----:B------:R-:W-:Y:S01]  /*3e00*/  BSSY.RECONVERGENT B0, `(.L_x_47) ;  /* 0x0000022000007945 */ /* 0x000fe20003800200 */
[----:B------:R-:W-:Y:S02]  /*3e10*/  IMAD.MOV.U32 R15, RZ, RZ, RZ ;  /* 0x000000ffff0f7224 */ /* 0x000fe400078e00ff */
[----:B------:R-:W-:-:S07]  /*3e20*/  LOP3.LUT R11, R11, UR5, RZ, 0x30, !PT ;  /* 0x000000050b0b7c12 */ /* 0x000fce000f8e30ff */
[----:B------:R-:W-:Y:S02]  /*3e30*/  VOTE.ANY R7, PT, P0 ;  /* 0x0000000000077806 */ /* 0x000fe400000e0100 */
[----:B------:R-:W-:Y:S02]  /*3e40*/  VOTE.ANY R48, PT, P1 ;  /* 0x0000000000307806 */ /* 0x000fe400008e0100 */
[----:B------:R-:W-:Y:S02]  /*3e50*/  @!P0 LOP3.LUT R7, RZ, R7, RZ, 0x33, !PT ;  /* 0x00000007ff078212 */ /* 0x000fe400078e33ff */
[----:B------:R-:W-:Y:S02]  /*3e60*/  @!P1 LOP3.LUT R48, RZ, R48, RZ, 0x33, !PT ;  /* 0x00000030ff309212 */ /* 0x000fe400078e33ff */
[----:B------:R-:W-:Y:S02]  /*3e70*/  LOP3.LUT P0, RZ, R0, 0x80, RZ, 0xc0, !PT ;  /* 0x0000008000ff7812 */ /* 0x000fe4000780c0ff */
[----:B------:R-:W-:-:S02]  /*3e80*/  LOP3.LUT R7, R48, R7, RZ, 0xc0, !PT ;  /* 0x0000000730077212 */ /* 0x000fc400078ec0ff */
[----:B------:R-:W-:-:S04]  /*3e90*/  VOTE.ANY R48, PT, P2 ;  /* 0x0000000000307806 */ /* 0x000fc800010e0100 */
[----:B------:R-:W-:-:S04]  /*3ea0*/  @!P2 LOP3.LUT R48, RZ, R48, RZ, 0x33, !PT ;  /* 0x00000030ff30a212 */ /* 0x000fc800078e33ff */
[----:B------:R-:W-:Y:S02]  /*3eb0*/  LOP3.LUT R7, R48, R7, RZ, 0xc0, !PT ;  /* 0x0000000730077212 */ /* 0x000fe400078ec0ff */
        /* <DEDUP_REMOVED lines=14> */
[----:B------:R-:W-:-:S04]  /*3fa0*/  LOP3.LUT R48, R48, R7, RZ, 0xc0, !PT ;  /* 0x0000000730307212 */ /* 0x000fc800078ec0ff */
[----:B------:R-:W4:Y:S01]  /*3fb0*/  FLO.U32 R52, R48 ;  /* 0x0000003000347300 */ /* 0x000f2200000e0000 */
[----:B------:R-:W-:-:S07]  /*3fc0*/  LOP3.LUT R17, R23, R48, RZ, 0xc0, !PT ;  /* 0x0000003017117212 */ /* 0x000fce00078ec0ff */
[----:B------:R-:W0:Y:S01]  /*3fd0*/  POPC R17, R17 ;  /* 0x0000001100117309 */ /* 0x000e220000000000 */
[----:B----4-:R-:W-:-:S13]  /*3fe0*/  ISETP.NE.AND P0, PT, R46, R52, PT ;  /* 0x000000342e00720c */ /* 0x010fda0003f05270 */
[----:B0-23--:R-:W-:Y:S05]  /*3ff0*/  @P0 BRA `(.L_x_48) ;  /* 0x0000000000080947 */ /* 0x00dfea0003800000 */
[----:B------:R-:W-:-:S05]  /*4000*/  IMAD R0, R0, 0x4, R22 ;  /* 0x0000000400007824 */ /* 0x000fca00078e0216 */
[----:B------:R0:W2:Y:S02]  /*4010*/  ATOMS.ADD R15, [R0], R17 ;  /* 0x00000011000f738c */ /* 0x0000a40000000000 */
.L_x_48:
[----:B------:R-:W-:Y:S05]  /*4020*/  BSYNC.RECONVERGENT B0 ;  /* 0x0000000000007941 */ /* 0x000fea0003800200 */
.L_x_47:
[----:B------:R-:W-:Y:S01]  /*4030*/  R2P PR, R11, 0x7f ;  /* 0x0000007f0b007804 */ /* 0x000fe20000000000 */
[----:B--2---:R2:W3:Y:S01]  /*4040*/  SHFL.IDX PT, R16, R15, R52, 0x1f ;  /* 0x00001f340f107589 */ /* 0x0044e200000e0000 */
[----:B------:R-:W-:Y:S11]  /*4050*/  BSSY.RECONVERGENT B0, `(.L_x_49) ;  /* 0x0000023000007945 */ /* 0x000ff60003800200 */
[----:B0-----:R-:W-:-:S02]  /*4060*/  VOTE.ANY R0, PT, P0 ;  /* 0x0000000000007806 */ /* 0x001fc400000e0100 */
[----:B------:R-:W-:Y:S02]  /*4070*/  VOTE.ANY R7, PT, P1 ;  /* 0x0000000000077806 */ /* 0x000fe400008e0100 */
[----:B------:R-:W-:Y:S02]  /*4080*/  @!P0 LOP3.LUT R0, RZ, R0, RZ, 0x33, !PT ;  /* 0x00000000ff008212 */ /* 0x000fe400078e33ff */
[----:B------:R-:W-:Y:S02]  /*4090*/  @!P1 LOP3.LUT R7, RZ, R7, RZ, 0x33, !PT ;  /* 0x00000007ff079212 */ /* 0x000fe400078e33ff */
[----:B------:R-:W-:Y:S02]  /*40a0*/  LOP3.LUT P0, RZ, R11, 0x80, RZ, 0xc0, !PT ;  /* 0x000000800bff7812 */ /* 0x000fe4000780c0ff */
        /* <DEDUP_REMOVED lines=19> */
[----:B------:R0:W4:Y:S01]  /*41e0*/  FLO.U32 R7, R0 ;  /* 0x0000000000077300 */ /* 0x00012200000e0000 */
[----:B------:R-:W-:-:S07]  /*41f0*/  LOP3.LUT R48, R23, R0, RZ, 0xc0, !PT ;  /* 0x0000000017307212 */ /* 0x000fce00078ec0ff */
[----:B--2---:R2:W1:Y:S01]  /*4200*/  POPC R15, R48 ;  /* 0x00000030000f7309 */ /* 0x0044620000000000 */
[----:B0-----:R-:W-:-:S04]  /*4210*/  SHF.R.U32.HI R0, RZ, UR6, R34 ;  /* 0x00000006ff007c19 */ /* 0x001fc80008011622 */
[----:B------:R-:W-:Y:S02]  /*4220*/  LOP3.LUT R0, R0, UR5, RZ, 0x30, !PT ;  /* 0x0000000500007c12 */ /* 0x000fe4000f8e30ff */
[----:B----4-:R-:W-:Y:S01]  /*4230*/  ISETP.NE.AND P0, PT, R46, R7, PT ;  /* 0x000000072e00720c */ /* 0x010fe20003f05270 */
[----:B--2---:R-:W-:-:S12]  /*4240*/  IMAD.MOV.U32 R48, RZ, RZ, RZ ;  /* 0x000000ffff307224 */ /* 0x004fd800078e00ff */
[----:B-1-3--:R-:W-:Y:S05]  /*4250*/  @P0 BRA `(.L_x_50) ;  /* 0x0000000000080947 */ /* 0x00afea0003800000 */
[----:B------:R-:W-:-:S06]  /*4260*/  IMAD R48, R11, 0x4, R22 ;  /* 0x000000040b307824 */ /* 0x000fcc00078e0216 */
[----:B------:R0:W1:Y:S02]  /*4270*/  ATOMS.ADD R48, [R48], R15 ;  /* 0x0000000f3030738c */ /* 0x0000640000000000 */
.L_x_50:
[----:B------:R-:W-:Y:S05]  /*4280*/  BSYNC.RECONVERGENT B0 ;  /* 0x0000000000007941 */ /* 0x000fea0003800200 */
.L_x_49:
[----:B------:R-:W-:Y:S01]  /*4290*/  R2P PR, R0, 0x7f ;  /* 0x0000007f00007804 */ /* 0x000fe20000000000 */
[----:B------:R-:W-:Y:S01]  /*42a0*/  IMAD.IADD R14, R14, 0x1, R8 ;  /* 0x000000010e0e7824 */ /* 0x000fe200078e0208 */
[----:B------:R-:W-:Y:S01]  /*42b0*/  BSSY.RECONVERGENT B0, `(.L_x_51) ;  /* 0x0000025000007945 */ /* 0x000fe20003800200 */
[----:B------:R-:W-:Y:S02]  /*42c0*/  IMAD.IADD R13, R13, 0x1, R12 ;  /* 0x000000010d0d7824 */ /* 0x000fe400078e020c */
[----:B-1----:R1:W2:Y:S08]  /*42d0*/  SHFL.IDX PT, R12, R48, R7, 0x1f ;  /* 0x00001f07300c7589 */ /* 0x0022b000000e0000 */
[----:B------:R-:W-:-:S02]  /*42e0*/  VOTE.ANY R11, PT, P0 ;  /* 0x00000000000b7806 */ /* 0x000fc400000e0100 */
[----:B------:R-:W-:Y:S01]  /*42f0*/  VOTE.ANY R8, PT, P1 ;  /* 0x0000000000087806 */ /* 0x000fe200008e0100 */
[----:B-1----:R-:W-:Y:S01]  /*4300*/  IMAD.MOV.U32 R7, RZ, RZ, RZ ;  /* 0x000000ffff077224 */ /* 0x002fe200078e00ff */
        /* <DEDUP_REMOVED lines=22> */
[----:B------:R1:W3:Y:S01]  /*4470*/  FLO.U32 R8, R52 ;  /* 0x0000003400087300 */ /* 0x0002e200000e0000 */
[----:B------:R-:W-:-:S07]  /*4480*/  LOP3.LUT R11, R23, R52, RZ, 0xc0, !PT ;  /* 0x00000034170b7212 */ /* 0x000fce00078ec0ff */
[----:B------:R-:W4:Y:S01]  /*4490*/  POPC R11, R11 ;  /* 0x0000000b000b7309 */ /* 0x000f220000000000 */
[----:B-1----:R-:W-:-:S04]  /*44a0*/  SHF.R.U32.HI R52, RZ, UR6, R26 ;  /* 0x00000006ff347c19 */ /* 0x002fc8000801161a */
[----:B------:R-:W-:Y:S02]  /*44b0*/  LOP3.LUT R48, R52, UR5, RZ, 0x30, !PT ;  /* 0x0000000534307c12 */ /* 0x000fe4000f8e30ff */
[----:B---3--:R-:W-:-:S13]  /*44c0*/  ISETP.NE.AND P0, PT, R46, R8, PT ;  /* 0x000000082e00720c */ /* 0x008fda0003f05270 */
[----:B--2-4-:R-:W-:Y:S05]  /*44d0*/  @P0 BRA `(.L_x_52) ;  /* 0x0000000000080947 */ /* 0x014fea0003800000 */
[----:B------:R-:W-:-:S05]  /*44e0*/  IMAD R0, R0, 0x4, R22 ;  /* 0x0000000400007824 */ /* 0x000fca00078e0216 */
[----:B------:R1:W2:Y:S02]  /*44f0*/  ATOMS.ADD R7, [R0], R11 ;  /* 0x0000000b0007738c */ /* 0x0002a40000000000 */
.L_x_52:
[----:B------:R-:W-:Y:S05]  /*4500*/  BSYNC.RECONVERGENT B0 ;  /* 0x0000000000007941 */ /* 0x000fea0003800200 */
.L_x_51:
[----:B------:R-:W-:Y:S01]  /*4510*/  R2P PR, R48, 0x7f ;  /* 0x0000007f30007804 */ /* 0x000fe20000000000 */
[----:B------:R-:W-:Y:S01]  /*4520*/  IMAD.IADD R10, R10, 0x1, R51 ;  /* 0x000000010a0a7824 */ /* 0x000fe200078e0233 */
[----:B--2---:R2:W3:Y:S01]  /*4530*/  SHFL.IDX PT, R8, R7, R8, 0x1f ;  /* 0x00001f0807087589 */ /* 0x0044e200000e0000 */
[----:B------:R-:W-:Y:S01]  /*4540*/  BSSY.RECONVERGENT B0, `(.L_x_53) ;  /* 0x0000024000007945 */ /* 0x000fe20003800200 */
[----:B------:R-:W-:Y:S02]  /*4550*/  IMAD.IADD R9, R9, 0x1, R45 ;  /* 0x0000000109097824 */ /* 0x000fe400078e022d */
[----:B------:R-:W-:-:S07]  /*4560*/  IMAD.MOV.U32 R45, RZ, RZ, RZ ;  /* 0x000000ffff2d7224 */ /* 0x000fce00078e00ff */
[----:B-1----:R-:W-:Y:S02]  /*4570*/  VOTE.ANY R0, PT, P0 ;  /* 0x0000000000007806 */ /* 0x002fe400000e0100 */
        /* <DEDUP_REMOVED lines=23> */
[----:B------:R-:W-:Y:S02]  /*46f0*/  SHF.R.U32.HI R51, RZ, UR6, R33 ;  /* 0x00000006ff337c19 */ /* 0x000fe40008011621 */
[----:B------:R1:W4:Y:S02]  /*4700*/  FLO.U32 R0, R52 ;  /* 0x0000003400007300 */ /* 0x00032400000e0000 */
[----:B------:R-:W-:Y:S02]  /*4710*/  LOP3.LUT R51, R51, UR5, RZ, 0x30, !PT ;  /* 0x0000000533337c12 */ /* 0x000fe4000f8e30ff */
[----:B-1----:R-:W-:-:S04]  /*4720*/  LOP3.LUT R52, R23, R52, RZ, 0xc0, !PT ;  /* 0x0000003417347212 */ /* 0x002fc800078ec0ff */
[----:B--2---:R1:W2:Y:S01]  /*4730*/  POPC R7, R52 ;  /* 0x0000003400077309 */ /* 0x0042a20000000000 */
[----:B----4-:R-:W-:-:S13]  /*4740*/  ISETP.NE.AND P0, PT, R46, R0, PT ;  /* 0x000000002e00720c */ /* 0x010fda0003f05270 */
[----:B-123--:R-:W-:Y:S05]  /*4750*/  @P0 BRA `(.L_x_54) ;  /* 0x0000000000080947 */ /* 0x00efea0003800000 */
[----:B------:R-:W-:-:S05]  /*4760*/  IMAD R48, R48, 0x4, R22 ;  /* 0x0000000430307824 */ /* 0x000fca00078e0216 */
[----:B------:R1:W2:Y:S02]  /*4770*/  ATOMS.ADD R45, [R48], R7 ;  /* 0x00000007302d738c */ /* 0x0002a40000000000 */
.L_x_54:
[----:B------:R-:W-:Y:S05]  /*4780*/  BSYNC.RECONVERGENT B0 ;  /* 0x0000000000007941 */ /* 0x000fea0003800200 */
.L_x_53:
[----:B------:R-:W-:Y:S01]  /*4790*/  R2P PR, R51, 0x7f ;  /* 0x0000007f33007804 */ /* 0x000fe20000000000 */
[----:B------:R-:W-:Y:S01]  /*47a0*/  IMAD.IADD R6, R5, 0x1, R6 ;  /* 0x0000000105067824 */ /* 0x000fe200078e0206 */
[----:B--2---:R2:W3:Y:S01]  /*47b0*/  SHFL.IDX PT, R0, R45, R0, 0x1f ;  /* 0x00001f002d007589 */ /* 0x0044e200000e0000 */
[----:B------:R-:W-:Y:S01]  /*47c0*/  IMAD.IADD R4, R4, 0x1, R47 ;  /* 0x0000000104047824 */ /* 0x000fe200078e022f */
[----:B------:R-:W-:Y:S01]  /*47d0*/  SHF.R.U32.HI R47, RZ, UR6, R32 ;  /* 0x00000006ff2f7c19 */ /* 0x000fe20008011620 */
[----:B------:R-:W-:Y:S03]  /*47e0*/  BSSY.RECONVERGENT B0, `(.L_x_55) ;  /* 0x0000022000007945 */ /* 0x000fe60003800200 */
[----:B------:R-:W-:-:S05]  /*47f0*/  LOP3.LUT R47, R47, UR5, RZ, 0x30, !PT ;  /* 0x000000052f2f7c12 */ /* 0x000fca000f8e30ff */
        /* <DEDUP_REMOVED lines=9> */
[----:B------:R-:W-:Y:S02]  /*4890*/  VOTE.ANY R48, PT, P3 ;  /* 0x0000000000307806 */ /* 0x000fe400018e0100 */
[----:B------:R-:W-:Y:S02]  /*48a0*/  VOTE.ANY R52, PT, P0 ;  /* 0x0000000000347806 */ /* 0x000fe400000e0100 */
[----:B------:R-:W-:Y:S02]  /*48b0*/  @!P3 LOP3.LUT R48, RZ, R48, RZ, 0x33, !PT ;  /* 0x00000030ff30b212 */ /* 0x000fe400078e33ff */
[----:B------:R-:W-:Y:S02]  /*48c0*/  @!P0 LOP3.LUT R52, RZ, R52, RZ, 0x33, !PT ;  /* 0x00000034ff348212 */ /* 0x000fe400078e33ff */
        /* <DEDUP_REMOVED lines=9> */
[----:B------:R-:W-:Y:S01]  /*4960*/  LOP3.LUT R5, R48, R5, RZ, 0xc0, !PT ;  /* 0x0000000530057212 */ /* 0x000fe200078ec0ff */
[----:B------:R-:W-:-:S03]  /*4970*/  IMAD.MOV.U32 R48, RZ, RZ, RZ ;  /* 0x000000ffff307224 */ /* 0x000fc600078e00ff */
[----:B------:R-:W-:-:S04]  /*4980*/  LOP3.LUT R52, R52, R5, RZ, 0xc0, !PT ;  /* 0x0000000534347212 */ /* 0x000fc800078ec0ff */
[----:B------:R1:W4:Y:S02]  /*4990*/  FLO.U32 R5, R52 ;  /* 0x0000003400057300 */ /* 0x00032400000e0000 */
[----:B-1----:R-:W-:-:S06]  /*49a0*/  LOP3.LUT R52, R23, R52, RZ, 0xc0, !PT ;  /* 0x0000003417347212 */ /* 0x002fcc00078ec0ff */
[----:B--2---:R1:W2:Y:S01]  /*49b0*/  POPC R45, R52 ;  /* 0x00000034002d7309 */ /* 0x0042a20000000000 */
[----:B----4-:R-:W-:-:S13]  /*49c0*/  ISETP.NE.AND P0, PT, R46, R5, PT ;  /* 0x000000052e00720c */ /* 0x010fda0003f05270 */
[----:B-1-3--:R-:W-:Y:S05]  /*49d0*/  @P0 BRA `(.L_x_56) ;  /* 0x0000000000080947 */ /* 0x00afea0003800000 */
[----:B------:R-:W-:-:S06]  /*49e0*/  IMAD R48, R51, 0x4, R22 ;  /* 0x0000000433307824 */ /* 0x000fcc00078e0216 */
[----:B--2---:R1:W3:Y:S02]  /*49f0*/  ATOMS.ADD R48, [R48], R45 ;  /* 0x0000002d3030738c */ /* 0x0042e40000000000 */
.L_x_56:
[----:B------:R-:W-:Y:S05]  /*4a00*/  BSYNC.RECONVERGENT B0 ;  /* 0x0000000000007941 */ /* 0x000fea0003800200 */
.L_x_55:
[----:B------:R-:W-:Y:S01]  /*4a10*/  R2P PR, R47, 0x7f ;  /* 0x0000007f2f007804 */ /* 0x000fe20000000000 */
[----:B------:R-:W-:Y:S01]  /*4a20*/  IMAD.IADD R50, R50, 0x1, R49 ;  /* 0x0000000132327824 */ /* 0x000fe200078e0231 */
[----:B---3--:R3:W4:Y:S01]  /*4a30*/  SHFL.IDX PT, R48, R48, R5, 0x1f ;  /* 0x00001f0530307589 */ /* 0x00872200000e0000 */
[----:B------:R-:W-:Y:S01]  /*4a40*/  IMAD.IADD R20, R21, 0x1, R20 ;  /* 0x0000000115147824 */ /* 0x000fe200078e0214 */
[----:B------:R-:W-:Y:S01]  /*4a50*/  SHF.R.U32.HI R21, RZ, UR6, R31 ;  /* 0x00000006ff157c19 */ /* 0x000fe2000801161f */
[----:B------:R-:W-:Y:S03]  /*4a60*/  BSSY.RECONVERGENT B0, `(.L_x_57) ;  /* 0x0000022000007945 */ /* 0x000fe60003800200 */
[----:B---3--:R-:W-:Y:S01]  /*4a70*/  LOP3.LUT R5, R21, UR5, RZ, 0x30, !PT ;  /* 0x0000000515057c12 */ /* 0x008fe2000f8e30ff */
[----:B------:R-:W-:-:S04]  /*4a80*/  IMAD.MOV.U32 R21, RZ, RZ, RZ ;  /* 0x000000ffff157224 */ /* 0x000fc800078e00ff */
        /* <DEDUP_REMOVED lines=23> */
[----:B------:R-:W-:-:S04]  /*4c00*/  LOP3.LUT R52, R49, R52, RZ, 0xc0, !PT ;  /* 0x0000003431347212 */ /* 0x000fc800078ec0ff */
[----:B------:R-:W3:Y:S01]  /*4c10*/  FLO.U32 R49, R52 ;  /* 0x0000003400317300 */ /* 0x000ee200000e0000 */
[----:B------:R-:W-:-:S07]  /*4c20*/  LOP3.LUT R51, R23, R52, RZ, 0xc0, !PT ;  /* 0x0000003417337212 */ /* 0x000fce00078ec0ff */
[----:B------:R-:W0:Y:S01]  /*4c30*/  POPC R51, R51 ;  /* 0x0000003300337309 */ /* 0x000e220000000000 */
[----:B---3--:R-:W-:-:S13]  /*4c40*/  ISETP.NE.AND P0, PT, R46, R49, PT ;  /* 0x000000312e00720c */ /* 0x008fda0003f05270 */
[----:B0---4-:R-:W-:Y:S05]  /*4c50*/  @P0 BRA `(.L_x_58) ;  /* 0x0000000000080947 */ /* 0x011fea0003800000 */
[----:B------:R-:W-:-:S05]  /*4c60*/  IMAD R52, R47, 0x4, R22 ;  /* 0x000000042f347824 */ /* 0x000fca00078e0216 */
[----:B------:R0:W3:Y:S02]  /*4c70*/  ATOMS.ADD R21, [R52], R51 ;  /* 0x000000333415738c */ /* 0x0000e40000000000 */
.L_x_58:
[----:B------:R-:W-:Y:S05]  /*4c80*/  BSYNC.RECONVERGENT B0 ;  /* 0x0000000000007941 */ /* 0x000fea0003800200 */
.L_x_57:
        /* <DEDUP_REMOVED lines=9> */
[----:B0-----:R-:W-:Y:S02]  /*4d20*/  VOTE.ANY R52, PT, P1 ;  /* 0x0000000000347806 */ /* 0x001fe400008e0100 */
        /* <DEDUP_REMOVED lines=22> */
[----:B------:R-:W0:Y:S01]  /*4e90*/  FLO.U32 R19, R52 ;  /* 0x0000003400137300 */ /* 0x000e2200000e0000 */
[----:B------:R-:W-:-:S07]  /*4ea0*/  LOP3.LUT R47, R23, R52, RZ, 0xc0, !PT ;  /* 0x00000034172f7212 */ /* 0x000fce00078ec0ff */
[----:B------:R-:W3:Y:S01]  /*4eb0*/  POPC R47, R47 ;  /* 0x0000002f002f7309 */ /* 0x000ee20000000000 */
[----:B0-----:R-:W-:-:S13]  /*4ec0*/  ISETP.NE.AND P0, PT, R46, R19, PT ;  /* 0x000000132e00720c */ /* 0x001fda0003f05270 */
[----:B---34-:R-:W-:Y:S05]  /*4ed0*/  @P0 BRA `(.L_x_60) ;  /* 0x0000000000080947 */ /* 0x018fea0003800000 */
[----:B------:R-:W-:-:S05]  /*4ee0*/  IMAD R52, R5, 0x4, R22 ;  /* 0x0000000405347824 */ /* 0x000fca00078e0216 */
[----:B------:R0:W3:Y:S02]  /*4ef0*/  ATOMS.ADD R17, [R52], R47 ;  /* 0x0000002f3411738c */ /* 0x0000e40000000000 */
.L_x_60:
[----:B------:R-:W-:Y:S05]  /*4f00*/  BSYNC.RECONVERGENT B0 ;  /* 0x0000000000007941 */ /* 0x000fea0003800200 */
.L_x_59:
        /* <DEDUP_REMOVED lines=39> */
.L_x_62:
[----:B------:R-:W-:Y:S05]  /*5180*/  BSYNC.RECONVERGENT B0 ;  /* 0x0000000000007941 */ /* 0x000fea0003800200 */
.L_x_61:
[----:B------:R-:W-:Y:S01]  /*5190*/  R2P PR, R19, 0x7f ;  /* 0x0000007f13007804 */ /* 0x000fe20000000000 */
[----:B------:R-:W-:Y:S01]  /*51a0*/  IMAD.IADD R0, R7, 0x1, R0 ;  /* 0x0000000107007824 */ /* 0x000fe200078e0200 */
[----:B---3--:R3:W4:Y:S01]  /*51b0*/  SHFL.IDX PT, R11, R11, R5, 0x1f ;  /* 0x00001f050b0b7589 */ /* 0x00872200000e0000 */
[----:B--2---:R-:W-:Y:S01]  /*51c0*/  IMAD.IADD R48, R45, 0x1, R48 ;  /* 0x000000012d307824 */ /* 0x004fe200078e0230 */
[----:B-1----:R-:W-:Y:S01]  /*51d0*/  SHF.R.U32.HI R45, RZ, UR6, R28 ;  /* 0x00000006ff2d7c19 */ /* 0x002fe2000801161c */
[----:B------:R-:W-:Y:S03]  /*51e0*/  BSSY.RECONVERGENT B0, `(.L_x_63) ;  /* 0x0000022000007945 */ /* 0x000fe60003800200 */
[----:B------:R-:W-:-:S05]  /*51f0*/  LOP3.LUT R45, R45, UR5, RZ, 0x30, !PT ;  /* 0x000000052d2d7c12 */ /* 0x000fca000f8e30ff */
        /* <DEDUP_REMOVED lines=24> */
[----:B------:R0:W1:Y:S01]  /*5380*/  FLO.U32 R7, R52 ;  /* 0x0000003400077300 */ /* 0x00006200000e0000 */
[----:B------:R-:W-:-:S07]  /*5390*/  LOP3.LUT R49, R23, R52, RZ, 0xc0, !PT ;  /* 0x0000003417317212 */ /* 0x000fce00078ec0ff */
[----:B------:R-:W2:Y:S01]  /*53a0*/  POPC R49, R49 ;  /* 0x0000003100317309 */ /* 0x000ea20000000000 */
[----:B0-----:R-:W-:Y:S01]  /*53b0*/  IMAD.MOV.U32 R52, RZ, RZ, RZ ;  /* 0x000000ffff347224 */ /* 0x001fe200078e00ff */
[----:B-1----:R-:W-:-:S13]  /*53c0*/  ISETP.NE.AND P0, PT, R46, R7, PT ;  /* 0x000000072e00720c */ /* 0x002fda0003f05270 */
[----:B--234-:R-:W-:Y:S05]  /*53d0*/  @P0 BRA `(.L_x_64) ;  /* 0x0000000000080947 */ /* 0x01cfea0003800000 */
[----:B------:R-:W-:-:S06]  /*53e0*/  IMAD R52, R19, 0x4, R22 ;  /* 0x0000000413347824 */ /* 0x000fcc00078e0216 */
[----:B------:R0:W1:Y:S02]  /*53f0*/  ATOMS.ADD R52, [R52], R49 ;  /* 0x000000313434738c */ /* 0x0000640000000000 */
.L_x_64:
[----:B------:R-:W-:Y:S05]  /*5400*/  BSYNC.RECONVERGENT B0 ;  /* 0x0000000000007941 */ /* 0x000fea0003800200 */
.L_x_63:
[----:B------:R-:W-:Y:S01]  /*5410*/  R2P PR, R45, 0x7f ;  /* 0x0000007f2d007804 */ /* 0x000fe20000000000 */
[----:B-1----:R1:W2:Y:S01]  /*5420*/  SHFL.IDX PT, R52, R52, R7, 0x1f ;  /* 0x00001f0734347589 */ /* 0x0022a200000e0000 */
[----:B------:R-:W-:Y:S11]  /*5430*/  BSSY.RECONVERGENT B0, `(.L_x_65) ;  /* 0x0000021000007945 */ /* 0x000ff60003800200 */
[----:B------:R-:W-:-:S02]  /*5440*/  VOTE.ANY R5, PT, P0 ;  /* 0x0000000000057806 */ /* 0x000fc400000e0100 */
[----:B------:R-:W-:Y:S02]  /*5450*/  VOTE.ANY R19, PT, P1 ;  /* 0x0000000000137806 */ /* 0x000fe400008e0100 */
[----:B------:R-:W-:Y:S02]  /*5460*/  @!P0 LOP3.LUT R5, RZ, R5, RZ, 0x33, !PT ;  /* 0x00000005ff058212 */ /* 0x000fe400078e33ff */
[----:B------:R-:W-:Y:S02]  /*5470*/  @!P1 LOP3.LUT R19, RZ, R19, RZ, 0x33, !PT ;  /* 0x00000013ff139212 */ /* 0x000fe400078e33ff */
[----:B-1----:R-:W-:Y:S02]  /*5480*/  VOTE.ANY R7, PT, P5 ;  /* 0x0000000000077806 */ /* 0x002fe400028e0100 */
[----:B------:R-:W-:Y:S02]  /*5490*/  LOP3.LUT R5, R19, R5, RZ, 0xc0, !PT ;  /* 0x0000000513057212 */ /* 0x000fe400078ec0ff */
[----:B------:R-:W-:-:S02]  /*54a0*/  VOTE.ANY R19, PT, P2 ;  /* 0x0000000000137806 */ /* 0x000fc400010e0100 */
        /* <DEDUP_REMOVED lines=9> */
[----:B------:R-:W-:-:S04]  /*5540*/  LOP3.LUT R5, R19, R5, RZ, 0xc0, !PT ;  /* 0x0000000513057212 */ /* 0x000fc800078ec0ff */
[----:B------:R-:W-:Y:S02]  /*5550*/  LOP3.LUT R5, R7, R5, RZ, 0xc0, !PT ;  /* 0x0000000507057212 */ /* 0x000fe400078ec0ff */
[----:B------:R-:W-:-:S04]  /*5560*/  VOTE.ANY R7, PT, P6 ;  /* 0x0000000000077806 */ /* 0x000fc800030e0100 */
[----:B------:R-:W-:-:S04]  /*5570*/  @!P6 LOP3.LUT R7, RZ, R7, RZ, 0x33, !PT ;  /* 0x00000007ff07e212 */ /* 0x000fc800078e33ff */
[----:B------:R-:W-:Y:S02]  /*5580*/  LOP3.LUT R5, R7, R5, RZ, 0xc0, !PT ;  /* 0x0000000507057212 */ /* 0x000fe400078ec0ff */
[----:B------:R-:W-:-:S04]  /*5590*/  VOTE.ANY R7, PT, P0 ;  /* 0x0000000000077806 */ /* 0x000fc800000e0100 */
[----:B------:R-:W-:-:S04]  /*55a0*/  @!P0 LOP3.LUT R7, RZ, R7, RZ, 0x33, !PT ;  /* 0x00000007ff078212 */ /* 0x000fc800078e33ff */
[----:B------:R-:W-:-:S04]  /*55b0*/  LOP3.LUT R19, R7, R5, RZ, 0xc0, !PT ;  /* 0x0000000507137212 */ /* 0x000fc800078ec0ff */
[----:B------:R-:W1:Y:S01]  /*55c0*/  FLO.U32 R7, R19 ;  /* 0x0000001300077300 */ /* 0x000e6200000e0000 */
[----:B------:R-:W-:-:S07]  /*55d0*/  LOP3.LUT R5, R23, R19, RZ, 0xc0, !PT ;  /* 0x0000001317057212 */ /* 0x000fce00078ec0ff */
[----:B------:R-:W3:Y:S01]  /*55e0*/  POPC R5, R5 ;  /* 0x0000000500057309 */ /* 0x000ee20000000000 */
[----:B-1----:R-:W-:Y:S01]  /*55f0*/  ISETP.NE.AND P0, PT, R46, R7, PT ;  /* 0x000000072e00720c */ /* 0x002fe20003f05270 */
[----:B------:R-:W-:-:S12]  /*5600*/  IMAD.MOV.U32 R46, RZ, RZ, RZ ;  /* 0x000000ffff2e7224 */ /* 0x000fd800078e00ff */
[----:B--23--:R-:W-:Y:S05]  /*5610*/  @P0 BRA `(.L_x_66) ;  /* 0x0000000000080947 */ /* 0x00cfea0003800000 */
[----:B------:R-:W-:-:S05]  /*5620*/  IMAD R22, R45, 0x4, R22 ;  /* 0x000000042d167824 */ /* 0x000fca00078e0216 */
[----:B------:R1:W2:Y:S02]  /*5630*/  ATOMS.ADD R46, [R22], R5 ;  /* 0x00000005162e738c */ /* 0x0002a40000000000 */
.L_x_66:
[----:B------:R-:W-:Y:S05]  /*5640*/  BSYNC.RECONVERGENT B0 ;  /* 0x0000000000007941 */ /* 0x000fea0003800200 */
.L_x_65:
[----:B-12---:R1:W2:Y:S01]  /*5650*/  SHFL.IDX PT, R22, R46, R7, 0x1f ;  /* 0x00001f072e167589 */ /* 0x0062a200000e0000 */
[----:B------:R-:W-:Y:S01]  /*5660*/  LOP3.LUT R19, R44, 0x80000000, RZ, 0x3c, !PT ;  /* 0x800000002c137812 */ /* 0x000fe200078e3cff */
[----:B------:R-:W-:Y:S01]  /*5670*/  IMAD.IADD R11, R15, 0x1, R11 ;  /* 0x000000010f0b7824 */ /* 0x000fe200078e020b */
[----:B------:R-:W-:Y:S01]  /*5680*/  LEA R14, R14, UR4, 0x2 ;  /* 0x000000040e0e7c11 */ /* 0x000fe2000f8e10ff */
[----:B------:R-:W-:Y:S01]  /*5690*/  BAR.SYNC.DEFER_BLOCKING 0x0 ;  /* 0x0000000000007b1d */ /* 0x000fe20000010000 */
[----:B------:R-:W-:Y:S01]  /*56a0*/  LOP3.LUT R43, R43, 0x80000000, RZ, 0x3c, !PT ;  /* 0x800000002b2b7812 */ /* 0x000fe200078e3cff */
[----:B------:R-:W-:Y:S01]  /*56b0*/  IMAD.IADD R21, R51, 0x1, R21 ;  /* 0x0000000133157824 */ /* 0x000fe200078e0215 */
[----:B------:R-:W-:Y:S01]  /*56c0*/  LEA R13, R13, UR4, 0x2 ;  /* 0x000000040d0d7c11 */ /* 0x000fe2000f8e10ff */
[----:B------:R-:W-:Y:S01]  /*56d0*/  IMAD.IADD R17, R47, 0x1, R17 ;  /* 0x000000012f117824 */ /* 0x000fe200078e0211 */
[----:B------:R-:W-:Y:S01]  /*56e0*/  LOP3.LUT R15, R42, 0x80000000, RZ, 0x3c, !PT ;  /* 0x800000002a0f7812 */ /* 0x000fe200078e3cff */
[----:B------:R-:W-:Y:S01]  /*56f0*/  IMAD.IADD R52, R49, 0x1, R52 ;  /* 0x0000000131347824 */ /* 0x000fe200078e0234 */
[----:B------:R-:W-:Y:S01]  /*5700*/  LEA R10, R10, UR4, 0x2 ;  /* 0x000000040a0a7c11 */ /* 0x000fe2000f8e10ff */
[----:B------:R-:W-:Y:S01]  /*5710*/  BSSY B1, `(.L_x_67) ;  /* 0x0000058000017945 */ /* 0x000fe20003800000 */
[----:B------:R-:W-:-:S02]  /*5720*/  LEA R42, R9, UR4, 0x2 ;  /* 0x00000004092a7c11 */ /* 0x000fc4000f8e10ff */
[----:B------:R-:W-:Y:S02]  /*5730*/  LEA R4, R4, UR4, 0x2 ;  /* 0x0000000404047c11 */ /* 0x000fe4000f8e10ff */
[----:B------:R-:W-:Y:S02]  /*5740*/  LEA R50, R50, UR4, 0x2 ;  /* 0x0000000432327c11 */ /* 0x000fe4000f8e10ff */
[----:B-1----:R-:W-:Y:S02]  /*5750*/  LEA R7, R20, UR4, 0x2 ;  /* 0x0000000414077c11 */ /* 0x002fe4000f8e10ff */
[----:B------:R-:W-:Y:S02]  /*5760*/  LEA R18, R18, UR4, 0x2 ;  /* 0x0000000412127c11 */ /* 0x000fe4000f8e10ff */
[----:B------:R-:W-:Y:S01]  /*5770*/  LEA R9, R16, UR4, 0x2 ;  /* 0x0000000410097c11 */ /* 0x000fe2000f8e10ff */
[----:B--2---:R-:W-:Y:S01]  /*5780*/  IMAD.IADD R22, R5, 0x1, R22 ;  /* 0x0000000105167824 */ /* 0x004fe200078e0216 */
[----:B------:R-:W-:-:S02]  /*5790*/  LEA R5, R6, UR4, 0x2 ;  /* 0x0000000406057c11 */ /* 0x000fc4000f8e10ff */
[----:B------:R-:W-:Y:S01]  /*57a0*/  LEA R12, R12, UR4, 0x2 ;  /* 0x000000040c0c7c11 */ /* 0x000fe2000f8e10ff */
[----:B------:R-:W-:Y:S01]  /*57b0*/  STS [R14+-0x4], R19 ;  /* 0xfffffc130e007388 */ /* 0x000fe20000000800 */
[----:B------:R-:W-:Y:S02]  /*57c0*/  LEA R48, R48, UR4, 0x2 ;  /* 0x0000000430307c11 */ /* 0x000fe4000f8e10ff */
[----:B------:R-:W-:Y:S01]  /*57d0*/  LEA R21, R21, UR4, 0x2 ;  /* 0x0000000415157c11 */ /* 0x000fe2000f8e10ff */
[----:B------:R1:W-:Y:S01]  /*57e0*/  STS [R13+-0x4], R43 ;  /* 0xfffffc2b0d007388 */ /* 0x0003e20000000800 */
[----:B------:R-:W-:Y:S02]  /*57f0*/  LEA R11, R11, UR4, 0x2 ;  /* 0x000000040b0b7c11 */ /* 0x000fe4000f8e10ff */
[----:B------:R-:W-:Y:S01]  /*5800*/  LEA R52, R52, UR4, 0x2 ;  /* 0x0000000434347c11 */ /* 0x000fe2000f8e10ff */
[----:B------:R2:W-:Y:S01]  /*5810*/  STS [R10+-0x4], R15 ;  /* 0xfffffc0f0a007388 */ /* 0x0005e20000000800 */
[----:B------:R-:W-:-:S03]  /*5820*/  ISETP.NE.AND P0, PT, R53, RZ, PT ;  /* 0x000000ff3500720c */ /* 0x000fc60003f05270 */
[----:B------:R-:W-:Y:S01]  /*5830*/  STS [R42+-0x4], R41 ;  /* 0xfffffc292a007388 */ /* 0x000fe20000000800 */
[----:B-1----:R-:W-:-:S03]  /*5840*/  LEA R13, R8, UR4, 0x2 ;  /* 0x00000004080d7c11 */ /* 0x002fc6000f8e10ff */
[----:B------:R1:W-:Y:S01]  /*5850*/  STS [R5+-0x4], R40 ;  /* 0xfffffc2805007388 */ /* 0x0003e20000000800 */
[----:B--2---:R-:W-:-:S03]  /*5860*/  LEA R15, R0, UR4, 0x2 ;  /* 0x00000004000f7c11 */ /* 0x004fc6000f8e10ff */
[----:B------:R-:W-:Y:S01]  /*5870*/  STS [R4+-0x4], R39 ;  /* 0xfffffc2704007388 */ /* 0x000fe20000000800 */
[----:B------:R-:W-:-:S03]  /*5880*/  LEA R0, R17, UR4, 0x2 ;  /* 0x0000000411007c11 */ /* 0x000fc6000f8e10ff */
[----:B------:R-:W-:Y:S01]  /*5890*/  STS [R50+-0x4], R25 ;  /* 0xfffffc1932007388 */ /* 0x000fe20000000800 */
[----:B-1----:R-:W-:-:S03]  /*58a0*/  LEA R5, R22, UR4, 0x2 ;  /* 0x0000000416057c11 */ /* 0x002fc6000f8e10ff */
[----:B------:R-:W-:Y:S04]  /*58b0*/  STS [R7+-0x4], R38 ;  /* 0xfffffc2607007388 */ /* 0x000fe80000000800 */
[----:B------:R-:W-:Y:S04]  /*58c0*/  STS [R18+-0x4], R37 ;  /* 0xfffffc2512007388 */ /* 0x000fe80000000800 */
[----:B------:R-:W-:Y:S04]  /*58d0*/  STS [R9+-0x4], R36 ;  /* 0xfffffc2409007388 */ /* 0x000fe80000000800 */
[----:B------:R-:W-:Y:S04]  /*58e0*/  STS [R12+-0x4], R35 ;  /* 0xfffffc230c007388 */ /* 0x000fe80000000800 */
[----:B------:R1:W-:Y:S04]  /*58f0*/  STS [R13+-0x4], R34 ;  /* 0xfffffc220d007388 */ /* 0x0003e80000000800 */
[----:B------:R2:W-:Y:S04]  /*5900*/  STS [R15+-0x4], R26 ;  /* 0xfffffc1a0f007388 */ /* 0x0005e80000000800 */
[----:B------:R2:W-:Y:S01]  /*5910*/  STS [R48+-0x4], R33 ;  /* 0xfffffc2130007388 */ /* 0x0005e20000000800 */
[----:B-1----:R-:W-:-:S03]  /*5920*/  LEA R13, R3, UR4, 0x3 ;  /* 0x00000004030d7c11 */ /* 0x002fc6000f8e18ff */
[----:B------:R2:W-:Y:S04]  /*5930*/  STS [R21+-0x4], R32 ;  /* 0xfffffc2015007388 */ /* 0x0005e80000000800 */
[----:B------:R2:W-:Y:S04]  /*5940*/  STS [R0+-0x4], R31 ;  /* 0xfffffc1f00007388 */ /* 0x0005e80000000800 */
[----:B------:R2:W-:Y:S04]  /*5950*/  STS [R11+-0x4], R30 ;  /* 0xfffffc1e0b007388 */ /* 0x0005e80000000800 */
[----:B------:R2:W-:Y:S04]  /*5960*/  STS [R52+-0x4], R29 ;  /* 0xfffffc1d34007388 */ /* 0x0005e80000000800 */
[----:B------:R2:W-:Y:S01]  /*5970*/  STS [R5+-0x4], R28 ;  /* 0xfffffc1c05007388 */ /* 0x0005e20000000800 */
[----:B------:R-:W-:Y:S05]  /*5980*/  @P0 BRA `(.L_x_68) ;  /* 0x0000000000c00947 */ /* 0x000fea0003800000 */
[----:B------:R-:W1:Y:S02]  /*5990*/  LDCU.64 UR10, c[0x0][0x398] ;  /* 0x00007300ff0a77ac */ /* 0x000e640008000a00 */
[----:B-1----:R-:W-:-:S04]  /*59a0*/  LEA R6, P0, R3, UR10, 0x3 ;  /* 0x0000000a03067c11 */ /* 0x002fc8000f8018ff */
[----:B------:R-:W-:-:S05]  /*59b0*/  LEA.HI.X R7, R3, UR11, RZ, 0x3, P0 ;  /* 0x0000000b03077c11 */ /* 0x000fca00080f1cff */
[----:B--2---:R-:W2:Y:S01]  /*59c0*/  LDG.E.64 R4, desc[UR8][R6.64] ;  /* 0x0000000806047981 */ /* 0x004ea2000c1e1b00 */
[----:B------:R-:W-:Y:S01]  /*59d0*/  SHF.R.S32.HI R9, RZ, 0x1f, R24 ;  /* 0x0000001fff097819 */ /* 0x000fe20000011418 */
[----:B------:R-:W-:Y:S01]  /*59e0*/  UISETP.GE.AND UP0, UPT, UR7, 0x1, UPT ;  /* 0x000000010700788c */ /* 0x000fe2000bf06270 */
[----:B------:R-:W-:Y:S01]  /*59f0*/  IMAD.MOV.U32 R0, RZ, RZ, R27 ;  /* 0x000000ffff007224 */ /* 0x000fe200078e001b */
[----:B--2---:R-:W-:-:S05]  /*5a00*/  IADD3 R4, P0, PT, -R24, R4, RZ ;  /* 0x0000000418047210 */ /* 0x004fca0007f1e1ff */
[----:B------:R-:W-:-:S05]  /*5a10*/  IMAD.X R5, R5, 0x1, ~R9, P0 ;  /* 0x0000000105057824 */ /* 0x000fca00000e0e09 */
[----:B------:R1:W-:Y:S01]  /*5a20*/  STS.64 [R13+0x7200], R4 ;  /* 0x007200040d007388 */ /* 0x0003e20000000a00 */
[----:B------:R-:W-:Y:S05]  /*5a30*/  BRA.U !UP0, `(.L_x_69) ;  /* 0x00000001086c7547 */ /* 0x000fea000b800000 */
[----:B------:R-:W-:Y:S01]  /*5a40*/  BSSY B0, `(.L_x_70) ;  /* 0x0000019000007945 */ /* 0x000fe20003800000 */
[----:B------:R-:W-:Y:S02]  /*5a50*/  IMAD.MOV.U32 R6, RZ, RZ, -0x1 ;  /* 0xffffffffff067424 */ /* 0x000fe400078e00ff */
[----:B------:R-:W-:Y:S02]  /*5a60*/  IMAD.U32 R7, RZ, RZ, UR7 ;  /* 0x00000007ff077e24 */ /* 0x000fe4000f8e00ff */
[----:B------:R-:W-:-:S07]  /*5a70*/  IMAD.MOV.U32 R0, RZ, RZ, R27 ;  /* 0x000000ffff007224 */ /* 0x000fce00078e001b */
.L_x_74:
[----:B-1----:R-:W1:Y:S01]  /*5a80*/  LDC.64 R4, c[0x0][0x380] ;  /* 0x0000e000ff047b82 */ /* 0x002e620000000a00 */
[----:B------:R-:W-:Y:S01]  /*5a90*/  VIADD R11, R7, 0xffffffff ;  /* 0xffffffff070b7836 */ /* 0x000fe20000000000 */
[----:B------:R-:W-:Y:S03]  /*5aa0*/  BSSY B2, `(.L_x_71) ;  /* 0x0000008000027945 */ /* 0x000fe60003800000 */
[----:B------:R-:W-:-:S04]  /*5ab0*/  IMAD R9, R11, 0x100, R3 ;  /* 0x000001000b097824 */ /* 0x000fc800078e0203 */
[----:B-1----:R-:W-:-:S07]  /*5ac0*/  IMAD.WIDE R4, R9, 0x4, R4 ;  /* 0x0000000409047825 */ /* 0x002fce00078e0204 */
.L_x_72:
[----:B------:R-:W-:Y:S05]  /*5ad0*/  YIELD ;  /* 0x0000000000007946 */ /* 0x000fea0003800000 */
[----:B------:R1:W-:Y:S06]  /*5ae0*/  MEMBAR.SC.CTA ;  /* 0x0000000000007992 */ /* 0x0003ec0000000000 */
[----:B-1----:R-:W2:Y:S02]  /*5af0*/  LDG.E.STRONG.SYS R8, desc[UR8][R4.64] ;  /* 0x0000000804087981 */ /* 0x002ea4000c1f5900 */
[----:B--2---:R-:W-:-:S13]  /*5b00*/  ISETP.NE.AND P0, PT, R8, RZ, PT ;  /* 0x000000ff0800720c */ /* 0x004fda0003f05270 */
[----:B------:R-:W-:Y:S05]  /*5b10*/  @!P0 BRA `(.L_x_72) ;  /* 0xfffffffc00ec8947 */ /* 0x000fea000383ffff */
[----:B------:R-:W-:Y:S05]  /*5b20*/  BSYNC B2 ;  /* 0x0000000000027941 */ /* 0x000fea0003800000 */
.L_x_71:
[----:B------:R-:W-:Y:S01]  /*5b30*/  BSSY.RECONVERGENT B2, `(.L_x_73) ;  /* 0x0000006000027945 */ /* 0x000fe20003800200 */
[C---:B------:R-:W-:Y:S02]  /*5b40*/  ISETP.GT.AND P0, PT, R8.reuse, -0x1, PT ;  /* 0xffffffff0800780c */ /* 0x040fe40003f04270 */
[----:B------:R-:W-:Y:S01]  /*5b50*/  LOP3.LUT R5, R8, 0x3fffffff, RZ, 0xc0, !PT ;  /* 0x3fffffff08057812 */ /* 0x000fe200078ec0ff */
[----:B------:R-:W-:Y:S05]  /*5b60*/  WARPSYNC.EXCLUSIVE R6 ;  /* 0x0000000006007348 */ /* 0x000fea0003a00000 */
[----:B------:R-:W-:-:S05]  /*5b70*/  IMAD.IADD R0, R5, 0x1, R0 ;  /* 0x0000000105007824 */ /* 0x000fca00078e0200 */
[----:B------:R-:W-:-:S07]  /*5b80*/  VOTE.ANY R6, PT, P0 ;  /* 0x0000000000067806 */ /* 0x000fce00000e0100 */
[----:B------:R-:W-:Y:S05]  /*5b90*/  BSYNC.RECONVERGENT B2 ;  /* 0x0000000000027941 */ /* 0x000fea0003800200 */
.L_x_73:
[----:B------:R-:W-:Y:S01]  /*5ba0*/  ISETP.GT.U32.AND P1, PT, R7, 0x1, PT ;  /* 0x000000010700780c */ /* 0x000fe20003f24070 */
[----:B------:R-:W-:-:S12]  /*5bb0*/  IMAD.MOV.U32 R7, RZ, RZ, R11 ;  /* 0x000000ffff077224 */ /* 0x000fd800078e000b */
[----:B------:R-:W-:Y:S05]  /*5bc0*/  @P0 BRA P1, `(.L_x_74) ;  /* 0xfffffffc00ac0947 */ /* 0x000fea000083ffff */
[----:B------:R-:W-:Y:S05]  /*5bd0*/  BSYNC B0 ;  /* 0x0000000000007941 */ /* 0x000fea0003800000 */
.L_x_70:
[----:B------:R2:W3:Y:S02]  /*5be0*/  LDS.64 R4, [R13+0x7200] ;  /* 0x007200000d047984 */ /* 0x0004e40000000a00 */
.L_x_69:
[----:B------:R-:W4:Y:S01]  /*5bf0*/  LDC.64 R6, c[0x0][0x380] ;  /* 0x0000e000ff067b82 */ /* 0x000f220000000a00 */
[C---:B------:R-:W-:Y:S01]  /*5c00*/  IMAD.IADD R11, R0.reuse, 0x1, -R27 ;  /* 0x00000001000b7824 */ /* 0x040fe200078e0a1b */
[----:B------:R-:W-:Y:S01]  /*5c10*/  LOP3.LUT R9, R0, 0x80000000, RZ, 0xfc, !PT ;  /* 0x8000000000097812 */ /* 0x000fe200078efcff */
[----:B------:R-:W-:-:S03]  /*5c20*/  IMAD.U32 R15, RZ, RZ, UR7 ;  /* 0x00000007ff0f7e24 */ /* 0x000fc6000f8e00ff */
[----:B-1-3--:R-:W-:Y:S01]  /*5c30*/  IADD3 R4, P0, PT, R11, R4, RZ ;  /* 0x000000040b047210 */ /* 0x00afe20007f1e0ff */
[----:B------:R-:W-:-:S03]  /*5c40*/  IMAD R15, R15, 0x100, R3 ;  /* 0x000001000f0f7824 */ /* 0x000fc600078e0203 */
[----:B------:R-:W-:-:S05]  /*5c50*/  LEA.HI.X.SX32 R5, R11, R5, 0x1, P0 ;  /* 0x000000050b057211 */ /* 0x000fca00000f0eff */
[----:B------:R1:W-:Y:S01]  /*5c60*/  STS.64 [R13+0x7200], R4 ;  /* 0x007200040d007388 */ /* 0x0003e20000000a00 */
[----:B----4-:R-:W-:-:S05]  /*5c70*/  IMAD.WIDE R6, R15, 0x4, R6 ;  /* 0x000000040f067825 */ /* 0x010fca00078e0206 */
[----:B------:R1:W-:Y:S02]  /*5c80*/  STG.E.STRONG.SYS desc[UR8][R6.64], R9 ;  /* 0x0000000906007986 */ /* 0x0003e4000c115908 */
.L_x_68:
[----:B------:R-:W-:Y:S05]  /*5c90*/  BSYNC B1 ;  /* 0x0000000000017941 */ /* 0x000fea0003800000 */
.L_x_67:
[----:B-1----:R-:W1:Y:S01]  /*5ca0*/  LDC.64 R6, c[0x0][0x390] ;  /* 0x0000e400ff067b82 */ /* 0x002e620000000a00 */
[----:B------:R-:W-:-:S06]  /*5cb0*/  UIMAD UR6, UR7, 0x1c80, URZ ;  /* 0x00001c80070678a4 */ /* 0x000fcc000f8e02ff */
[----:B--2---:R-:W-:Y:S01]  /*5cc0*/  IMAD.U32 R0, RZ, RZ, UR6 ;  /* 0x00000006ff007e24 */ /* 0x004fe2000f8e00ff */
[----:B------:R-:W2:Y:S03]  /*5cd0*/  LDC R9, c[0x0][0x3c0] ;  /* 0x0000f000ff097b82 */ /* 0x000ea60000000800 */
[----:B------:R-:W-:Y:S01]  /*5ce0*/  VIADD R0, R0, 0x1c80 ;  /* 0x00001c8000007836 */ /* 0x000fe20000000000 */
[----:B-1----:R-:W-:-:S04]  /*5cf0*/  ISETP.EQ.U32.AND P1, PT, R6, RZ, PT ;  /* 0x000000ff0600720c */ /* 0x002fc80003f22070 */
[CC--:B--2---:R-:W-:Y:S02]  /*5d00*/  ISETP.GE.AND P0, PT, R0.reuse, R9.reuse, PT ;  /* 0x000000090000720c */ /* 0x0c4fe40003f06270 */
[----:B------:R-:W-:Y:S02]  /*5d10*/  ISETP.GT.AND P3, PT, R0, R9, PT ;  /* 0x000000090000720c */ /* 0x000fe40003f64270 */
[----:B------:R-:W-:Y:S02]  /*5d20*/  ISETP.EQ.OR.EX P0, PT, R7, RZ, !P0, P1 ;  /* 0x000000ff0700720c */ /* 0x000fe40004702710 */
[C---:B------:R-:W-:Y:S02]  /*5d30*/  LEA R0, R3.reuse, UR4, 0x2 ;  /* 0x0000000403007c11 */ /* 0x040fe4000f8e10ff */
[----:B------:R-:W-:-:S13]  /*5d40*/  ISETP.GT.U32.OR P0, PT, R3, 0xff, P0 ;  /* 0x000000ff0300780c */ /* 0x000fda0000704470 */
[----:B------:R-:W-:Y:S05]  /*5d50*/  @P0 BRA `(.L_x_75) ;  /* 0x0000000000200947 */ /* 0x000fea0003800000 */
[----:B------:R-:W1:Y:S01]  /*5d60*/  LDS.64 R4, [R13+0x7200] ;  /* 0x007200000d047984 */ /* 0x000e620000000a00 */
[C---:B------:R-:W-:Y:S02]  /*5d70*/  LEA R6, P2, R3.reuse, R6, 0x3 ;  /* 0x0000000603067211 */ /* 0x040fe400078418ff */
[--C-:B------:R-:W-:Y:S02]  /*5d80*/  SHF.R.S32.HI R11, RZ, 0x1f, R27.reuse ;  /* 0x0000001fff0b7819 */ /* 0x100fe4000001141b */
[----:B------:R-:W-:Y:S02]  /*5d90*/  LEA.HI.X R7, R3, R7, RZ, 0x3, P2 ;  /* 0x0000000703077211 */ /* 0x000fe400010f1cff */
[----:B-1----:R-:W-:Y:S02]  /*5da0*/  IADD3 R4, P0, P1, R4, R24, R27 ;  /* 0x0000001804047210 */ /* 0x002fe4000791e01b */
[----:B------:R-:W-:-:S04]  /*5db0*/  SHF.R.S32.HI R24, RZ, 0x1f, R24 ;  /* 0x0000001fff187819 */ /* 0x000fc80000011418 */
[----:B------:R-:W-:-:S05]  /*5dc0*/  IADD3.X R5, PT, PT, R5, R24, R11, P0, P1 ;  /* 0x0000001805057210 */ /* 0x000fca00007e240b */
[----:B------:R1:W-:Y:S02]  /*5dd0*/  STG.E.64 desc[UR8][R6.64], R4 ;  /* 0x0000000406007986 */ /* 0x0003e4000c101b08 */
.L_x_75:
[----:B------:R-:W-:Y:S05]  /*5de0*/  WARPSYNC.ALL ;  /* 0x0000000000007948 */ /* 0x000fea0003800000 */
[----:B------:R-:W-:Y:S06]  /*5df0*/  BAR.SYNC.DEFER_BLOCKING 0x0 ;  /* 0x0000000000007b1d */ /* 0x000fec0000010000 */
[----:B------:R-:W-:Y:S05]  /*5e00*/  @P3 BRA `(.L_x_76) ;  /* 0x0000000c009c3947 */ /* 0x000fea0003800000 */
[----:B------:R-:W1:Y:S01]  /*5e10*/  LDS R2, [R0] ;  /* 0x0000000000027984 */ /* 0x000e620000000800 */
[----:B------:R-:W1:Y:S01]  /*5e20*/  LDCU UR6, c[0x0][0x3c4] ;  /* 0x00007880ff0677ac */ /* 0x000e620008000800 */
[----:B------:R-:W2:Y:S01]  /*5e30*/  LDCU.64 UR10, c[0x0][0x3a0] ;  /* 0x00007400ff0a77ac */ /* 0x000ea20008000a00 */
[----:B-1----:R-:W-:Y:S02]  /*5e40*/  SHF.R.U32.HI R4, RZ, UR6, R2 ;  /* 0x00000006ff047c19 */ /* 0x002fe40008011602 */
[----:B------:R-:W-:Y:S02]  /*5e50*/  LOP3.LUT R11, R2, 0x80000000, RZ, 0x3c, !PT ;  /* 0x80000000020b7812 */ /* 0x000fe400078e3cff */
[----:B------:R-:W-:-:S04]  /*5e60*/  LOP3.LUT R4, R4, UR5, RZ, 0x30, !PT ;  /* 0x0000000504047c12 */ /* 0x000fc8000f8e30ff */
[----:B------:R-:W-:-:S06]  /*5e70*/  LEA R5, R4, UR4, 0x3 ;  /* 0x0000000404057c11 */ /* 0x000fcc000f8e18ff */
[----:B------:R-:W1:Y:S02]  /*5e80*/  LDS.64 R4, [R5+0x7200] ;  /* 0x0072000005047984 */ /* 0x000e640000000a00 */
[----:B-1----:R-:W-:-:S05]  /*5e90*/  IADD3 R4, P0, PT, R4, R3, RZ ;  /* 0x0000000304047210 */ /* 0x002fca0007f1e0ff */
[----:B------:R-:W-:Y:S01]  /*5ea0*/  IMAD.X R7, RZ, RZ, R5, P0 ;  /* 0x000000ffff077224 */ /* 0x000fe200000e0605 */
[----:B--2---:R-:W-:-:S04]  /*5eb0*/  LEA R6, P0, R4, UR10, 0x2 ;  /* 0x0000000a04067c11 */ /* 0x004fc8000f8010ff */
[----:B------:R-:W-:-:S05]  /*5ec0*/  LEA.HI.X R7, R4, UR11, R7, 0x2, P0 ;  /* 0x0000000b04077c11 */ /* 0x000fca00080f1407 */
[----:B------:R-:W-:Y:S01]  /*5ed0*/  STG.E desc[UR8][R6.64], R11 ;  /* 0x0000000b06007986 */ /* 0x000fe2000c101908 */
[----:B------:R-:W-:-:S03]  /*5ee0*/  NOP ;  /* 0x0000000000007918 */ /* 0x000fc60000000000 */
[----:B------:R-:W1:Y:S02]  /*5ef0*/  LDS R2, [R0+0x600] ;  /* 0x0006000000027984 */ /* 0x000e640000000800 */
[----:B-1----:R-:W-:Y:S02]  /*5f00*/  SHF.R.U32.HI R4, RZ, UR6, R2 ;  /* 0x00000006ff047c19 */ /* 0x002fe40008011602 */
[----:B------:R-:W-:Y:S02]  /*5f10*/  LOP3.LUT R11, R2, 0x80000000, RZ, 0x3c, !PT ;  /* 0x80000000020b7812 */ /* 0x000fe400078e3cff */
[----:B------:R-:W-:-:S04]  /*5f20*/  LOP3.LUT R4, R4, UR5, RZ, 0x30, !PT ;  /* 0x0000000504047c12 */ /* 0x000fc8000f8e30ff */
[----:B------:R-:W-:-:S06]  /*5f30*/  LEA R5, R4, UR4, 0x3 ;  /* 0x0000000404057c11 */ /* 0x000fcc000f8e18ff */
[----:B------:R-:W1:Y:S02]  /*5f40*/  LDS.64 R4, [R5+0x7200] ;  /* 0x0072000005047984 */ /* 0x000e640000000a00 */
[----:B-1----:R-:W-:-:S05]  /*5f50*/  IADD3 R4, P0, PT, R4, R3, RZ ;  /* 0x0000000304047210 */ /* 0x002fca0007f1e0ff */
[----:B------:R-:W-:Y:S01]  /*5f60*/  IMAD.X R9, RZ, RZ, R5, P0 ;  /* 0x000000ffff097224 */ /* 0x000fe200000e0605 */
[----:B------:R-:W-:-:S04]  /*5f70*/  LEA R8, P0, R4, UR10, 0x2 ;  /* 0x0000000a04087c11 */ /* 0x000fc8000f8010ff */
        /* <DEDUP_REMOVED lines=196> */
[----:B-1----:R-:W-:-:S04]  /*6bc0*/  SHF.R.U32.HI R2, RZ, UR6, R0 ;  /* 0x00000006ff027c19 */ /* 0x002fc80008011600 */
[----:B------:R-:W-:-:S04]  /*6bd0*/  LOP3.LUT R2, R2, UR5, RZ, 0x30, !PT ;  /* 0x0000000502027c12 */ /* 0x000fc8000f8e30ff */
[----:B------:R-:W-:-:S06]  /*6be0*/  LEA R4, R2, UR4, 0x3 ;  /* 0x0000000402047c11 */ /* 0x000fcc000f8e18ff */
[----:B------:R-:W1:Y:S02]  /*6bf0*/  LDS.64 R4, [R4+0x7200] ;  /* 0x0072000004047984 */ /* 0x000e640000000a00 */
[----:B-1----:R-:W-:-:S05]  /*6c00*/  IADD3 R3, P0, PT, R4, R3, RZ ;  /* 0x0000000304037210 */ /* 0x002fca0007f1e0ff */
[----:B------:R-:W-:Y:S01]  /*6c10*/  IMAD.X R6, RZ, RZ, R5, P0 ;  /* 0x000000ffff067224 */ /* 0x000fe200000e0605 */
[C---:B------:R-:W-:Y:S02]  /*6c20*/  LEA R2, P0, R3.reuse, UR10, 0x2 ;  /* 0x0000000a03027c11 */ /* 0x040fe4000f8010ff */
[----:B------:R-:W-:Y:S02]  /*6c30*/  LOP3.LUT R5, R0, 0x80000000, RZ, 0x3c, !PT ;  /* 0x8000000000057812 */ /* 0x000fe400078e3cff */
[----:B------:R-:W-:-:S05]  /*6c40*/  LEA.HI.X R3, R3, UR11, R6, 0x2, P0 ;  /* 0x0000000b03037c11 */ /* 0x000fca00080f1406 */
[----:B------:R-:W-:Y:S01]  /*6c50*/  STG.E desc[UR8][R2.64+0x6c00], R5 ;  /* 0x006c000502007986 */ /* 0x000fe2000c101908 */
[----:B------:R-:W-:Y:S01]  /*6c60*/  NOP ;  /* 0x0000000000007918 */ /* 0x000fe20000000000 */
[----:B------:R-:W-:Y:S05]  /*6c70*/  EXIT ;  /* 0x000000000000794d */ /* 0x000fea0003800000 */
.L_x_76:
[----:B-1----:R-:W-:Y:S01]  /*6c80*/  IMAD.U32 R4, RZ, RZ, UR7 ;  /* 0x00000007ff047e24 */ /* 0x002fe2000f8e00ff */
[----:B------:R-:W-:Y:S01]  /*6c90*/  BSSY.RECONVERGENT B0, `(.L_x_77) ;  /* 0x000001e000007945 */ /* 0x000fe20003800200 */
[C---:B------:R-:W-:Y:S02]  /*6ca0*/  VIADD R6, R3.reuse, 0x300 ;  /* 0x0000030003067836 */ /* 0x040fe40000000000 */
[----:B------:R-:W-:Y:S02]  /*6cb0*/  IMAD R5, R4, -0x1c80, R9 ;  /* 0xffffe38004057824 */ /* 0x000fe400078e0209 */
[C---:B------:R-:W-:Y:S02]  /*6cc0*/  VIADD R4, R3.reuse, 0x180 ;  /* 0x0000018003047836 */ /* 0x040fe40000000000 */
[C---:B------:R-:W-:Y:S01]  /*6cd0*/  VIADD R8, R3.reuse, 0x480 ;  /* 0x0000048003087836 */ /* 0x040fe20000000000 */
[CC--:B------:R-:W-:Y:S01]  /*6ce0*/  ISETP.GE.AND P1, PT, R3.reuse, R5.reuse, PT ;  /* 0x000000050300720c */ /* 0x0c0fe20003f26270 */
[C---:B------:R-:W-:Y:S01]  /*6cf0*/  VIADD R10, R3.reuse, 0xa80 ;  /* 0x00000a80030a7836 */ /* 0x040fe20000000000 */
[-C--:B------:R-:W-:Y:S01]  /*6d00*/  ISETP.GE.AND P2, PT, R4, R5.reuse, PT ;  /* 0x000000050400720c */ /* 0x080fe20003f46270 */
[C---:B------:R-:W-:Y:S01]  /*6d10*/  VIADD R4, R3.reuse, 0x600 ;  /* 0x0000060003047836 */ /* 0x040fe20000000000 */
[-C--:B------:R-:W-:Y:S01]  /*6d20*/  ISETP.GE.AND P3, PT, R6, R5.reuse, PT ;  /* 0x000000050600720c */ /* 0x080fe20003f66270 */
[C---:B------:R-:W-:Y:S01]  /*6d30*/  VIADD R6, R3.reuse, 0x780 ;  /* 0x0000078003067836 */ /* 0x040fe20000000000 */
[-C--:B------:R-:W-:Y:S01]  /*6d40*/  ISETP.GE.AND P4, PT, R8, R5.reuse, PT ;  /* 0x000000050800720c */ /* 0x080fe20003f86270 */
[----:B------:R-:W-:Y:S01]  /*6d50*/  VIADD R8, R3, 0x900 ;  /* 0x0000090003087836 */ /* 0x000fe20000000000 */
[----:B------:R-:W-:-:S02]  /*6d60*/  ISETP.GE.AND P5, PT, R4, R5, PT ;  /* 0x000000050400720c */ /* 0x000fc40003fa6270 */
[-C--:B------:R-:W-:Y:S02]  /*6d70*/  ISETP.GE.AND P6, PT, R6, R5.reuse, PT ;  /* 0x000000050600720c */ /* 0x080fe40003fc6270 */
[----:B------:R-:W-:Y:S01]  /*6d80*/  ISETP.GE.AND P0, PT, R8, R5, PT ;  /* 0x000000050800720c */ /* 0x000fe20003f06270 */
[----:B------:R-:W-:-:S12]  /*6d90*/  @P1 BRA `(.L_x_78) ;  /* 0x0000000000341947 */ /* 0x000fd80003800000 */
[----:B------:R-:W1:Y:S01]  /*6da0*/  LDS R4, [R0] ;  /* 0x0000000000047984 */ /* 0x000e620000000800 */
[----:B------:R-:W1:Y:S01]  /*6db0*/  LDCU UR6, c[0x0][0x3c4] ;  /* 0x00007880ff0677ac */ /* 0x000e620008000800 */
[----:B------:R-:W2:Y:S01]  /*6dc0*/  LDCU.64 UR10, c[0x0][0x3a0] ;  /* 0x00007400ff0a77ac */ /* 0x000ea20008000a00 */
[----:B-1----:R-:W-:-:S04]  /*6dd0*/  SHF.R.U32.HI R6, RZ, UR6, R4 ;  /* 0x00000006ff067c19 */ /* 0x002fc80008011604 */
[----:B------:R-:W-:-:S04]  /*6de0*/  LOP3.LUT R6, R6, UR5, RZ, 0x30, !PT ;  /* 0x0000000506067c12 */ /* 0x000fc8000f8e30ff */
[----:B------:R-:W-:-:S05]  /*6df0*/  LEA R8, R6, UR4, 0x3 ;  /* 0x0000000406087c11 */ /* 0x000fca000f8e18ff */
[----:B------:R-:W1:Y:S02]  /*6e00*/  LDS.64 R6, [R8+0x7200] ;  /* 0x0072000008067984 */ /* 0x000e640000000a00 */
[----:B-1----:R-:W-:-:S05]  /*6e10*/  IADD3 R9, P1, PT, R6, R3, RZ ;  /* 0x0000000306097210 */ /* 0x002fca0007f3e0ff */
[----:B------:R-:W-:Y:S01]  /*6e20*/  IMAD.X R12, RZ, RZ, R7, P1 ;  /* 0x000000ffff0c7224 */ /* 0x000fe200008e0607 */
[----:B--2---:R-:W-:-:S04]  /*6e30*/  LEA R6, P1, R9, UR10, 0x2 ;  /* 0x0000000a09067c11 */ /* 0x004fc8000f8210ff */
[----:B------:R-:W-:Y:S02]  /*6e40*/  LEA.HI.X R7, R9, UR11, R12, 0x2, P1 ;  /* 0x0000000b09077c11 */ /* 0x000fe400088f140c */
[----:B------:R-:W-:-:S05]  /*6e50*/  LOP3.LUT R9, R4, 0x80000000, RZ, 0x3c, !PT ;  /* 0x8000000004097812 */ /* 0x000fca00078e3cff */
[----:B------:R1:W-:Y:S02]  /*6e60*/  STG.E desc[UR8][R6.64], R9 ;  /* 0x0000000906007986 */ /* 0x0003e4000c101908 */
.L_x_78:
[----:B------:R-:W-:Y:S05]  /*6e70*/  BSYNC.RECONVERGENT B0 ;  /* 0x0000000000007941 */ /* 0x000fea0003800200 */
.L_x_77:
[----:B------:R-:W-:Y:S01]  /*6e80*/  NOP ;  /* 0x0000000000007918 */ /* 0x000fe20000000000 */
[----:B------:R-:W-:Y:S01]  /*6e90*/  BSSY.RECONVERGENT B0, `(.L_x_79) ;  /* 0x0000011000007945 */ /* 0x000fe20003800200 */
[----:B------:R-:W-:Y:S02]  /*6ea0*/  ISETP.GE.AND P1, PT, R10, R5, PT ;  /* 0x000000050a00720c */ /* 0x000fe40003f26270 */
[----:B------:R-:W-:Y:S01]  /*6eb0*/  LOP3.LUT R10, R3, 0xc00, RZ, 0xfc, !PT ;  /* 0x00000c00030a7812 */ /* 0x000fe200078efcff */
[----:B------:R-:W-:Y:S10]  /*6ec0*/  @P2 BRA `(.L_x_80) ;  /* 0x0000000000342947 */ /* 0x000ff40003800000 */
[----:B------:R-:W1:Y:S01]  /*6ed0*/  LDS R4, [R0+0x600] ;  /* 0x0006000000047984 */ /* 0x000e620000000800 */
        /* <DEDUP_REMOVED lines=12> */
.L_x_80:
[----:B------:R-:W-:Y:S05]  /*6fa0*/  BSYNC.RECONVERGENT B0 ;  /* 0x0000000000007941 */ /* 0x000fea0003800200 */
.L_x_79:
[----:B------:R-:W-:Y:S01]  /*6fb0*/  NOP ;  /* 0x0000000000007918 */ /* 0x000fe20000000000 */
[----:B------:R-:W-:Y:S01]  /*6fc0*/  BSSY.RECONVERGENT B0, `(.L_x_81) ;  /* 0x0000011000007945 */ /* 0x000fe20003800200 */
[----:B------:R-:W-:Y:S01]  /*6fd0*/  ISETP.GE.AND P2, PT, R10, R5, PT ;  /* 0x000000050a00720c */ /* 0x000fe20003f46270 */
[----:B------:R-:W-:Y:S02]  /*6fe0*/  VIADD R10, R3, 0xd80 ;  /* 0x00000d80030a7836 */ /* 0x000fe40000000000 */
[----:B------:R-:W-:Y:S10]  /*6ff0*/  @P3 BRA `(.L_x_82) ;  /* 0x0000000000343947 */ /* 0x000ff40003800000 */
[----:B------:R-:W1:Y:S01]  /*7000*/  LDS R4, [R0+0xc00] ;  /* 0x000c000000047984 */ /* 0x000e620000000800 */
[----:B------:R-:W1:Y:S01]  /*7010*/  LDCU UR6, c[0x0][0x3c4] ;  /* 0x00007880ff0677ac */ /* 0x000e620008000800 */
[----:B------:R-:W3:Y:S01]  /*7020*/  LDCU.64 UR10, c[0x0][0x3a0] ;  /* 0x00007400ff0a77ac */ /* 0x000ee20008000a00 */
[----:B-12---:R-:W-:-:S04]  /*7030*/  SHF.R.U32.HI R6, RZ, UR6, R4 ;  /* 0x00000006ff067c19 */ /* 0x006fc80008011604 */
[----:B------:R-:W-:-:S04]  /*7040*/  LOP3.LUT R6, R6, UR5, RZ, 0x30, !PT ;  /* 0x0000000506067c12 */ /* 0x000fc8000f8e30ff */
[----:B------:R-:W-:-:S05]  /*7050*/  LEA R8, R6, UR4, 0x3 ;  /* 0x0000000406087c11 */ /* 0x000fca000f8e18ff */
[----:B------:R-:W1:Y:S02]  /*7060*/  LDS.64 R6, [R8+0x7200] ;  /* 0x0072000008067984 */ /* 0x000e640000000a00 */
[----:B-1----:R-:W-:-:S05]  /*7070*/  IADD3 R9, P3, PT, R6, R3, RZ ;  /* 0x0000000306097210 */ /* 0x002fca0007f7e0ff */
[----:B------:R-:W-:Y:S01]  /*7080*/  IMAD.X R12, RZ, RZ, R7, P3 ;  /* 0x000000ffff0c7224 */ /* 0x000fe200018e0607 */
[----:B---3--:R-:W-:-:S04]  /*7090*/  LEA R6, P3, R9, UR10, 0x2 ;  /* 0x0000000a09067c11 */ /* 0x008fc8000f8610ff */
[----:B------:R-:W-:Y:S02]  /*70a0*/  LEA.HI.X R7, R9, UR11, R12, 0x2, P3 ;  /* 0x0000000b09077c11 */ /* 0x000fe400098f140c */
[----:B------:R-:W-:-:S05]  /*70b0*/  LOP3.LUT R9, R4, 0x80000000, RZ, 0x3c, !PT ;  /* 0x8000000004097812 */ /* 0x000fca00078e3cff */
[----:B------:R3:W-:Y:S02]  /*70c0*/  STG.E desc[UR8][R6.64+0xc00], R9 ;  /* 0x000c000906007986 */ /* 0x0007e4000c101908 */
.L_x_82:
[----:B------:R-:W-:Y:S05]  /*70d0*/  BSYNC.RECONVERGENT B0 ;  /* 0x0000000000007941 */ /* 0x000fea0003800200 */
.L_x_81:
[----:B------:R-:W-:Y:S01]  /*70e0*/  NOP ;  /* 0x0000000000007918 */ /* 0x000fe20000000000 */
[----:B------:R-:W-:Y:S01]  /*70f0*/  BSSY.RECONVERGENT B0, `(.L_x_83) ;  /* 0x0000011000007945 */ /* 0x000fe20003800200 */
[----:B------:R-:W-:Y:S01]  /*7100*/  ISETP.GE.AND P3, PT, R10, R5, PT ;  /* 0x000000050a00720c */ /* 0x000fe20003f66270 */
[----:B------:R-:W-:Y:S02]  /*7110*/  VIADD R10, R3, 0xf00 ;  /* 0x00000f00030a7836 */ /* 0x000fe40000000000 */
[----:B------:R-:W-:Y:S10]  /*7120*/  @P4 BRA `(.L_x_84) ;  /* 0x0000000000344947 */ /* 0x000ff40003800000 */
[----:B------:R-:W1:Y:S01]  /*7130*/  LDS R4, [R0+0x1200] ;  /* 0x0012000000047984 */ /* 0x000e620000000800 */
[----:B------:R-:W1:Y:S01]  /*7140*/  LDCU UR6, c[0x0][0x3c4] ;  /* 0x00007880ff0677ac */ /* 0x000e620008000800 */
[----:B------:R-:W4:Y:S01]  /*7150*/  LDCU.64 UR10, c[0x0][0x3a0] ;  /* 0x00007400ff0a77ac */ /* 0x000f220008000a00 */
[----:B-123--:R-:W-:-:S04]  /*7160*/  SHF.R.U32.HI R6, RZ, UR6, R4 ;  /* 0x00000006ff067c19 */ /* 0x00efc80008011604 */
[----:B------:R-:W-:-:S04]  /*7170*/  LOP3.LUT R6, R6, UR5, RZ, 0x30, !PT ;  /* 0x0000000506067c12 */ /* 0x000fc8000f8e30ff */
[----:B------:R-:W-:-:S05]  /*7180*/  LEA R8, R6, UR4, 0x3 ;  /* 0x0000000406087c11 */ /* 0x000fca000f8e18ff */
[----:B------:R-:W1:Y:S02]  /*7190*/  LDS.64 R6, [R8+0x7200] ;  /* 0x0072000008067984 */ /* 0x000e640000000a00 */
[----:B-1----:R-:W-:-:S05]  /*71a0*/  IADD3 R9, P4, PT, R6, R3, RZ ;  /* 0x0000000306097210 */ /* 0x002fca0007f9e0ff */
[----:B------:R-:W-:Y:S01]  /*71b0*/  IMAD.X R12, RZ, RZ, R7, P4 ;  /* 0x000000ffff0c7224 */ /* 0x000fe200020e0607 */
[----:B----4-:R-:W-:-:S04]  /*71c0*/  LEA R6, P4, R9, UR10, 0x2 ;  /* 0x0000000a09067c11 */ /* 0x010fc8000f8810ff */
[----:B------:R-:W-:Y:S02]  /*71d0*/  LEA.HI.X R7, R9, UR11, R12, 0x2, P4 ;  /* 0x0000000b09077c11 */ /* 0x000fe4000a0f140c */
[----:B------:R-:W-:-:S05]  /*71e0*/  LOP3.LUT R9, R4, 0x80000000, RZ, 0x3c, !PT ;  /* 0x8000000004097812 */ /* 0x000fca00078e3cff */
[----:B------:R4:W-:Y:S02]  /*71f0*/  STG.E desc[UR8][R6.64+0x1200], R9 ;  /* 0x0012000906007986 */ /* 0x0009e4000c101908 */
.L_x_84:
[----:B------:R-:W-:Y:S05]  /*7200*/  BSYNC.RECONVERGENT B0 ;  /* 0x0000000000007941 */ /* 0x000fea0003800200 */
.L_x_83:
[----:B------:R-:W-:Y:S01]  /*7210*/  NOP ;  /* 0x0000000000007918 */ /* 0x000fe20000000000 */
[----:B------:R-:W-:Y:S01]  /*7220*/  BSSY.RECONVERGENT B0, `(.L_x_85) ;  /* 0x0000011000007945 */ /* 0x000fe20003800200 */
[----:B------:R-:W-:Y:S01]  /*7230*/  ISETP.GE.AND P4, PT, R10, R5, PT ;  /* 0x000000050a00720c */ /* 0x000fe20003f86270 */
[----:B------:R-:W-:Y:S02]  /*7240*/  VIADD R10, R3, 0x1080 ;  /* 0x00001080030a7836 */ /* 0x000fe40000000000 */
[----:B------:R-:W-:Y:S10]  /*7250*/  @P5 BRA `(.L_x_86) ;  /* 0x0000000000345947 */ /* 0x000ff40003800000 */
[----:B------:R-:W1:Y:S01]  /*7260*/  LDS R4, [R0+0x1800] ;  /* 0x0018000000047984 */ /* 0x000e620000000800 */
[----:B------:R-:W1:Y:S01]  /*7270*/  LDCU UR6, c[0x0][0x3c4] ;  /* 0x00007880ff0677ac */ /* 0x000e620008000800 */
[----:B------:R-:W5:Y:S01]  /*7280*/  LDCU.64 UR10, c[0x0][0x3a0] ;  /* 0x00007400ff0a77ac */ /* 0x000f620008000a00 */
[----:B-1234-:R-:W-:-:S04]  /*7290*/  SHF.R.U32.HI R6, RZ, UR6, R4 ;  /* 0x00000006ff067c19 */ /* 0x01efc80008011604 */
[----:B------:R-:W-:-:S04]  /*72a0*/  LOP3.LUT R6, R6, UR5, RZ, 0x30, !PT ;  /* 0x0000000506067c12 */ /* 0x000fc8000f8e30ff */
[----:B------:R-:W-:-:S05]  /*72b0*/  LEA R8, R6, UR4, 0x3 ;  /* 0x0000000406087c11 */ /* 0x000fca000f8e18ff */
[----:B------:R-:W1:Y:S02]  /*72c0*/  LDS.64 R6, [R8+0x7200] ;  /* 0x0072000008067984 */ /* 0x000e640000000a00 */
[----:B-1----:R-:W-:-:S05]  /*72d0*/  IADD3 R9, P5, PT, R6, R3, RZ ;  /* 0x0000000306097210 */ /* 0x002fca0007fbe0ff */
[----:B------:R-:W-:Y:S01]  /*72e0*/  IMAD.X R12, RZ, RZ, R7, P5 ;  /* 0x000000ffff0c7224 */ /* 0x000fe200028e0607 */
[----:B-----5:R-:W-:-:S04]  /*72f0*/  LEA R6, P5, R9, UR10, 0x2 ;  /* 0x0000000a09067c11 */ /* 0x020fc8000f8a10ff */
[----:B------:R-:W-:Y:S02]  /*7300*/  LEA.HI.X R7, R9, UR11, R12, 0x2, P5 ;  /* 0x0000000b09077c11 */ /* 0x000fe4000a8f140c */
[----:B------:R-:W-:-:S05]  /*7310*/  LOP3.LUT R9, R4, 0x80000000, RZ, 0x3c, !PT ;  /* 0x8000000004097812 */ /* 0x000fca00078e3cff */
[----:B------:R1:W-:Y:S02]  /*7320*/  STG.E desc[UR8][R6.64+0x1800], R9 ;  /* 0x0018000906007986 */ /* 0x0003e4000c101908 */
.L_x_86:
[----:B------:R-:W-:Y:S05]  /*7330*/  BSYNC.RECONVERGENT B0 ;  /* 0x0000000000007941 */ /* 0x000fea0003800200 */
.L_x_85:
        /* <DEDUP_REMOVED lines=18> */
.L_x_88:
[----:B------:R-:W-:Y:S05]  /*7460*/  BSYNC.RECONVERGENT B0 ;  /* 0x0000000000007941 */ /* 0x000fea0003800200 */
.L_x_87:
        /* <DEDUP_REMOVED lines=18> */
.L_x_90:
[----:B------:R-:W-:Y:S05]  /*7590*/  BSYNC.RECONVERGENT B0 ;  /* 0x0000000000007941 */ /* 0x000fea0003800200 */
.L_x_89:
        /* <DEDUP_REMOVED lines=18> */
.L_x_92:
[----:B------:R-:W-:Y:S05]  /*76c0*/  BSYNC.RECONVERGENT B0 ;  /* 0x0000000000007941 */ /* 0x000fea0003800200 */
.L_x_91:
        /* <DEDUP_REMOVED lines=18> */
.L_x_94:
[----:B------:R-:W-:Y:S05]  /*77f0*/  BSYNC.RECONVERGENT B0 ;  /* 0x0000000000007941 */ /* 0x000fea0003800200 */
.L_x_93:
[----:B------:R-:W-:Y:S01]  /*7800*/  NOP ;  /* 0x0000000000007918 */ /* 0x000fe20000000000 */
[----:B------:R-:W-:Y:S01]  /*7810*/  BSSY.RECONVERGENT B0, `(.L_x_95) ;  /* 0x0000011000007945 */ /* 0x000fe20003800200 */
[----:B------:R-:W-:Y:S02]  /*7820*/  ISETP.GE.AND P2, PT, R10, R5, PT ;  /* 0x000000050a00720c */ /* 0x000fe40003f46270 */
[----:B------:R-:W-:Y:S01]  /*7830*/  LOP3.LUT R10, R3, 0x1800, RZ, 0xfc, !PT ;  /* 0x00001800030a7812 */ /* 0x000fe200078efcff */
        /* <DEDUP_REMOVED lines=14> */
.L_x_96:
[----:B------:R-:W-:Y:S05]  /*7920*/  BSYNC.RECONVERGENT B0 ;  /* 0x0000000000007941 */ /* 0x000fea0003800200 */
.L_x_95:
        /* <DEDUP_REMOVED lines=18> */
.L_x_98:
[----:B------:R-:W-:Y:S05]  /*7a50*/  BSYNC.RECONVERGENT B0 ;  /* 0x0000000000007941 */ /* 0x000fea0003800200 */
.L_x_97:
[----:B------:R-:W-:Y:S01]  /*7a60*/  NOP ;  /* 0x0000000000007918 */ /* 0x000fe20000000000 */
[----:B------:R-:W-:Y:S01]  /*7a70*/  BSSY.RECONVERGENT B0, `(.L_x_99) ;  /* 0x0000010000007945 */ /* 0x000fe20003800200 */
[----:B------:R-:W-:-:S03]  /*7a80*/  ISETP.GE.AND P4, PT, R10, R5, PT ;  /* 0x000000050a00720c */ /* 0x000fc60003f86270 */
        /* <DEDUP_REMOVED lines=14> */
.L_x_100:
[----:B------:R-:W-:Y:S05]  /*7b70*/  BSYNC.RECONVERGENT B0 ;  /* 0x0000000000007941 */ /* 0x000fea0003800200 */
.L_x_99:
[----:B------:R-:W-:Y:S01]  /*7b80*/  NOP ;  /* 0x0000000000007918 */ /* 0x000fe20000000000 */
[----:B------:R-:W-:Y:S04]  /*7b90*/  BSSY.RECONVERGENT B0, `(.L_x_101) ;  /* 0x000000f000007945 */ /* 0x000fe80003800200 */
[----:B------:R-:W-:Y:S05]  /*7ba0*/  @P6 BRA `(.L_x_102) ;  /* 0x0000000000346947 */ /* 0x000fea0003800000 */
        /* <DEDUP_REMOVED lines=13> */
.L_x_102:
[----:B------:R-:W-:Y:S05]  /*7c80*/  BSYNC.RECONVERGENT B0 ;  /* 0x0000000000007941 */ /* 0x000fea0003800200 */
.L_x_101:
        /* <DEDUP_REMOVED lines=16> */
.L_x_104:
[----:B------:R-:W-:Y:S05]  /*7d90*/  BSYNC.RECONVERGENT B0 ;  /* 0x0000000000007941 */ /* 0x000fea0003800200 */
.L_x_103:
        /* <DEDUP_REMOVED lines=16> */
.L_x_106:
[----:B------:R-:W-:Y:S05]  /*7ea0*/  BSYNC.RECONVERGENT B0 ;  /* 0x0000000000007941 */ /* 0x000fea0003800200 */
.L_x_105:
        /* <DEDUP_REMOVED lines=16> */
.L_x_108:
[----:B------:R-:W-:Y:S05]  /*7fb0*/  BSYNC.RECONVERGENT B0 ;  /* 0x0000000000007941 */ /* 0x000fea0003800200 */
.L_x_107:
        /* <DEDUP_REMOVED lines=16> */
.L_x_110:
[----:B------:R-:W-:Y:S05]  /*80c0*/  BSYNC.RECONVERGENT B0 ;  /* 0x0000000000007941 */ /* 0x000fea0003800200 */
.L_x_109:
        /* <DEDUP_REMOVED lines=16> */
.L_x_112:
[----:B------:R-:W-:Y:S05]  /*81d0*/  BSYNC.RECONVERGENT B0 ;  /* 0x0000000000007941 */ /* 0x000fea0003800200 */
.L_x_111:
[----:B------:R-:W-:Y:S01]  /*81e0*/  NOP ;  /* 0x0000000000007918 */ /* 0x000fe20000000000 */
[----:B------:R-:W5:Y:S01]  /*81f0*/  LDS R0, [R0+0x6c00] ;  /* 0x006c000000007984 */ /* 0x000f620000000800 */
[----:B------:R-:W5:Y:S02]  /*8200*/  LDCU UR6, c[0x0][0x3c4] ;  /* 0x00007880ff0677ac */ /* 0x000f640008000800 */
[----:B-----5:R-:W-:-:S04]  /*8210*/  SHF.R.U32.HI R2, RZ, UR6, R0 ;  /* 0x00000006ff027c19 */ /* 0x020fc80008011600 */
[----:B------:R-:W-:-:S04]  /*8220*/  LOP3.LUT R2, R2, UR5, RZ, 0x30, !PT ;  /* 0x0000000502027c12 */ /* 0x000fc8000f8e30ff */
[----:B-1234-:R-:W-:Y:S01]  /*8230*/  LEA R6, R2, UR4, 0x3 ;  /* 0x0000000402067c11 */ /* 0x01efe2000f8e18ff */
[----:B------:R-:W-:-:S05]  /*8240*/  VIADD R2, R3, 0x1b00 ;  /* 0x00001b0003027836 */ /* 0x000fca0000000000 */
[----:B------:R-:W1:Y:S01]  /*8250*/  LDS.64 R6, [R6+0x7200] ;  /* 0x0072000006067984 */ /* 0x000e620000000a00 */
[----:B------:R-:W-:-:S13]  /*8260*/  ISETP.GE.AND P0, PT, R2, R5, PT ;  /* 0x000000050200720c */ /* 0x000fda0003f06270 */
[----:B------:R-:W2:Y:S01]  /*8270*/  @!P0 LDC.64 R8, c[0x0][0x3a0] ;  /* 0x0000e800ff088b82 */ /* 0x000ea20000000a00 */
[----:B------:R-:W-:Y:S02]  /*8280*/  @!P0 LOP3.LUT R5, R0, 0x80000000, RZ, 0x3c, !PT ;  /* 0x8000000000058812 */ /* 0x000fe400078e3cff */
[----:B-1----:R-:W-:-:S05]  /*8290*/  IADD3 R3, P1, PT, R6, R3, RZ ;  /* 0x0000000306037210 */ /* 0x002fca0007f3e0ff */
[----:B------:R-:W-:Y:S01]  /*82a0*/  IMAD.X R4, RZ, RZ, R7, P1 ;  /* 0x000000ffff047224 */ /* 0x000fe200008e0607 */
[----:B--2---:R-:W-:-:S04]  /*82b0*/  @!P0 LEA R2, P1, R3, R8, 0x2 ;  /* 0x0000000803028211 */ /* 0x004fc800078210ff */
[----:B------:R-:W-:-:S05]  /*82c0*/  @!P0 LEA.HI.X R3, R3, R9, R4, 0x2, P1 ;  /* 0x0000000903038211 */ /* 0x000fca00008f1404 */
[----:B------:R-:W-:Y:S01]  /*82d0*/  @!P0 STG.E desc[UR8][R2.64+0x6c00], R5 ;  /* 0x006c000502008986 */ /* 0x000fe2000c101908 */
[----:B------:R-:W-:Y:S01]  /*82e0*/  NOP ;  /* 0x0000000000007918 */ /* 0x000fe20000000000 */
[----:B------:R-:W-:Y:S05]  /*82f0*/  EXIT ;  /* 0x000000000000794d */ /* 0x000fea0003800000 */
.L_x_26:
[----:B------:R-:W-:Y:S02]  /*8300*/  IMAD.MOV.U32 R50, RZ, RZ, R19 ;  /* 0x000000ffff327224 */ /* 0x000fe400078e0013 */
[----:B------:R-:W-:Y:S02]  /*8310*/  IMAD.MOV.U32 R49, RZ, RZ, 0x1 ;  /* 0x00000001ff317424 */ /* 0x000fe400078e00ff */
[----:B------:R-:W-:Y:S02]  /*8320*/  IMAD.MOV.U32 R52, RZ, RZ, RZ ;  /* 0x000000ffff347224 */ /* 0x000fe400078e00ff */
[----:B------:R-:W-:-:S07]  /*8330*/  IMAD.MOV.U32 R47, RZ, RZ, -0x1 ;  /* 0xffffffffff2f7424 */ /* 0x000fce00078e00ff */
[----:B------:R-:W-:Y:S05]  /*8340*/  WARPSYNC.COLLECTIVE R47, `(.L_x_113) ;  /* 0x000000002f087348 */ /* 0x000fea0003c00000 */
[----:B------:R0:W1:Y:S02]  /*8350*/  SHFL.UP P0, R48, R50, R49, R52 ;  /* 0x0400003132307389 */ /* 0x0000640000000034 */
[----:B01----:R-:W-:Y:S05]  /*8360*/  ENDCOLLECTIVE ;  /* 0x000000000000791b */ /* 0x003fea0003800000 */
.L_x_113:
[----:B------:R-:W-:Y:S02]  /*8370*/  IMAD.MOV.U32 R49, RZ, RZ, 0x2 ;  /* 0x00000002ff317424 */ /* 0x000fe400078e00ff */
[----:B------:R-:W-:-:S04]  /*8380*/  IMAD.MOV.U32 R20, RZ, RZ, R48 ;  /* 0x000000ffff147224 */ /* 0x000fc800078e0030 */
[----:B------:R-:W-:-:S04]  /*8390*/  @P0 IMAD.IADD R20, R19, 0x1, R20 ;  /* 0x0000000113140824 */ /* 0x000fc800078e0214 */
[----:B------:R-:W-:-:S07]  /*83a0*/  IMAD.MOV.U32 R50, RZ, RZ, R20 ;  /* 0x000000ffff327224 */ /* 0x000fce00078e0014 */
[----:B------:R-:W-:Y:S05]  /*83b0*/  WARPSYNC.COLLECTIVE R47, `(.L_x_114) ;  /* 0x000000002f087348 */ /* 0x000fea0003c00000 */
[----:B------:R0:W1:Y:S02]  /*83c0*/  SHFL.UP P0, R48, R50, R49, R52 ;  /* 0x0400003132307389 */ /* 0x0000640000000034 */
[----:B01----:R-:W-:Y:S05]  /*83d0*/  ENDCOLLECTIVE ;  /* 0x000000000000791b */ /* 0x003fea0003800000 */
.L_x_114:
[----:B------:R-:W-:Y:S02]  /*83e0*/  IMAD.MOV.U32 R49, RZ, RZ, 0x4 ;  /* 0x00000004ff317424 */ /* 0x000fe400078e00ff */
[----:B------:R-:W-:-:S04]  /*83f0*/  IMAD.MOV.U32 R21, RZ, RZ, R48 ;  /* 0x000000ffff157224 */ /* 0x000fc800078e0030 */
[----:B------:R-:W-:-:S04]  /*8400*/  @P0 IMAD.IADD R21, R20, 0x1, R21 ;  /* 0x0000000114150824 */ /* 0x000fc800078e0215 */
[----:B------:R-:W-:-:S07]  /*8410*/  IMAD.MOV.U32 R50, RZ, RZ, R21 ;  /* 0x000000ffff327224 */ /* 0x000fce00078e0015 */
[----:B------:R-:W-:Y:S05]  /*8420*/  WARPSYNC.COLLECTIVE R47, `(.L_x_115) ;  /* 0x000000002f087348 */ /* 0x000fea0003c00000 */
[----:B------:R0:W1:Y:S02]  /*8430*/  SHFL.UP P0, R48, R50, R49, R52 ;  /* 0x0400003132307389 */ /* 0x0000640000000034 */
[----:B01----:R-:W-:Y:S05]  /*8440*/  ENDCOLLECTIVE ;  /* 0x000000000000791b */ /* 0x003fea0003800000 */
.L_x_115:
[----:B------:R-:W-:Y:S02]  /*8450*/  IMAD.MOV.U32 R49, RZ, RZ, 0x8 ;  /* 0x00000008ff317424 */ /* 0x000fe400078e00ff */
[----:B------:R-:W-:-:S04]  /*8460*/  IMAD.MOV.U32 R22, RZ, RZ, R48 ;  /* 0x000000ffff167224 */ /* 0x000fc800078e0030 */
[----:B------:R-:W-:-:S04]  /*8470*/  @P0 IMAD.IADD R22, R21, 0x1, R22 ;  /* 0x0000000115160824 */ /* 0x000fc800078e0216 */
[----:B------:R-:W-:-:S07]  /*8480*/  IMAD.MOV.U32 R50, RZ, RZ, R22 ;  /* 0x000000ffff327224 */ /* 0x000fce00078e0016 */
[----:B------:R-:W-:Y:S05]  /*8490*/  WARPSYNC.COLLECTIVE R47, `(.L_x_116) ;  /* 0x000000002f087348 */ /* 0x000fea0003c00000 */
[----:B------:R0:W1:Y:S02]  /*84a0*/  SHFL.UP P0, R48, R50, R49, R52 ;  /* 0x0400003132307389 */ /* 0x0000640000000034 */
[----:B01----:R-:W-:Y:S05]  /*84b0*/  ENDCOLLECTIVE ;  /* 0x000000000000791b */ /* 0x003fea0003800000 */
.L_x_116:
[----:B------:R-:W-:Y:S02]  /*84c0*/  IMAD.MOV.U32 R49, RZ, RZ, 0x10 ;  /* 0x00000010ff317424 */ /* 0x000fe400078e00ff */
[----:B------:R-:W-:-:S04]  /*84d0*/  IMAD.MOV.U32 R23, RZ, RZ, R48 ;  /* 0x000000ffff177224 */ /* 0x000fc800078e0030 */
[----:B------:R-:W-:-:S04]  /*84e0*/  @P0 IMAD.IADD R23, R22, 0x1, R23 ;  /* 0x0000000116170824 */ /* 0x000fc800078e0217 */
[----:B------:R-:W-:-:S07]  /*84f0*/  IMAD.MOV.U32 R50, RZ, RZ, R23 ;  /* 0x000000ffff327224 */ /* 0x000fce00078e0017 */
[----:B------:R-:W-:Y:S05]  /*8500*/  WARPSYNC.COLLECTIVE R47, `(.L_x_117) ;  /* 0x000000002f087348 */ /* 0x000fea0003c00000 */
[----:B------:R0:W1:Y:S02]  /*8510*/  SHFL.UP P0, R48, R50, R49, R52 ;  /* 0x0400003132307389 */ /* 0x0000640000000034 */
[----:B01----:R-:W-:Y:S05]  /*8520*/  ENDCOLLECTIVE ;  /* 0x000000000000791b */ /* 0x003fea0003800000 */
.L_x_117:
[----:B------:R-:W-:Y:S05]  /*8530*/  BRA `(.L_x_118) ;  /* 0xffffff9c00b07947 */ /* 0x000fea000383ffff */
.L_x_119:
[----:B------:R-:W-:-:S00]  /*8540*/  BRA `(.L_x_119) ;  /* 0xfffffffc00fc7947 */ /* 0x000fc0000383ffff */
[----:B------:R-:W-:-:S00]  /*8550*/  NOP ;  /* 0x0000000000007918 */ /* 0x000fc00000000000 */
        /* <DEDUP_REMOVED lines=10> */
.L_x_886:


//--------------------- .text._ZN3cub18CUB_300001_SM_10006detail10radix_sort33DeviceRadixSortExclusiveSumKernelINS1_5radix10policy_hubIiNS0_8NullTypeEyE10Policy1000EyEEvPT0_ --------------------------
	.section	.text._ZN3cub18CUB_300001_SM_10006detail10radix_sort33DeviceRadixSortExclusiveSumKernelINS1_5radix10policy_hubIiNS0_8NullTypeEyE10Policy1000EyEEvPT0_,"ax",@progbits
	.align	128
        .global         _ZN3cub18CUB_300001_SM_10006detail10radix_sort33DeviceRadixSortExclusiveSumKernelINS1_5radix10policy_hubIiNS0_8NullTypeEyE10Policy1000EyEEvPT0_
        .type           _ZN3cub18CUB_300001_SM_10006detail10radix_sort33DeviceRadixSortExclusiveSumKernelINS1_5radix10policy_hubIiNS0_8NullTypeEyE10Policy1000EyEEvPT0_,@function
        .size           _ZN3cub18CUB_300001_SM_10006detail10radix_sort33DeviceRadixSortExclusiveSumKernelINS1_5radix10policy_hubIiNS0_8NullTypeEyE10Policy1000EyEEvPT0_,(.L_x_887 - _ZN3cub18CUB_300001_SM_10006detail10radix_sort33DeviceRadixSortExclusiveSumKernelINS1_5radix10policy_hubIiNS0_8NullTypeEyE10Policy1000EyEEvPT0_)
        .other          _ZN3cub18CUB_300001_SM_10006detail10radix_sort33DeviceRadixSortExclusiveSumKernelINS1_5radix10policy_hubIiNS0_8NullTypeEyE10Policy1000EyEEvPT0_,@"STO_CUDA_ENTRY STV_DEFAULT"
_ZN3cub18CUB_300001_SM_10006detail10radix_sort33DeviceRadixSortExclusiveSumKernelINS1_5radix10policy_hubIiNS0_8NullTypeEyE10Policy1000EyEEvPT0_:
.text._ZN3cub18CUB_300001_SM_10006detail10radix_sort33DeviceRadixSortExclusiveSumKernelINS1_5radix10policy_hubIiNS0_8NullTypeEyE10Policy1000EyEEvPT0_:
[----:B------:R-:W-:Y:S01]  /*0000*/  LDC R1, c[0x0][0x37c] ;  /* 0x0000df00ff017b82 */ /* 0x000fe20000000800 */
[----:B------:R-:W0:Y:S07]  /*0010*/  S2R R18, SR_TID.X ;  /* 0x0000000000127919 */ /* 0x000e2e0000002100 */
[----:B------:R-:W1:Y:S01]  /*0020*/  LDC.64 R16, c[0x0][0x380] ;  /* 0x0000e000ff107b82 */ /* 0x000e620000000a00 */
[----:B------:R-:W2:Y:S01]  /*0030*/  LDCU.64 UR4, c[0x0][0x358] ;  /* 0x00006b00ff0477ac */ /* 0x000ea20008000a00 */
[----:B------:R-:W3:Y:S01]  /*0040*/  S2R R5, SR_CTAID.X ;  /* 0x0000000000057919 */ /* 0x000ee20000002500 */
[----:B0-----:R-:W-:Y:S01]  /*0050*/  ISETP.GT.U32.AND P1, PT, R18, 0xff, PT ;  /* 0x000000ff1200780c */ /* 0x001fe20003f24070 */
[----:B---3--:R-:W-:-:S04]  /*0060*/  IMAD R5, R5, 0x100, R18 ;  /* 0x0000010005057824 */ /* 0x008fc800078e0212 */
[----:B-1----:R-:W-:-:S08]  /*0070*/  IMAD.WIDE R16, R5, 0x8, R16 ;  /* 0x0000000805107825 */ /* 0x002fd000078e0210 */
[----:B--2---:R-:W2:Y:S01]  /*0080*/  @!P1 LDG.E.64 R2, desc[UR4][R16.64] ;  /* 0x0000000410029981 */ /* 0x004ea2000c1e1b00 */
[----:B------:R-:W-:Y:S02]  /*0090*/  MOV R0, 0x400 ;  /* 0x0000040000007802 */ /* 0x000fe40000000f00 */
[C---:B------:R-:W-:Y:S01]  /*00a0*/  ISETP.GT.U32.AND P0, PT, R18.reuse, 0x1f, PT ;  /* 0x0000001f1200780c */ /* 0x040fe20003f04070 */
[----:B------:R-:W0:Y:S02]  /*00b0*/  S2R R5, SR_CgaCtaId ;  /* 0x0000000000057919 */ /* 0x000e240000008800 */
[----:B0-----:R-:W-:Y:S02]  /*00c0*/  LEA R5, R5, R0, 0x18 ;  /* 0x0000000005057211 */ /* 0x001fe400078ec0ff */
[----:B------:R-:W-:-:S05]  /*00d0*/  LEA.HI R0, R18, R18, RZ, 0x1d ;  /* 0x0000001212007211 */ /* 0x000fca00078fe8ff */
[----:B------:R-:W-:-:S05]  /*00e0*/  IMAD R0, R0, 0x8, R5 ;  /* 0x0000000800007824 */ /* 0x000fca00078e0205 */
[----:B--2---:R0:W-:Y:S01]  /*00f0*/  STS.64 [R0+0x10], R2 ;  /* 0x0000100200007388 */ /* 0x0041e20000000a00 */
[----:B------:R-:W-:Y:S06]  /*0100*/  BAR.SYNC.DEFER_BLOCKING 0x0 ;  /* 0x0000000000007b1d */ /* 0x000fec0000010000 */
[----:B------:R-:W-:Y:S05]  /*0110*/  @P0 BRA `(.L_x_120) ;  /* 0x0000000400240947 */ /* 0x000fea0003800000 */
[----:B------:R-:W-:Y:S01]  /*0120*/  IMAD R18, R18, 0x48, R5 ;  /* 0x0000004812127824 */ /* 0x000fe200078e0205 */
[----:B------:R-:W-:-:S04]  /*0130*/  UMOV UR6, 0xffffffff ;  /* 0xffffffff00067882 */ /* 0x000fc80000000000 */
[----:B------:R-:W-:Y:S04]  /*0140*/  LDS.64 R14, [R18+0x10] ;  /* 0x00001000120e7984 */ /* 0x000fe80000000a00 */
[----:B------:R-:W-:Y:S04]  /*0150*/  LDS.64 R12, [R18+0x18] ;  /* 0x00001800120c7984 */ /* 0x000fe80000000a00 */
[----:B------:R-:W1:Y:S04]  /*0160*/  LDS.64 R10, [R18+0x20] ;  /* 0x00002000120a7984 */ /* 0x000e680000000a00 */
[----:B------:R-:W-:Y:S04]  /*0170*/  LDS.64 R8, [R18+0x28] ;  /* 0x0000280012087984 */ /* 0x000fe80000000a00 */
[----:B------:R-:W2:Y:S04]  /*0180*/  LDS.64 R6, [R18+0x30] ;  /* 0x0000300012067984 */ /* 0x000ea80000000a00 */
[----:B------:R-:W-:Y:S04]  /*0190*/  LDS.64 R4, [R18+0x38] ;  /* 0x0000380012047984 */ /* 0x000fe80000000a00 */
[----:B0-----:R-:W0:Y:S04]  /*01a0*/  LDS.64 R2, [R18+0x40] ;  /* 0x0000400012027984 */ /* 0x001e280000000a00 */
[----:B------:R-:W3:Y:S01]  /*01b0*/  LDS.64 R20, [R18+0x48] ;  /* 0x0000480012147984 */ /* 0x000ee20000000a00 */
[----:B-1----:R-:W-:-:S04]  /*01c0*/  IADD3 R19, P3, P4, R10, R12, R14 ;  /* 0x0000000c0a137210 */ /* 0x002fc80007c7e00e */
[----:B------:R-:W-:Y:S02]  /*01d0*/  IADD3.X R23, PT, PT, R11, R13, R15, P3, P4 ;  /* 0x0000000d0b177210 */ /* 0x000fe40001fe840f */
[----:B--2---:R-:W-:-:S04]  /*01e0*/  IADD3 R19, P0, P2, R6, R19, R8 ;  /* 0x0000001306137210 */ /* 0x004fc80007a1e008 */
[----:B------:R-:W-:Y:S02]  /*01f0*/  IADD3.X R23, PT, PT, R7, R23, R9, P0, P2 ;  /* 0x0000001707177210 */ /* 0x000fe400007e4409 */
[----:B0-----:R-:W-:-:S04]  /*0200*/  IADD3 R19, P3, P4, R2, R19, R4 ;  /* 0x0000001302137210 */ /* 0x001fc80007c7e004 */
[----:B---3--:R-:W-:Y:S02]  /*0210*/  IADD3 R20, P0, PT, R20, R19, RZ ;  /* 0x0000001314147210 */ /* 0x008fe40007f1e0ff */
[----:B------:R-:W-:-:S05]  /*0220*/  IADD3.X R19, PT, PT, R3, R23, R5, P3, P4 ;  /* 0x0000001703137210 */ /* 0x000fca0001fe8405 */
[----:B------:R-:W-:Y:S01]  /*0230*/  IMAD.X R19, R21, 0x1, R19, P0 ;  /* 0x0000000115137824 */ /* 0x000fe200000e0613 */
[----:B------:R-:W-:Y:S06]  /*0240*/  BRA.DIV UR6, `(.L_x_121) ;  /* 0x0000000206f07947 */ /* 0x000fec000b800000 */
[----:B------:R-:W0:Y:S04]  /*0250*/  SHFL.UP PT, R27, R20, 0x1, RZ ;  /* 0x04200000141b7989 */ /* 0x000e2800000e00ff */
[----:B------:R-:W1:Y:S01]  /*0260*/  SHFL.UP P0, R25, R19, 0x1, RZ ;  /* 0x0420000013197989 */ /* 0x000e6200000000ff */
[----:B0-----:R-:W-:-:S04]  /*0270*/  IADD3 R22, P2, PT, R27, R20, RZ ;  /* 0x000000141b167210 */ /* 0x001fc80007f5e0ff */
[----:B-1----:R-:W-:Y:S01]  /*0280*/  SEL R27, R22, R27, P0 ;  /* 0x0000001b161b7207 */ /* 0x002fe20000000000 */
[----:B------:R-:W-:-:S04]  /*0290*/  IMAD.X R26, R25, 0x1, R19, P2 ;  /* 0x00000001191a7824 */ /* 0x000fc800010e0613 */
[----:B------:R-:W0:Y:S01]  /*02a0*/  SHFL.UP PT, R28, R27, 0x2, RZ ;  /* 0x044000001b1c7989 */ /* 0x000e2200000e00ff */
[----:B------:R-:W-:-:S05]  /*02b0*/  SEL R26, R26, R25, P0 ;  /* 0x000000191a1a7207 */ /* 0x000fca0000000000 */
[----:B------:R-:W1:Y:S01]  /*02c0*/  SHFL.UP P0, R25, R26, 0x2, RZ ;  /* 0x044000001a197989 */ /* 0x000e6200000000ff */
[----:B0-----:R-:W-:-:S05]  /*02d0*/  IADD3 R21, P2, PT, R28, R27, RZ ;  /* 0x0000001b1c157210 */ /* 0x001fca0007f5e0ff */
[----:B-1----:R-:W-:Y:S01]  /*02e0*/  IMAD.X R22, R25, 0x1, R26, P2 ;  /* 0x0000000119167824 */ /* 0x002fe200010e061a */
[----:B------:R-:W-:-:S04]  /*02f0*/  SEL R28, R21, R28, P0 ;  /* 0x0000001c151c7207 */ /* 0x000fc80000000000 */
[----:B------:R-:W-:Y:S01]  /*0300*/  SEL R29, R22, R25, P0 ;  /* 0x00000019161d7207 */ /* 0x000fe20000000000 */
        /* <DEDUP_REMOVED lines=12> */
[----:B------:R0:W1:Y:S04]  /*03d0*/  SHFL.UP PT, R28, R27, 0x10, RZ ;  /* 0x060000001b1c7989 */ /* 0x00006800000e00ff */
[----:B------:R0:W2:Y:S02]  /*03e0*/  SHFL.UP P0, R25, R26, 0x10, RZ ;  /* 0x060000001a197989 */ /* 0x0000a400000000ff */
.L_x_132:
[----:B-1----:R-:W-:-:S04]  /*03f0*/  IADD3 R21, P2, PT, R28, R27, RZ ;  /* 0x0000001b1c157210 */ /* 0x002fc80007f5e0ff */
[----:B--2---:R-:W-:Y:S01]  /*0400*/  SEL R21, R21, R28, P0 ;  /* 0x0000001c15157207 */ /* 0x004fe20000000000 */
[----:B------:R-:W-:-:S05]  /*0410*/  IMAD.X R22, R25, 0x1, R26, P2 ;  /* 0x0000000119167824 */ /* 0x000fca00010e061a */
[----:B------:R-:W-:Y:S02]  /*0420*/  SEL R22, R22, R25, P0 ;  /* 0x0000001916167207 */ /* 0x000fe40000000000 */
[----:B------:R-:W-:-:S05]  /*0430*/  IADD3 R20, P0, PT, R21, -R20, RZ ;  /* 0x8000001415147210 */ /* 0x000fca0007f1e0ff */
[----:B------:R-:W-:Y:S01]  /*0440*/  IMAD.X R21, R22, 0x1, ~R19, P0 ;  /* 0x0000000116157824 */ /* 0x000fe200000e0e13 */
[----:B------:R-:W-:-:S04]  /*0450*/  IADD3 R14, P0, PT, R14, R20, RZ ;  /* 0x000000140e0e7210 */ /* 0x000fc80007f1e0ff */
[----:B------:R1:W-:Y:S01]  /*0460*/  STS.64 [R18+0x10], R20 ;  /* 0x0000101412007388 */ /* 0x0003e20000000a00 */
[----:B------:R-:W-:Y:S01]  /*0470*/  IMAD.X R15, R15, 0x1, R21, P0 ;  /* 0x000000010f0f7824 */ /* 0x000fe200000e0615 */
        /* <DEDUP_REMOVED lines=17> */
[----:B------:R-:W-:-:S05]  /*0590*/  IMAD.X R3, R3, 0x1, R5, P0 ;  /* 0x0000000103037824 */ /* 0x000fca00000e0605 */
[----:B------:R1:W-:Y:S03]  /*05a0*/  STS.64 [R18+0x48], R2 ;  /* 0x0000480212007388 */ /* 0x0003e60000000a00 */
.L_x_120:
[----:B------:R-:W-:Y:S05]  /*05b0*/  WARPSYNC.ALL ;  /* 0x0000000000007948 */ /* 0x000fea0003800000 */
[----:B------:R-:W-:Y:S06]  /*05c0*/  BAR.SYNC.DEFER_BLOCKING 0x0 ;  /* 0x0000000000007b1d */ /* 0x000fec0000010000 */
[----:B------:R-:W-:Y:S05]  /*05d0*/  @P1 EXIT ;  /* 0x000000000000194d */ /* 0x000fea0003800000 */
[----:B01----:R-:W0:Y:S04]  /*05e0*/  LDS.64 R2, [R0+0x10] ;  /* 0x0000100000027984 */ /* 0x003e280000000a00 */
[----:B0-----:R-:W-:Y:S01]  /*05f0*/  STG.E.64 desc[UR4][R16.64], R2 ;  /* 0x0000000210007986 */ /* 0x001fe2000c101b04 */
[----:B------:R-:W-:Y:S05]  /*0600*/  EXIT ;  /* 0x000000000000794d */ /* 0x000fea0003800000 */
.L_x_121:
[----:B------:R-:W-:Y:S02]  /*0610*/  IMAD.MOV.U32 R24, RZ, RZ, R20 ;  /* 0x000000ffff187224 */ /* 0x000fe400078e0014 */
[----:B------:R-:W-:Y:S02]  /*0620*/  IMAD.MOV.U32 R23, RZ, RZ, 0x1 ;  /* 0x00000001ff177424 */ /* 0x000fe400078e00ff */
[----:B------:R-:W-:Y:S02]  /*0630*/  IMAD.MOV.U32 R22, RZ, RZ, RZ ;  /* 0x000000ffff167224 */ /* 0x000fe400078e00ff */
[----:B------:R-:W-:-:S07]  /*0640*/  IMAD.MOV.U32 R21, RZ, RZ, -0x1 ;  /* 0xffffffffff157424 */ /* 0x000fce00078e00ff */
[----:B------:R-:W-:Y:S05]  /*0650*/  WARPSYNC.COLLECTIVE R21, `(.L_x_122) ;  /* 0x0000000015087348 */ /* 0x000fea0003c00000 */
[----:B------:R0:W1:Y:S02]  /*0660*/  SHFL.UP P0, R25, R24, R23, R22 ;  /* 0x0400001718197389 */ /* 0x0000640000000016 */
[----:B01----:R-:W-:Y:S05]  /*0670*/  ENDCOLLECTIVE ;  /* 0x000000000000791b */ /* 0x003fea0003800000 */
.L_x_122:
[----:B------:R-:W-:Y:S02]  /*0680*/  IMAD.MOV.U32 R24, RZ, RZ, R19 ;  /* 0x000000ffff187224 */ /* 0x000fe400078e0013 */
[----:B------:R-:W-:-:S07]  /*0690*/  IMAD.MOV.U32 R27, RZ, RZ, R25 ;  /* 0x000000ffff1b7224 */ /* 0x000fce00078e0019 */
[----:B------:R-:W-:Y:S05]  /*06a0*/  WARPSYNC.COLLECTIVE R21, `(.L_x_123) ;  /* 0x0000000015087348 */ /* 0x000fea0003c00000 */
[----:B------:R0:W1:Y:S02]  /*06b0*/  SHFL.UP P0, R25, R24, R23, R22 ;  /* 0x0400001718197389 */ /* 0x0000640000000016 */
[----:B01----:R-:W-:Y:S05]  /*06c0*/  ENDCOLLECTIVE ;  /* 0x000000000000791b */ /* 0x003fea0003800000 */
.L_x_123:
[----:B------:R-:W-:Y:S01]  /*06d0*/  IADD3 R26, P2, PT, R27, R20, RZ ;  /* 0x000000141b1a7210 */ /* 0x000fe20007f5e0ff */
[----:B------:R-:W-:-:S03]  /*06e0*/  IMAD.MOV.U32 R23, RZ, RZ, 0x2 ;  /* 0x00000002ff177424 */ /* 0x000fc600078e00ff */
[----:B------:R-:W-:Y:S01]  /*06f0*/  SEL R27, R26, R27, P0 ;  /* 0x0000001b1a1b7207 */ /* 0x000fe20000000000 */
[----:B------:R-:W-:-:S04]  /*0700*/  IMAD.X R26, R25, 0x1, R19, P2 ;  /* 0x00000001191a7824 */ /* 0x000fc800010e0613 */
[----:B------:R-:W-:Y:S01]  /*0710*/  IMAD.MOV.U32 R24, RZ, RZ, R27 ;  /* 0x000000ffff187224 */ /* 0x000fe200078e001b */
[----:B------:R-:W-:-:S07]  /*0720*/  SEL R26, R26, R25, P0 ;  /* 0x000000191a1a7207 */ /* 0x000fce0000000000 */
[----:B------:R-:W-:Y:S05]  /*0730*/  WARPSYNC.COLLECTIVE R21, `(.L_x_124) ;  /* 0x0000000015087348 */ /* 0x000fea0003c00000 */
[----:B------:R0:W1:Y:S02]  /*0740*/  SHFL.UP P0, R25, R24, R23, R22 ;  /* 0x0400001718197389 */ /* 0x0000640000000016 */
[----:B01----:R-:W-:Y:S05]  /*0750*/  ENDCOLLECTIVE ;  /* 0x000000000000791b */ /* 0x003fea0003800000 */
.L_x_124:
[----:B------:R-:W-:Y:S02]  /*0760*/  IMAD.MOV.U32 R24, RZ, RZ, R26 ;  /* 0x000000ffff187224 */ /* 0x000fe400078e001a */
[----:B------:R-:W-:-:S07]  /*0770*/  IMAD.MOV.U32 R28, RZ, RZ, R25 ;  /* 0x000000ffff1c7224 */ /* 0x000fce00078e0019 */
[----:B------:R-:W-:Y:S05]  /*0780*/  WARPSYNC.COLLECTIVE R21, `(.L_x_125) ;  /* 0x0000000015087348 */ /* 0x000fea0003c00000 */
[----:B------:R0:W1:Y:S02]  /*0790*/  SHFL.UP P0, R25, R24, R23, R22 ;  /* 0x0400001718197389 */ /* 0x0000640000000016 */
[----:B01----:R-:W-:Y:S05]  /*07a0*/  ENDCOLLECTIVE ;  /* 0x000000000000791b */ /* 0x003fea0003800000 */
.L_x_125:
        /* <DEDUP_REMOVED lines=9> */
.L_x_126:
[----:B------:R-:W-:Y:S02]  /*0840*/  IMAD.MOV.U32 R24, RZ, RZ, R29 ;  /* 0x000000ffff187224 */ /* 0x000fe400078e001d */
[----:B------:R-:W-:-:S07]  /*0850*/  IMAD.MOV.U32 R27, RZ, RZ, R25 ;  /* 0x000000ffff1b7224 */ /* 0x000fce00078e0019 */
[----:B------:R-:W-:Y:S05]  /*0860*/  WARPSYNC.COLLECTIVE R21, `(.L_x_127) ;  /* 0x0000000015087348 */ /* 0x000fea0003c00000 */
[----:B------:R0:W1:Y:S02]  /*0870*/  SHFL.UP P0, R25, R24, R23, R22 ;  /* 0x0400001718197389 */ /* 0x0000640000000016 */
[----:B01----:R-:W-:Y:S05]  /*0880*/  ENDCOLLECTIVE ;  /* 0x000000000000791b */ /* 0x003fea0003800000 */
.L_x_127:
        /* <DEDUP_REMOVED lines=9> */
.L_x_128:
[----:B------:R-:W-:Y:S02]  /*0920*/  IMAD.MOV.U32 R24, RZ, RZ, R29 ;  /* 0x000000ffff187224 */ /* 0x000fe400078e001d */
[----:B------:R-:W-:-:S07]  /*0930*/  IMAD.MOV.U32 R27, RZ, RZ, R25 ;  /* 0x000000ffff1b7224 */ /* 0x000fce00078e0019 */
[----:B------:R-:W-:Y:S05]  /*0940*/  WARPSYNC.COLLECTIVE R21, `(.L_x_129) ;  /* 0x0000000015087348 */ /* 0x000fea0003c00000 */
[----:B------:R0:W1:Y:S02]  /*0950*/  SHFL.UP P0, R25, R24, R23, R22 ;  /* 0x0400001718197389 */ /* 0x0000640000000016 */
[----:B01----:R-:W-:Y:S05]  /*0960*/  ENDCOLLECTIVE ;  /* 0x000000000000791b */ /* 0x003fea0003800000 */
.L_x_129:
        /* <DEDUP_REMOVED lines=9> */
.L_x_130:
[----:B------:R-:W-:Y:S02]  /*0a00*/  IMAD.MOV.U32 R24, RZ, RZ, R26 ;  /* 0x000000ffff187224 */ /* 0x000fe400078e001a */
[----:B------:R-:W-:-:S07]  /*0a10*/  IMAD.MOV.U32 R28, RZ, RZ, R25 ;  /* 0x000000ffff1c7224 */ /* 0x000fce00078e0019 */
[----:B------:R-:W-:Y:S05]  /*0a20*/  WARPSYNC.COLLECTIVE R21, `(.L_x_131) ;  /* 0x0000000015087348 */ /* 0x000fea0003c00000 */
[----:B------:R0:W1:Y:S02]  /*0a30*/  SHFL.UP P0, R25, R24, R23, R22 ;  /* 0x0400001718197389 */ /* 0x0000640000000016 */
[----:B01----:R-:W-:Y:S05]  /*0a40*/  ENDCOLLECTIVE ;  /* 0x000000000000791b */ /* 0x003fea0003800000 */
.L_x_131:
[----:B------:R-:W-:Y:S05]  /*0a50*/  BRA `(.L_x_132) ;  /* 0xfffffff800647947 */ /* 0x000fea000383ffff */
.L_x_133:
        /* <DEDUP_REMOVED lines=10> */
.L_x_887:


//--------------------- .text._ZN3cub18CUB_300001_SM_10006detail10radix_sort30DeviceRadixSortHistogramKernelINS1_5radix10policy_hubIiNS0_8NullTypeEyE10Policy1000ELNS0_9SortOrderE0EiyNS1_21identity_decomposer_tEEEvPT2_PKT1_SB_iiT3_ --------------------------
	.section	.text._ZN3cub18CUB_300001_SM_10006detail10radix_sort30DeviceRadixSortHistogramKernelINS1_5radix10policy_hubIiNS0_8NullTypeEyE10Policy1000ELNS0_9SortOrderE0EiyNS1_21identity_decomposer_tEEEvPT2_PKT1_SB_iiT3_,"ax",@progbits
	.align	128
        .global         _ZN3cub18CUB_300001_SM_10006detail10radix_sort30DeviceRadixSortHistogramKernelINS1_5radix10policy_hubIiNS0_8NullTypeEyE10Policy1000ELNS0_9SortOrderE0EiyNS1_21identity_decomposer_tEEEvPT2_PKT1_SB_iiT3_
        .type           _ZN3cub18CUB_300001_SM_10006detail10radix_sort30DeviceRadixSortHistogramKernelINS1_5radix10policy_hubIiNS0_8NullTypeEyE10Policy1000ELNS0_9SortOrderE0EiyNS1_21identity_decomposer_tEEEvPT2_PKT1_SB_iiT3_,@function
        .size           _ZN3cub18CUB_300001_SM_10006detail10radix_sort30DeviceRadixSortHistogramKernelINS1_5radix10policy_hubIiNS0_8NullTypeEyE10Policy1000ELNS0_9SortOrderE0EiyNS1_21identity_decomposer_tEEEvPT2_PKT1_SB_iiT3_,(.L_x_888 - _ZN3cub18CUB_300001_SM_10006detail10radix_sort30DeviceRadixSortHistogramKernelINS1_5radix10policy_hubIiNS0_8NullTypeEyE10Policy1000ELNS0_9SortOrderE0EiyNS1_21identity_decomposer_tEEEvPT2_PKT1_SB_iiT3_)
        .other          _ZN3cub18CUB_300001_SM_10006detail10radix_sort30DeviceRadixSortHistogramKernelINS1_5radix10policy_hubIiNS0_8NullTypeEyE10Policy1000ELNS0_9SortOrderE0EiyNS1_21identity_decomposer_tEEEvPT2_PKT1_SB_iiT3_,@"STO_CUDA_ENTRY STV_DEFAULT"
_ZN3cub18CUB_300001_SM_10006detail10radix_sort30DeviceRadixSortHistogramKernelINS1_5radix10policy_hubIiNS0_8NullTypeEyE10Policy1000ELNS0_9SortOrderE0EiyNS1_21identity_decomposer_tEEEvPT2_PKT1_SB_iiT3_:
.text._ZN3cub18CUB_300001_SM_10006detail10radix_sort30DeviceRadixSortHistogramKernelINS1_5radix10policy_hubIiNS0_8NullTypeEyE10Policy1000ELNS0_9SortOrderE0EiyNS1_21identity_decomposer_tEEEvPT2_PKT1_SB_iiT3_:
[----:B------:R-:W-:Y:S01]  /*0000*/  LDC R1, c[0x0][0x37c] ;  /* 0x0000df00ff017b82 */ /* 0x000fe20000000800 */
[----:B------:R-:W0:Y:S02]  /*0010*/  LDCU.64 UR14, c[0x0][0x390] ;  /* 0x00007200ff0e77ac */ /* 0x000e240008000a00 */
[----:B0-----:R-:W-:-:S04]  /*0020*/  ISETP.NE.U32.AND P0, PT, RZ, UR14, PT ;  /* 0x0000000eff007c0c */ /* 0x001fc8000bf05070 */
[----:B------:R-:W-:-:S13]  /*0030*/  ISETP.NE.AND.EX P0, PT, RZ, UR15, PT, P0 ;  /* 0x0000000fff007c0c */ /* 0x000fda000bf05300 */
[----:B------:R-:W-:Y:S05]  /*0040*/  @!P0 EXIT ;  /* 0x000000000000894d */ /* 0x000fea0003800000 */
[----:B------:R-:W-:Y:S01]  /*0050*/  UIADD3 UR11, UP0, UPT, UR14, -0x1, URZ ;  /* 0xffffffff0e0b7890 */ /* 0x000fe2000ff1e0ff */
[----:B------:R-:W0:Y:S01]  /*0060*/  S2R R4, SR_TID.X ;  /* 0x0000000000047919 */ /* 0x000e220000002100 */
[----:B------:R-:W1:Y:S01]  /*0070*/  LDCU.64 UR4, c[0x0][0x398] ;  /* 0x00007300ff0477ac */ /* 0x000e620008000a00 */
[----:B------:R-:W2:Y:S01]  /*0080*/  S2UR UR7, SR_CgaCtaId ;  /* 0x00000000000779c3 */ /* 0x000ea20000008800 */
[----:B------:R-:W-:Y:S01]  /*0090*/  UIADD3.X UR12, UPT, UPT, UR15, -0x1, URZ, UP0, !UPT ;  /* 0xffffffff0f0c7890 */ /* 0x000fe200087fe4ff */
[----:B------:R-:W-:Y:S01]  /*00a0*/  UMOV UR6, 0x400 ;  /* 0x0000040000067882 */ /* 0x000fe20000000000 */
[----:B------:R-:W3:Y:S05]  /*00b0*/  LDCU.64 UR20, c[0x0][0x358] ;  /* 0x00006b00ff1477ac */ /* 0x000eea0008000a00 */
[----:B------:R-:W4:Y:S01]  /*00c0*/  S2UR UR8, SR_CTAID.X ;  /* 0x00000000000879c3 */ /* 0x000f220000002500 */
[----:B------:R-:W-:Y:S01]  /*00d0*/  USHF.R.U64 UR11, UR11, 0x1e, UR12 ;  /* 0x0000001e0b0b7899 */ /* 0x000fe2000800120c */
[----:B------:R-:W0:Y:S03]  /*00e0*/  LDCU UR28, c[0x0][0x370] ;  /* 0x00006e00ff1c77ac */ /* 0x000e260008000800 */
[----:B------:R-:W-:-:S02]  /*00f0*/  UIADD3 UR11, UP0, UPT, UR11, 0x1, URZ ;  /* 0x000000010b0b7890 */ /* 0x000fc4000ff1e0ff */
[----:B-1----:R-:W-:Y:S02]  /*0100*/  UIADD3 UR4, UPT, UPT, UR5, 0x7, -UR4 ;  /* 0x0000000705047890 */ /* 0x002fe4000fffe804 */
[----:B------:R-:W-:Y:S02]  /*0110*/  ULEA.HI.X UR12, UR12, URZ, URZ, 0x2, UP0 ;  /* 0x000000ff0c0c7291 */ /* 0x000fe400080f14ff */
[----:B------:R-:W-:Y:S02]  /*0120*/  UISETP.LT.U32.AND UP0, UPT, UR11, UR14, UPT ;  /* 0x0000000e0b00728c */ /* 0x000fe4000bf01070 */
[----:B------:R-:W-:Y:S02]  /*0130*/  USHF.R.S32.HI UR5, URZ, 0x1f, UR4 ;  /* 0x0000001fff057899 */ /* 0x000fe40008011404 */
[----:B------:R-:W-:Y:S02]  /*0140*/  UISETP.LT.U32.AND.EX UP0, UPT, UR12, UR15, UPT, UP0 ;  /* 0x0000000f0c00728c */ /* 0x000fe4000bf01100 */
[----:B------:R-:W-:-:S02]  /*0150*/  ULEA.HI UR5, UR5, UR4, URZ, 0x3 ;  /* 0x0000000405057291 */ /* 0x000fc4000f8f18ff */
[----:B------:R-:W-:Y:S01]  /*0160*/  USEL UR11, UR11, UR14, UP0 ;  /* 0x0000000e0b0b7287 */ /* 0x000fe20008000000 */
[C---:B0-----:R-:W-:Y:S01]  /*0170*/  VIADD R21, R4.reuse, 0x780 ;  /* 0x0000078004157836 */ /* 0x041fe20000000000 */
[----:B------:R-:W-:Y:S02]  /*0180*/  USEL UR12, UR12, UR15, UP0 ;  /* 0x0000000f0c0c7287 */ /* 0x000fe40008000000 */
[----:B------:R-:W-:Y:S02]  /*0190*/  UISETP.GE.AND UP0, UPT, UR4, 0x8, UPT ;  /* 0x000000080400788c */ /* 0x000fe4000bf06270 */
[----:B--2---:R-:W-:Y:S02]  /*01a0*/  ULEA UR6, UR7, UR6, 0x18 ;  /* 0x0000000607067291 */ /* 0x004fe4000f8ec0ff */
[----:B------:R-:W-:Y:S02]  /*01b0*/  USHF.R.S32.HI UR5, URZ, 0x3, UR5 ;  /* 0x00000003ff057899 */ /* 0x000fe40008011405 */
[----:B------:R-:W-:Y:S01]  /*01c0*/  PLOP3.LUT P0, PT, PT, PT, UP0, 0x80, 0x8 ;  /* 0x000000000008781c */ /* 0x000fe20003f0f008 */
[----:B----4-:R-:W-:Y:S01]  /*01d0*/  USHF.L.U32 UR8, UR8, 0xb, URZ ;  /* 0x0000000b08087899 */ /* 0x010fe200080006ff */
[C---:B------:R-:W-:Y:S01]  /*01e0*/  LEA R0, R4.reuse, UR6, 0x2 ;  /* 0x0000000604007c11 */ /* 0x040fe2000f8e10ff */
[----:B------:R-:W-:Y:S01]  /*01f0*/  UIADD3 UR22, UPT, UPT, UR5, -0x1, URZ ;  /* 0xffffffff05167890 */ /* 0x000fe2000fffe0ff */
[----:B------:R-:W-:Y:S01]  /*0200*/  ISETP.GT.U32.OR P0, PT, R4, 0xff, !P0 ;  /* 0x000000ff0400780c */ /* 0x000fe20004704470 */
[----:B------:R-:W-:-:S02]  /*0210*/  ULOP3.LUT UR23, UR5, 0xf, URZ, 0xc0, !UPT ;  /* 0x0000000f05177892 */ /* 0x000fc4000f8ec0ff */
[----:B------:R-:W-:Y:S01]  /*0220*/  ULOP3.LUT UR24, UR5, 0x7, URZ, 0xc0, !UPT ;  /* 0x0000000705187892 */ /* 0x000fe2000f8ec0ff */
[----:B------:R-:W-:Y:S01]  /*0230*/  P2R R20, PR, RZ, 0x1 ;  /* 0x00000001ff147803 */ /* 0x000fe20000000000 */
[----:B------:R-:W-:Y:S02]  /*0240*/  ULOP3.LUT UR25, UR5, 0x3, URZ, 0xc0, !UPT ;  /* 0x0000000305197892 */ /* 0x000fe4000f8ec0ff */
[----:B------:R-:W-:Y:S02]  /*0250*/  ULOP3.LUT UR26, UR5, 0xffffff0, URZ, 0xc0, !UPT ;  /* 0x0ffffff0051a7892 */ /* 0x000fe4000f8ec0ff */
[----:B------:R-:W-:Y:S02]  /*0260*/  ULOP3.LUT UR27, UR5, 0xffffff8, URZ, 0xc0, !UPT ;  /* 0x0ffffff8051b7892 */ /* 0x000fe4000f8ec0ff */
[----:B------:R-:W-:Y:S01]  /*0270*/  ULOP3.LUT UR9, UR5, 0x1, URZ, 0xc0, !UPT ;  /* 0x0000000105097892 */ /* 0x000fe2000f8ec0ff */
[----:B------:R-:W-:Y:S01]  /*0280*/  UMOV UR6, URZ ;  /* 0x000000ff00067c82 */ /* 0x000fe20008000000 */
[----:B---3--:R-:W-:-:S10]  /*0290*/  UMOV UR7, URZ ;  /* 0x000000ff00077c82 */ /* 0x008fd40008000000 */
.L_x_217:
[----:B------:R-:W-:Y:S01]  /*02a0*/  ISETP.NE.AND P0, PT, R20, RZ, PT ;  /* 0x000000ff1400720c */ /* 0x000fe20003f05270 */
[----:B------:R-:W-:-:S12]  /*02b0*/  BSSY.RECONVERGENT B0, `(.L_x_134) ;  /* 0x000007c000007945 */ /* 0x000fd80003800200 */
[----:B012345:R-:W-:Y:S05]  /*02c0*/  @P0 BRA `(.L_x_135) ;  /* 0x0000000400e80947 */ /* 0x03ffea0003800000 */
[----:B------:R-:W-:Y:S02]  /*02d0*/  IMAD.U32 R2, RZ, RZ, UR22 ;  /* 0x00000016ff027e24 */ /* 0x000fe4000f8e00ff */
[----:B------:R-:W-:-:S03]  /*02e0*/  IMAD.MOV.U32 R3, RZ, RZ, RZ ;  /* 0x000000ffff037224 */ /* 0x000fc600078e00ff */
[----:B------:R-:W-:-:S13]  /*02f0*/  ISETP.GE.U32.AND P1, PT, R2, 0xf, PT ;  /* 0x0000000f0200780c */ /* 0x000fda0003f26070 */
[----:B------:R-:W-:Y:S05]  /*0300*/  @!P1 BRA `(.L_x_136) ;  /* 0x00000000005c9947 */ /* 0x000fea0003800000 */
[----:B------:R-:W-:Y:S01]  /*0310*/  VIADD R2, R0, 0x2000 ;  /* 0x0000200000027836 */ /* 0x000fe20000000000 */
[----:B------:R-:W-:-:S12]  /*0320*/  UIADD3 UR4, UPT, UPT, -UR26, URZ, URZ ;  /* 0x000000ff1a047290 */ /* 0x000fd8000fffe1ff */
.L_x_137:
[----:B------:R-:W-:Y:S01]  /*0330*/  UIADD3 UR4, UPT, UPT, UR4, 0x10, URZ ;  /* 0x0000001004047890 */ /* 0x000fe2000fffe0ff */
[----:B------:R-:W-:Y:S03]  /*0340*/  STS [R2+-0x2000], RZ ;  /* 0xffe000ff02007388 */ /* 0x000fe60000000800 */
[----:B------:R-:W-:Y:S01]  /*0350*/  UISETP.NE.AND UP0, UPT, UR4, URZ, UPT ;  /* 0x000000ff0400728c */ /* 0x000fe2000bf05270 */
        /* <DEDUP_REMOVED lines=16> */
[----:B------:R-:W-:Y:S06]  /*0460*/  BRA.U UP0, `(.L_x_137) ;  /* 0xfffffffd00b07547 */ /* 0x000fec000b83ffff */
[----:B------:R-:W-:-:S07]  /*0470*/  IMAD.U32 R3, RZ, RZ, UR26 ;  /* 0x0000001aff037e24 */ /* 0x000fce000f8e00ff */
.L_x_136:
[----:B------:R-:W-:Y:S01]  /*0480*/  ISETP.NE.AND P0, PT, RZ, UR23, PT ;  /* 0x00000017ff007c0c */ /* 0x000fe2000bf05270 */
[----:B------:R-:W-:Y:S01]  /*0490*/  IMAD.U32 R6, RZ, RZ, UR24 ;  /* 0x00000018ff067e24 */ /* 0x000fe2000f8e00ff */
[----:B------:R-:W-:-:S03]  /*04a0*/  MOV R2, UR23 ;  /* 0x0000001700027c02 */ /* 0x000fc60008000f00 */
[----:B------:R-:W-:Y:S02]  /*04b0*/  VIADD R6, R6, 0xffffffff ;  /* 0xffffffff06067836 */ /* 0x000fe40000000000 */
[----:B------:R-:W-:-:S06]  /*04c0*/  VIADD R2, R2, 0xffffffff ;  /* 0xffffffff02027836 */ /* 0x000fcc0000000000 */
[----:B------:R-:W-:Y:S05]  /*04d0*/  @!P0 BRA `(.L_x_138) ;  /* 0x00000000007c8947 */ /* 0x000fea0003800000 */
[----:B------:R-:W-:Y:S01]  /*04e0*/  ISETP.GE.U32.AND P2, PT, R2, 0x7, PT ;  /* 0x000000070200780c */ /* 0x000fe20003f46070 */
[----:B------:R-:W-:-:S12]  /*04f0*/  UISETP.NE.AND UP0, UPT, UR24, URZ, UPT ;  /* 0x000000ff1800728c */ /* 0x000fd8000bf05270 */
[----:B------:R-:W-:Y:S05]  /*0500*/  @!P2 BRA `(.L_x_139) ;  /* 0x000000000028a947 */ /* 0x000fea0003800000 */
        /* <DEDUP_REMOVED lines=10> */
.L_x_139:
[----:B------:R-:W-:Y:S05]  /*05b0*/  BRA.U !UP0, `(.L_x_138) ;  /* 0x0000000108447547 */ /* 0x000fea000b800000 */
[----:B------:R-:W-:Y:S01]  /*05c0*/  ISETP.GE.U32.AND P2, PT, R6, 0x3, PT ;  /* 0x000000030600780c */ /* 0x000fe20003f46070 */
[----:B------:R-:W-:-:S12]  /*05d0*/  UISETP.NE.AND UP0, UPT, UR25, URZ, UPT ;  /* 0x000000ff1900728c */ /* 0x000fd8000bf05270 */
[C---:B0-----:R-:W-:Y:S02]  /*05e0*/  @P2 IMAD R5, R3.reuse, 0x400, R0 ;  /* 0x0000040003052824 */ /* 0x041fe400078e0200 */
[----:B------:R-:W-:-:S03]  /*05f0*/  @P2 VIADD R3, R3, 0x4 ;  /* 0x0000000403032836 */ /* 0x000fc60000000000 */
[----:B------:R1:W-:Y:S04]  /*0600*/  @P2 STS [R5], RZ ;  /* 0x000000ff05002388 */ /* 0x0003e80000000800 */
[----:B------:R1:W-:Y:S04]  /*0610*/  @P2 STS [R5+0x400], RZ ;  /* 0x000400ff05002388 */ /* 0x0003e80000000800 */
[----:B------:R1:W-:Y:S04]  /*0620*/  @P2 STS [R5+0x800], RZ ;  /* 0x000800ff05002388 */ /* 0x0003e80000000800 */
[----:B------:R1:W-:Y:S01]  /*0630*/  @P2 STS [R5+0xc00], RZ ;  /* 0x000c00ff05002388 */ /* 0x0003e20000000800 */
[----:B------:R-:W-:Y:S05]  /*0640*/  BRA.U !UP0, `(.L_x_138) ;  /* 0x0000000108207547 */ /* 0x000fea000b800000 */
[----:B------:R-:W-:Y:S01]  /*0650*/  IMAD R3, R3, 0x400, R0 ;  /* 0x0000040003037824 */ /* 0x000fe200078e0200 */
[----:B------:R-:W-:-:S04]  /*0660*/  UISETP.NE.AND UP0, UPT, UR25, 0x1, UPT ;  /* 0x000000011900788c */ /* 0x000fc8000bf05270 */
[----:B------:R2:W-:Y:S05]  /*0670*/  STS [R3], RZ ;  /* 0x000000ff03007388 */ /* 0x0005ea0000000800 */
[----:B------:R-:W-:Y:S05]  /*0680*/  BRA.U !UP0, `(.L_x_138) ;  /* 0x0000000108107547 */ /* 0x000fea000b800000 */
[----:B------:R-:W-:Y:S01]  /*0690*/  UISETP.NE.AND UP0, UPT, UR25, 0x2, UPT ;  /* 0x000000021900788c */ /* 0x000fe2000bf05270 */
[----:B------:R3:W-:Y:S05]  /*06a0*/  STS [R3+0x400], RZ ;  /* 0x000400ff03007388 */ /* 0x0007ea0000000800 */
[----:B------:R-:W-:-:S13]  /*06b0*/  PLOP3.LUT P2, PT, PT, PT, UP0, 0x80, 0x8 ;  /* 0x000000000008781c */ /* 0x000fda0003f4f008 */
[----:B------:R3:W-:Y:S02]  /*06c0*/  @P2 STS [R3+0x800], RZ ;  /* 0x000800ff03002388 */ /* 0x0007e40000000800 */
.L_x_138:
[----:B------:R-:W-:-:S13]  /*06d0*/  ISETP.GT.U32.AND P2, PT, R4, 0x7f, PT ;  /* 0x0000007f0400780c */ /* 0x000fda0003f44070 */
[----:B------:R-:W-:Y:S05]  /*06e0*/  @P2 BRA `(.L_x_135) ;  /* 0x0000000000e02947 */ /* 0x000fea0003800000 */
[----:B--23--:R-:W-:Y:S01]  /*06f0*/  HFMA2 R3, -RZ, RZ, 0, 0 ;  /* 0x00000000ff037431 */ /* 0x00cfe200000001ff */
[----:B------:R-:W-:Y:S06]  /*0700*/  @!P1 BRA `(.L_x_140) ;  /* 0x0000000000589947 */ /* 0x000fec0003800000 */
[----:B------:R-:W-:-:S07]  /*0710*/  IMAD.MOV.U32 R3, RZ, RZ, RZ ;  /* 0x000000ffff037224 */ /* 0x000fce00078e00ff */
.L_x_141:
[C---:B012---:R-:W-:Y:S02]  /*0720*/  IMAD R5, R3.reuse, 0x400, R0 ;  /* 0x0000040003057824 */ /* 0x047fe400078e0200 */
[----:B------:R-:W-:-:S03]  /*0730*/  VIADD R3, R3, 0x10 ;  /* 0x0000001003037836 */ /* 0x000fc60000000000 */
[----:B------:R2:W-:Y:S02]  /*0740*/  STS [R5+0x200], RZ ;  /* 0x000200ff05007388 */ /* 0x0005e40000000800 */
[----:B------:R-:W-:Y:S02]  /*0750*/  ISETP.NE.AND P1, PT, R3, UR26, PT ;  /* 0x0000001a03007c0c */ /* 0x000fe4000bf25270 */
[----:B------:R2:W-:Y:S04]  /*0760*/  STS [R5+0x600], RZ ;  /* 0x000600ff05007388 */ /* 0x0005e80000000800 */
        /* <DEDUP_REMOVED lines=13> */
[----:B------:R2:W-:Y:S01]  /*0840*/  STS [R5+0x3e00], RZ ;  /* 0x003e00ff05007388 */ /* 0x0005e20000000800 */
[----:B------:R-:W-:Y:S05]  /*0850*/  @P1 BRA `(.L_x_141) ;  /* 0xfffffffc00b01947 */ /* 0x000fea000383ffff */
[----:B------:R-:W-:-:S07]  /*0860*/  IMAD.U32 R3, RZ, RZ, UR26 ;  /* 0x0000001aff037e24 */ /* 0x000fce000f8e00ff */
.L_x_140:
[----:B------:R-:W-:Y:S05]  /*0870*/  @!P0 BRA `(.L_x_135) ;  /* 0x00000000007c8947 */ /* 0x000fea0003800000 */
[----:B------:R-:W-:Y:S01]  /*0880*/  ISETP.GE.U32.AND P0, PT, R2, 0x7, PT ;  /* 0x000000070200780c */ /* 0x000fe20003f06070 */
[----:B------:R-:W-:-:S12]  /*0890*/  UISETP.NE.AND UP0, UPT, UR24, URZ, UPT ;  /* 0x000000ff1800728c */ /* 0x000fd8000bf05270 */
[----:B------:R-:W-:Y:S05]  /*08a0*/  @!P0 BRA `(.L_x_142) ;  /* 0x0000000000288947 */ /* 0x000fea0003800000 */
[C---:B------:R-:W-:Y:S02]  /*08b0*/  IMAD R2, R3.reuse, 0x400, R0 ;  /* 0x0000040003027824 */ /* 0x040fe400078e0200 */
[----:B------:R-:W-:-:S03]  /*08c0*/  VIADD R3, R3, 0x8 ;  /* 0x0000000803037836 */ /* 0x000fc60000000000 */
[----:B------:R3:W-:Y:S04]  /*08d0*/  STS [R2+0x200], RZ ;  /* 0x000200ff02007388 */ /* 0x0007e80000000800 */
[----:B------:R3:W-:Y:S04]  /*08e0*/  STS [R2+0x600], RZ ;  /* 0x000600ff02007388 */ /* 0x0007e80000000800 */
[----:B------:R3:W-:Y:S04]  /*08f0*/  STS [R2+0xa00], RZ ;  /* 0x000a00ff02007388 */ /* 0x0007e80000000800 */
[----:B------:R3:W-:Y:S04]  /*0900*/  STS [R2+0xe00], RZ ;  /* 0x000e00ff02007388 */ /* 0x0007e80000000800 */
[----:B------:R3:W-:Y:S04]  /*0910*/  STS [R2+0x1200], RZ ;  /* 0x001200ff02007388 */ /* 0x0007e80000000800 */
[----:B------:R3:W-:Y:S04]  /*0920*/  STS [R2+0x1600], RZ ;  /* 0x001600ff02007388 */ /* 0x0007e80000000800 */
[----:B------:R3:W-:Y:S04]  /*0930*/  STS [R2+0x1a00], RZ ;  /* 0x001a00ff02007388 */ /* 0x0007e80000000800 */
[----:B------:R3:W-:Y:S02]  /*0940*/  STS [R2+0x1e00], RZ ;  /* 0x001e00ff02007388 */ /* 0x0007e40000000800 */
.L_x_142:
[----:B------:R-:W-:Y:S05]  /*0950*/  BRA.U !UP0, `(.L_x_135) ;  /* 0x0000000108447547 */ /* 0x000fea000b800000 */
[----:B------:R-:W-:Y:S01]  /*0960*/  ISETP.GE.U32.AND P0, PT, R6, 0x3, PT ;  /* 0x000000030600780c */ /* 0x000fe20003f06070 */
[----:B------:R-:W-:-:S12]  /*0970*/  UISETP.NE.AND UP0, UPT, UR25, URZ, UPT ;  /* 0x000000ff1900728c */ /* 0x000fd8000bf05270 */
[C---:B---3--:R-:W-:Y:S01]  /*0980*/  @P0 IMAD R2, R3.reuse, 0x400, R0 ;  /* 0x0000040003020824 */ /* 0x048fe200078e0200 */
[----:B------:R-:W-:-:S04]  /*0990*/  @P0 IADD3 R3, PT, PT, R3, 0x4, RZ ;  /* 0x0000000403030810 */ /* 0x000fc80007ffe0ff */
[----:B------:R4:W-:Y:S04]  /*09a0*/  @P0 STS [R2+0x200], RZ ;  /* 0x000200ff02000388 */ /* 0x0009e80000000800 */
[----:B------:R4:W-:Y:S04]  /*09b0*/  @P0 STS [R2+0x600], RZ ;  /* 0x000600ff02000388 */ /* 0x0009e80000000800 */
[----:B------:R4:W-:Y:S04]  /*09c0*/  @P0 STS [R2+0xa00], RZ ;  /* 0x000a00ff02000388 */ /* 0x0009e80000000800 */
[----:B------:R4:W-:Y:S01]  /*09d0*/  @P0 STS [R2+0xe00], RZ ;  /* 0x000e00ff02000388 */ /* 0x0009e20000000800 */
[----:B------:R-:W-:Y:S05]  /*09e0*/  BRA.U !UP0, `(.L_x_135) ;  /* 0x0000000108207547 */ /* 0x000fea000b800000 */
[----:B------:R-:W-:Y:S01]  /*09f0*/  IMAD R3, R3, 0x400, R0 ;  /* 0x0000040003037824 */ /* 0x000fe200078e0200 */
[----:B------:R-:W-:-:S04]  /*0a00*/  UISETP.NE.AND UP0, UPT, UR25, 0x1, UPT ;  /* 0x000000011900788c */ /* 0x000fc8000bf05270 */
[----:B------:R3:W-:Y:S05]  /*0a10*/  STS [R3+0x200], RZ ;  /* 0x000200ff03007388 */ /* 0x0007ea0000000800 */
[----:B------:R-:W-:Y:S05]  /*0a20*/  BRA.U !UP0, `(.L_x_135) ;  /* 0x0000000108107547 */ /* 0x000fea000b800000 */
[----:B------:R-:W-:Y:S01]  /*0a30*/  UISETP.NE.AND UP0, UPT, UR25, 0x2, UPT ;  /* 0x000000021900788c */ /* 0x000fe2000bf05270 */
[----:B------:R0:W-:Y:S05]  /*0a40*/  STS [R3+0x600], RZ ;  /* 0x000600ff03007388 */ /* 0x0001ea0000000800 */
[----:B------:R-:W-:-:S13]  /*0a50*/  PLOP3.LUT P0, PT, PT, PT, UP0, 0x80, 0x8 ;  /* 0x000000000008781c */ /* 0x000fda0003f0f008 */
[----:B------:R0:W-:Y:S02]  /*0a60*/  @P0 STS [R3+0xa00], RZ ;  /* 0x000a00ff03000388 */ /* 0x0001e40000000800 */
.L_x_135:
[----:B------:R-:W-:Y:S05]  /*0a70*/  BSYNC.RECONVERGENT B0 ;  /* 0x0000000000007941 */ /* 0x000fea0003800200 */
.L_x_134:
[----:B------:R-:W5:Y:S01]  /*0a80*/  LDCU.64 UR14, c[0x0][0x390] ;  /* 0x00007200ff0e77ac */ /* 0x000f620008000a00 */
[----:B------:R-:W-:Y:S02]  /*0a90*/  USHF.L.U32 UR4, UR6, 0x1e, URZ ;  /* 0x0000001e06047899 */ /* 0x000fe400080006ff */
[----:B------:R-:W-:Y:S02]  /*0aa0*/  USHF.L.U64.HI UR5, UR6, 0x1e, UR7 ;  /* 0x0000001e06057899 */ /* 0x000fe40008010207 */
[----:B-----5:R-:W-:-:S04]  /*0ab0*/  UIADD3 UR4, UP0, UPT, -UR4, UR14, URZ ;  /* 0x0000000e04047290 */ /* 0x020fc8000ff1e1ff */
[----:B------:R-:W-:Y:S02]  /*0ac0*/  UIADD3.X UR5, UPT, UPT, ~UR5, UR15, URZ, UP0, !UPT ;  /* 0x0000000f05057290 */ /* 0x000fe400087fe5ff */
[----:B------:R-:W-:-:S04]  /*0ad0*/  UISETP.LT.U32.AND UP0, UPT, UR4, 0x40000000, UPT ;  /* 0x400000000400788c */ /* 0x000fc8000bf01070 */
[----:B------:R-:W-:-:S04]  /*0ae0*/  UISETP.LT.U32.AND.EX UP0, UPT, UR5, URZ, UPT, UP0 ;  /* 0x000000ff0500728c */ /* 0x000fc8000bf01100 */
[----:B------:R-:W-:Y:S02]  /*0af0*/  USEL UR13, UR4, 0x40000000, UP0 ;  /* 0x40000000040d7887 */ /* 0x000fe40008000000 */
[----:B------:R-:W-:Y:S02]  /*0b00*/  USEL UR14, UR5, URZ, UP0 ;  /* 0x000000ff050e7287 */ /* 0x000fe40008000000 */
[----:B------:R-:W-:-:S04]  /*0b10*/  UISETP.GT.U32.AND UP0, UPT, UR13, UR8, UPT ;  /* 0x000000080d00728c */ /* 0x000fc8000bf04070 */
[----:B------:R-:W-:Y:S01]  /*0b20*/  UISETP.GT.U32.AND.EX UP0, UPT, UR14, URZ, UPT, UP0 ;  /* 0x000000ff0e00728c */ /* 0x000fe2000bf04100 */
[----:B------:R-:W-:Y:S08]  /*0b30*/  BAR.SYNC.DEFER_BLOCKING 0x0 ;  /* 0x0000000000007b1d */ /* 0x000ff00000010000 */
[----:B------:R-:W-:Y:S06]  /*0b40*/  BAR.SYNC.DEFER_BLOCKING 0x0 ;  /* 0x0000000000007b1d */ /* 0x000fec0000010000 */
[----:B------:R-:W-:Y:S05]  /*0b50*/  BRA.U !UP0, `(.L_x_143) ;  /* 0x0000000d082c7547 */ /* 0x000fea000b800000 */
[----:B------:R-:W-:Y:S01]  /*0b60*/  UMOV UR10, UR8 ;  /* 0x00000008000a7c82 */ /* 0x000fe20008000000 */
[----:B------:R-:W-:-:S05]  /*0b70*/  UMOV UR5, URZ ;  /* 0x000000ff00057c82 */ /* 0x000fca0008000000 */
.L_x_148:
[----:B-----5:R-:W5:Y:S01]  /*0b80*/  LDCU.64 UR18, c[0x0][0x390] ;  /* 0x00007200ff1277ac */ /* 0x020f620008000a00 */
[----:B------:R-:W-:Y:S02]  /*0b90*/  USHF.L.U32 UR15, UR6, 0x1e, URZ ;  /* 0x0000001e060f7899 */ /* 0x000fe400080006ff */
[----:B------:R-:W-:Y:S02]  /*0ba0*/  USHF.L.U64.HI UR16, UR6, 0x1e, UR7 ;  /* 0x0000001e06107899 */ /* 0x000fe40008010207 */
[----:B------:R-:W-:-:S04]  /*0bb0*/  UIADD3 UR15, UP0, UPT, UR10, UR15, URZ ;  /* 0x0000000f0a0f7290 */ /* 0x000fc8000ff1e0ff */
[----:B------:R-:W-:Y:S02]  /*0bc0*/  UIADD3.X UR16, UPT, UPT, UR5, UR16, URZ, UP0, !UPT ;  /* 0x0000001005107290 */ /* 0x000fe400087fe4ff */
[----:B------:R-:W-:Y:S02]  /*0bd0*/  ULEA UR10, UP0, UR28, UR10, 0xb ;  /* 0x0000000a1c0a7291 */ /* 0x000fe4000f8058ff */
[----:B-----5:R-:W-:Y:S02]  /*0be0*/  UIADD3 UR17, UP1, UPT, -UR15, UR18, URZ ;  /* 0x000000120f117290 */ /* 0x020fe4000ff3e1ff */
[----:B------:R-:W-:Y:S02]  /*0bf0*/  UIADD3.X UR5, UPT, UPT, URZ, UR5, URZ, UP0, !UPT ;  /* 0x00000005ff057290 */ /* 0x000fe400087fe4ff */
[----:B------:R-:W-:Y:S02]  /*0c00*/  UIADD3.X UR4, UPT, UPT, ~UR16, UR19, URZ, UP1, !UPT ;  /* 0x0000001310047290 */ /* 0x000fe40008ffe5ff */
[----:B------:R-:W-:-:S02]  /*0c10*/  UISETP.GE.U32.AND UP1, UPT, UR17, 0x800, UPT ;  /* 0x000008001100788c */ /* 0x000fc4000bf26070 */
[----:B------:R-:W-:Y:S02]  /*0c20*/  UISETP.GE.U32.AND UP0, UPT, UR10, UR13, UPT ;  /* 0x0000000d0a00728c */ /* 0x000fe4000bf06070 */
[----:B------:R-:W-:Y:S02]  /*0c30*/  UISETP.GE.U32.AND.EX UP1, UPT, UR4, URZ, UPT, UP1 ;  /* 0x000000ff0400728c */ /* 0x000fe4000bf26110 */
[----:B------:R-:W-:-:S07]  /*0c40*/  UISETP.GE.U32.AND.EX UP0, UPT, UR5, UR14, UPT, UP0 ;  /* 0x0000000e0500728c */ /* 0x000fce000bf06100 */
[----:B0-----:R-:W-:Y:S05]  /*0c50*/  BRA.U !UP1, `(.L_x_144) ;  /* 0x0000000109587547 */ /* 0x001fea000b800000 */
[----:B------:R-:W4:Y:S01]  /*0c60*/  LDCU.64 UR18, c[0x0][0x388] ;  /* 0x00007100ff1277ac */ /* 0x000f220008000a00 */
[----:B0-23--:R-:W-:-:S05]  /*0c70*/  IADD3 R3, P0, PT, R4, UR15, RZ ;  /* 0x0000000f04037c10 */ /* 0x00dfca000ff1e0ff */
[----:B------:R-:W-:Y:S01]  /*0c80*/  IMAD.X R6, RZ, RZ, UR16, P0 ;  /* 0x00000010ff067e24 */ /* 0x000fe200080e06ff */
[----:B----4-:R-:W-:-:S04]  /*0c90*/  LEA R2, P0, R3, UR18, 0x2 ;  /* 0x0000001203027c11 */ /* 0x010fc8000f8010ff */
        /* <DEDUP_REMOVED lines=8> */
[----:B-1----:R0:W5:Y:S04]  /*0d20*/  LDG.E R5, desc[UR20][R2.64+0xe00] ;  /* 0x000e001402057981 */ /* 0x002168000c1e1900 */
        /* <DEDUP_REMOVED lines=9> */
.L_x_144:
[----:B------:R-:W4:Y:S01]  /*0dc0*/  LDCU.64 UR18, c[0x0][0x388] ;  /* 0x00007100ff1277ac */ /* 0x000f220008000a00 */
[C---:B012---:R-:W-:Y:S01]  /*0dd0*/  VIADD R5, R4.reuse, 0x100 ;  /* 0x0000010004057836 */ /* 0x047fe20000000000 */
[C---:B---3--:R-:W-:Y:S01]  /*0de0*/  IADD3 R3, P0, PT, R4.reuse, UR15, RZ ;  /* 0x0000000f04037c10 */ /* 0x048fe2000ff1e0ff */
[C---:B----4-:R-:W-:Y:S01]  /*0df0*/  VIADD R2, R4.reuse, 0x80 ;  /* 0x0000008004027836 */ /* 0x050fe20000000000 */
[C---:B------:R-:W-:Y:S01]  /*0e00*/  ISETP.GE.AND P1, PT, R4.reuse, UR17, PT ;  /* 0x0000001104007c0c */ /* 0x040fe2000bf26270 */
[----:B------:R-:W-:Y:S01]  /*0e10*/  VIADD R7, R4, 0x180 ;  /* 0x0000018004077836 */ /* 0x000fe20000000000 */
[----:B------:R-:W-:Y:S01]  /*0e20*/  ISETP.GE.AND P3, PT, R5, UR17, PT ;  /* 0x0000001105007c0c */ /* 0x000fe2000bf66270 */
[----:B------:R-:W-:Y:S01]  /*0e30*/  IMAD.X R6, RZ, RZ, UR16, P0 ;  /* 0x00000010ff067e24 */ /* 0x000fe200080e06ff */
[----:B------:R-:W-:Y:S01]  /*0e40*/  ISETP.GE.AND P2, PT, R2, UR17, PT ;  /* 0x0000001102007c0c */ /* 0x000fe2000bf46270 */
[----:B------:R-:W-:Y:S01]  /*0e50*/  VIADD R5, R4, 0x200 ;  /* 0x0000020004057836 */ /* 0x000fe20000000000 */
[----:B------:R-:W-:Y:S01]  /*0e60*/  ISETP.GE.AND P4, PT, R7, UR17, PT ;  /* 0x0000001107007c0c */ /* 0x000fe2000bf86270 */
[----:B------:R-:W-:-:S03]  /*0e70*/  IMAD.MOV.U32 R12, RZ, RZ, 0x7fffffff ;  /* 0x7fffffffff0c7424 */ /* 0x000fc600078e00ff */
[----:B------:R-:W-:Y:S01]  /*0e80*/  ISETP.GE.AND P5, PT, R5, UR17, PT ;  /* 0x0000001105007c0c */ /* 0x000fe2000bfa6270 */
[----:B------:R-:W-:Y:S01]  /*0e90*/  VIADD R5, R4, 0x300 ;  /* 0x0000030004057836 */ /* 0x000fe20000000000 */
[----:B------:R-:W-:-:S04]  /*0ea0*/  LEA R2, P0, R3, UR18, 0x2 ;  /* 0x0000001203027c11 */ /* 0x000fc8000f8010ff */
[----:B------:R-:W-:Y:S01]  /*0eb0*/  LEA.HI.X R3, R3, UR19, R6, 0x2, P0 ;  /* 0x0000001303037c11 */ /* 0x000fe200080f1406 */
[----:B------:R-:W-:Y:S01]  /*0ec0*/  IMAD.MOV.U32 R11, RZ, RZ, 0x7fffffff ;  /* 0x7fffffffff0b7424 */ /* 0x000fe200078e00ff */
[----:B------:R-:W-:-:S03]  /*0ed0*/  IADD3 R6, PT, PT, R4, 0x280, RZ ;  /* 0x0000028004067810 */ /* 0x000fc60007ffe0ff */
[----:B------:R1:W5:Y:S01]  /*0ee0*/  @!P1 LDG.E R12, desc[UR20][R2.64] ;  /* 0x00000014020c9981 */ /* 0x000362000c1e1900 */
[----:B------:R-:W-:Y:S01]  /*0ef0*/  ISETP.GE.AND P1, PT, R5, UR17, PT ;  /* 0x0000001105007c0c */ /* 0x000fe2000bf26270 */
[----:B------:R-:W-:Y:S01]  /*0f00*/  VIADD R5, R4, 0x380 ;  /* 0x0000038004057836 */ /* 0x000fe20000000000 */
[----:B------:R-:W-:Y:S01]  /*0f10*/  ISETP.GE.AND P0, PT, R6, UR17, PT ;  /* 0x0000001106007c0c */ /* 0x000fe2000bf06270 */
[----:B------:R-:W-:Y:S01]  /*0f20*/  IMAD.MOV.U32 R9, RZ, RZ, 0x7fffffff ;  /* 0x7fffffffff097424 */ /* 0x000fe200078e00ff */
[----:B------:R1:W5:Y:S02]  /*0f30*/  @!P2 LDG.E R11, desc[UR20][R2.64+0x200] ;  /* 0x00020014020ba981 */ /* 0x000364000c1e1900 */
[----:B------:R-:W-:Y:S01]  /*0f40*/  ISETP.GE.AND P2, PT, R5, UR17, PT ;  /* 0x0000001105007c0c */ /* 0x000fe2000bf46270 */
[----:B------:R-:W-:Y:S02]  /*0f50*/  VIADD R5, R4, 0x480 ;  /* 0x0000048004057836 */ /* 0x000fe40000000000 */
[----:B------:R-:W-:Y:S01]  /*0f60*/  IMAD.MOV.U32 R10, RZ, RZ, 0x7fffffff ;  /* 0x7fffffffff0a7424 */ /* 0x000fe200078e00ff */
[----:B------:R1:W5:Y:S01]  /*0f70*/  @!P4 LDG.E R9, desc[UR20][R2.64+0x600] ;  /* 0x000600140209c981 */ /* 0x000362000c1e1900 */
[----:B------:R-:W-:-:S02]  /*0f80*/  MOV R8, 0x7fffffff ;  /* 0x7fffffff00087802 */ /* 0x000fc40000000f00 */
[C---:B------:R-:W-:Y:S02]  /*0f90*/  LOP3.LUT R6, R4.reuse, 0x400, RZ, 0xfc, !PT ;  /* 0x0000040004067812 */ /* 0x040fe400078efcff */
[----:B------:R-:W-:Y:S01]  /*0fa0*/  ISETP.GE.AND P4, PT, R5, UR17, PT ;  /* 0x0000001105007c0c */ /* 0x000fe2000bf86270 */
[----:B------:R-:W-:Y:S01]  /*0fb0*/  VIADD R5, R4, 0x500 ;  /* 0x0000050004057836 */ /* 0x000fe20000000000 */
[----:B------:R1:W5:Y:S01]  /*0fc0*/  @!P3 LDG.E R10, desc[UR20][R2.64+0x400] ;  /* 0x00040014020ab981 */ /* 0x000362000c1e1900 */
[----:B------:R-:W-:Y:S01]  /*0fd0*/  ISETP.GE.AND P3, PT, R6, UR17, PT ;  /* 0x0000001106007c0c */ /* 0x000fe2000bf66270 */
[----:B------:R-:W-:Y:S02]  /*0fe0*/  IMAD.MOV.U32 R6, RZ, RZ, 0x7fffffff ;  /* 0x7fffffffff067424 */ /* 0x000fe400078e00ff */
[----:B------:R1:W5:Y:S01]  /*0ff0*/  @!P5 LDG.E R8, desc[UR20][R2.64+0x800] ;  /* 0x000800140208d981 */ /* 0x000362000c1e1900 */
[----:B------:R-:W-:Y:S01]  /*1000*/  ISETP.GE.AND P5, PT, R5, UR17, PT ;  /* 0x0000001105007c0c */ /* 0x000fe2000bfa6270 */
[----:B------:R-:W-:-:S02]  /*1010*/  VIADD R5, R4, 0x600 ;  /* 0x0000060004057836 */ /* 0x000fc40000000000 */
[----:B------:R-:W-:Y:S01]  /*1020*/  IMAD.MOV.U32 R7, RZ, RZ, 0x7fffffff ;  /* 0x7fffffffff077424 */ /* 0x000fe200078e00ff */
[----:B------:R1:W5:Y:S01]  /*1030*/  @!P1 LDG.E R6, desc[UR20][R2.64+0xc00] ;  /* 0x000c001402069981 */ /* 0x000362000c1e1900 */
[C---:B------:R-:W-:Y:S01]  /*1040*/  VIADD R13, R4.reuse, 0x580 ;  /* 0x00000580040d7836 */ /* 0x040fe20000000000 */
[----:B------:R-:W-:Y:S01]  /*1050*/  ISETP.GE.AND P1, PT, R5, UR17, PT ;  /* 0x0000001105007c0c */ /* 0x000fe2000bf26270 */
[----:B------:R-:W-:Y:S02]  /*1060*/  IMAD.MOV.U32 R5, RZ, RZ, 0x7fffffff ;  /* 0x7fffffffff057424 */ /* 0x000fe400078e00ff */
[----:B------:R-:W-:Y:S01]  /*1070*/  IMAD.MOV.U32 R19, RZ, RZ, 0x7fffffff ;  /* 0x7fffffffff137424 */ /* 0x000fe200078e00ff */
[----:B------:R1:W5:Y:S01]  /*1080*/  @!P0 LDG.E R7, desc[UR20][R2.64+0xa00] ;  /* 0x000a001402078981 */ /* 0x000362000c1e1900 */
[----:B------:R-:W-:Y:S01]  /*1090*/  IMAD.MOV.U32 R18, RZ, RZ, 0x7fffffff ;  /* 0x7fffffffff127424 */ /* 0x000fe200078e00ff */
[----:B------:R-:W-:Y:S01]  /*10a0*/  ISETP.GE.AND P0, PT, R13, UR17, PT ;  /* 0x000000110d007c0c */ /* 0x000fe2000bf06270 */
[C---:B------:R-:W-:Y:S01]  /*10b0*/  VIADD R14, R4.reuse, 0x700 ;  /* 0x00000700040e7836 */ /* 0x040fe20000000000 */
[----:B------:R-:W-:Y:S01]  /*10c0*/  IADD3 R13, PT, PT, R4, 0x680, RZ ;  /* 0x00000680040d7810 */ /* 0x000fe20007ffe0ff */
[----:B------:R1:W5:Y:S03]  /*10d0*/  @!P2 LDG.E R5, desc[UR20][R2.64+0xe00] ;  /* 0x000e00140205a981 */ /* 0x000366000c1e1900 */
[----:B------:R-:W-:Y:S01]  /*10e0*/  ISETP.GE.AND P2, PT, R13, UR17, PT ;  /* 0x000000110d007c0c */ /* 0x000fe2000bf46270 */
[----:B------:R1:W5:Y:S01]  /*10f0*/  @!P3 LDG.E R19, desc[UR20][R2.64+0x1000] ;  /* 0x001000140213b981 */ /* 0x000362000c1e1900 */
[----:B------:R-:W-:-:S03]  /*1100*/  ISETP.GE.AND P3, PT, R14, UR17, PT ;  /* 0x000000110e007c0c */ /* 0x000fc6000bf66270 */
[----:B------:R1:W5:Y:S01]  /*1110*/  @!P4 LDG.E R18, desc[UR20][R2.64+0x1200] ;  /* 0x001200140212c981 */ /* 0x000362000c1e1900 */
[----:B------:R-:W-:Y:S01]  /*1120*/  ISETP.GE.AND P4, PT, R21, UR17, PT ;  /* 0x0000001115007c0c */ /* 0x000fe2000bf86270 */
[----:B------:R-:W-:Y:S01]  /*1130*/  IMAD.MOV.U32 R17, RZ, RZ, 0x7fffffff ;  /* 0x7fffffffff117424 */ /* 0x000fe200078e00ff */
[----:B------:R-:W-:Y:S01]  /*1140*/  MOV R14, 0x7fffffff ;  /* 0x7fffffff000e7802 */ /* 0x000fe20000000f00 */
[----:B------:R-:W-:Y:S02]  /*1150*/  IMAD.MOV.U32 R16, RZ, RZ, 0x7fffffff ;  /* 0x7fffffffff107424 */ /* 0x000fe400078e00ff */
        /* <DEDUP_REMOVED lines=9> */
.L_x_145:
[----:B01----:R-:W0:Y:S02]  /*11f0*/  LDC.64 R2, c[0x0][0x398] ;  /* 0x0000e600ff027b82 */ /* 0x003e240000000a00 */
[----:B0-----:R-:W-:-:S13]  /*1200*/  ISETP.GT.AND P0, PT, R3, R2, PT ;  /* 0x000000020300720c */ /* 0x001fda0003f04270 */
[----:B------:R-:W-:Y:S05]  /*1210*/  @!P0 BRA `(.L_x_146) ;  /* 0x0000000400788947 */ /* 0x000fea0003800000 */
[----:B------:R-:W0:Y:S01]  /*1220*/  S2UR UR15, SR_CgaCtaId ;  /* 0x00000000000f79c3 */ /* 0x000e220000008800 */
[----:B-----5:R-:W-:Y:S01]  /*1230*/  LOP3.LUT R15, R15, 0x80000000, RZ, 0x3c, !PT ;  /* 0x800000000f0f7812 */ /* 0x020fe200078e3cff */
[----:B------:R-:W-:Y:S01]  /*1240*/  UMOV UR4, 0x400 ;  /* 0x0000040000047882 */ /* 0x000fe20000000000 */
[----:B------:R-:W-:Y:S01]  /*1250*/  LOP3.LUT R14, R14, 0x80000000, RZ, 0x3c, !PT ;  /* 0x800000000e0e7812 */ /* 0x000fe200078e3cff */
[----:B------:R-:W1:Y:S01]  /*1260*/  LDCU UR16, c[0x0][0x398] ;  /* 0x00007300ff1077ac */ /* 0x000e620008000800 */
[----:B------:R-:W-:Y:S02]  /*1270*/  LOP3.LUT R13, R13, 0x80000000, RZ, 0x3c, !PT ;  /* 0x800000000d0d7812 */ /* 0x000fe400078e3cff */
[----:B------:R-:W-:Y:S02]  /*1280*/  LOP3.LUT R2, R22, 0x80000000, RZ, 0x3c, !PT ;  /* 0x8000000016027812 */ /* 0x000fe400078e3cff */
[----:B------:R-:W-:Y:S02]  /*1290*/  LOP3.LUT R16, R16, 0x80000000, RZ, 0x3c, !PT ;  /* 0x8000000010107812 */ /* 0x000fe400078e3cff */
[----:B------:R-:W-:-:S02]  /*12a0*/  LOP3.LUT R17, R17, 0x80000000, RZ, 0x3c, !PT ;  /* 0x8000000011117812 */ /* 0x000fc400078e3cff */
[----:B------:R-:W-:Y:S02]  /*12b0*/  LOP3.LUT R18, R18, 0x80000000, RZ, 0x3c, !PT ;  /* 0x8000000012127812 */ /* 0x000fe400078e3cff */
[----:B------:R-:W-:Y:S02]  /*12c0*/  LOP3.LUT R19, R19, 0x80000000, RZ, 0x3c, !PT ;  /* 0x8000000013137812 */ /* 0x000fe400078e3cff */
[----:B------:R-:W-:Y:S02]  /*12d0*/  LOP3.LUT R5, R5, 0x80000000, RZ, 0x3c, !PT ;  /* 0x8000000005057812 */ /* 0x000fe400078e3cff */
[----:B------:R-:W-:Y:S02]  /*12e0*/  LOP3.LUT R6, R6, 0x80000000, RZ, 0x3c, !PT ;  /* 0x8000000006067812 */ /* 0x000fe400078e3cff */
[----:B------:R-:W-:Y:S02]  /*12f0*/  LOP3.LUT R7, R7, 0x80000000, RZ, 0x3c, !PT ;  /* 0x8000000007077812 */ /* 0x000fe400078e3cff */
[----:B------:R-:W-:Y:S01]  /*1300*/  LOP3.LUT R8, R8, 0x80000000, RZ, 0x3c, !PT ;  /* 0x8000000008087812 */ /* 0x000fe200078e3cff */
[----:B0-----:R-:W-:Y:S01]  /*1310*/  ULEA UR15, UR15, UR4, 0x18 ;  /* 0x000000040f0f7291 */ /* 0x001fe2000f8ec0ff */
[----:B------:R-:W-:-:S02]  /*1320*/  LOP3.LUT R9, R9, 0x80000000, RZ, 0x3c, !PT ;  /* 0x8000000009097812 */ /* 0x000fc400078e3cff */
[----:B------:R-:W-:Y:S01]  /*1330*/  LOP3.LUT R10, R10, 0x80000000, RZ, 0x3c, !PT ;  /* 0x800000000a0a7812 */ /* 0x000fe200078e3cff */
[----:B------:R-:W-:Y:S01]  /*1340*/  UMOV UR4, URZ ;  /* 0x000000ff00047c82 */ /* 0x000fe20008000000 */
[----:B------:R-:W-:Y:S02]  /*1350*/  LOP3.LUT R11, R11, 0x80000000, RZ, 0x3c, !PT ;  /* 0x800000000b0b7812 */ /* 0x000fe400078e3cff */
[----:B-1----:R-:W-:-:S07]  /*1360*/  LOP3.LUT R12, R12, 0x80000000, RZ, 0x3c, !PT ;  /* 0x800000000c0c7812 */ /* 0x002fce00078e3cff */
.L_x_147:
[----:B------:R-:W-:Y:S01]  /*1370*/  IMAD R22, RZ, RZ, -UR16 ;  /* 0x80000010ff167e24 */ /* 0x000fe2000f8e02ff */
[----:B0-----:R-:W-:Y:S01]  /*1380*/  SHF.R.U32.HI R23, RZ, UR16, R12 ;  /* 0x00000010ff177c19 */ /* 0x001fe2000801160c */
[----:B------:R-:W-:Y:S01]  /*1390*/  IMAD.MOV.U32 R25, RZ, RZ, -0x1 ;  /* 0xffffffffff197424 */ /* 0x000fe200078e00ff */
[----:B------:R-:W-:Y:S01]  /*13a0*/  ULEA UR17, UR4, UR15, 0xa ;  /* 0x0000000f04117291 */ /* 0x000fe2000f8e50ff */
[----:B------:R-:W-:Y:S01]  /*13b0*/  SHF.R.U32.HI R27, RZ, UR16, R10 ;  /* 0x00000010ff1b7c19 */ /* 0x000fe2000801160a */
[----:B------:R-:W-:Y:S01]  /*13c0*/  UIADD3 UR4, UPT, UPT, UR4, 0x1, URZ ;  /* 0x0000000104047890 */ /* 0x000fe2000fffe0ff */
[----:B------:R-:W-:Y:S02]  /*13d0*/  VIADDMNMX R22, R22, R3, 0x8, PT ;  /* 0x0000000816167446 */ /* 0x000fe40003800103 */
[----:B------:R-:W-:Y:S02]  /*13e0*/  SHF.R.U32.HI R29, RZ, UR16, R9 ;  /* 0x00000010ff1d7c19 */ /* 0x000fe40008011609 */
[----:B------:R-:W-:-:S02]  /*13f0*/  SHF.L.U32 R22, R25, R22, RZ ;  /* 0x0000001619167219 */ /* 0x000fc400000006ff */
[----:B------:R-:W-:Y:S02]  /*1400*/  SHF.R.U32.HI R25, RZ, UR16, R11 ;  /* 0x00000010ff197c19 */ /* 0x000fe4000801160b */
[-C--:B------:R-:W-:Y:S02]  /*1410*/  LOP3.LUT R23, R23, R22.reuse, RZ, 0x30, !PT ;  /* 0x0000001617177212 */ /* 0x080fe400078e30ff */
[-C--:B------:R-:W-:Y:S02]  /*1420*/  LOP3.LUT R25, R25, R22.reuse, RZ, 0x30, !PT ;  /* 0x0000001619197212 */ /* 0x080fe400078e30ff */
[----:B------:R-:W-:Y:S02]  /*1430*/  LOP3.LUT R27, R27, R22, RZ, 0x30, !PT ;  /* 0x000000161b1b7212 */ /* 0x000fe400078e30ff */
[----:B------:R-:W-:Y:S02]  /*1440*/  LEA R23, R23, UR17, 0x2 ;  /* 0x0000001117177c11 */ /* 0x000fe4000f8e10ff */
[----:B------:R-:W-:-:S02]  /*1450*/  LEA R25, R25, UR17, 0x2 ;  /* 0x0000001119197c11 */ /* 0x000fc4000f8e10ff */
[----:B------:R-:W-:Y:S01]  /*1460*/  LEA R27, R27, UR17, 0x2 ;  /* 0x000000111b1b7c11 */ /* 0x000fe2000f8e10ff */
[----:B------:R0:W-:Y:S01]  /*1470*/  ATOMS.POPC.INC.32 RZ, [R23+URZ] ;  /* 0x0000000017ff7f8c */ /* 0x0001e2000d8000ff */
[----:B------:R-:W-:Y:S02]  /*1480*/  SHF.R.U32.HI R24, RZ, UR16, R8 ;  /* 0x00000010ff187c19 */ /* 0x000fe40008011608 */
[----:B------:R-:W-:Y:S01]  /*1490*/  SHF.R.U32.HI R26, RZ, UR16, R7 ;  /* 0x00000010ff1a7c19 */ /* 0x000fe20008011607 */
[----:B------:R1:W-:Y:S01]  /*14a0*/  ATOMS.POPC.INC.32 RZ, [R25+URZ] ;  /* 0x0000000019ff7f8c */ /* 0x0003e2000d8000ff */
[-C--:B------:R-:W-:Y:S02]  /*14b0*/  LOP3.LUT R29, R29, R22.reuse, RZ, 0x30, !PT ;  /* 0x000000161d1d7212 */ /* 0x080fe400078e30ff */
[----:B------:R-:W-:Y:S01]  /*14c0*/  LOP3.LUT R24, R24, R22, RZ, 0x30, !PT ;  /* 0x0000001618187212 */ /* 0x000fe200078e30ff */
[----:B------:R2:W-:Y:S01]  /*14d0*/  ATOMS.POPC.INC.32 RZ, [R27+URZ] ;  /* 0x000000001bff7f8c */ /* 0x0005e2000d8000ff */
[----:B0-----:R-:W-:-:S02]  /*14e0*/  SHF.R.U32.HI R23, RZ, UR16, R6 ;  /* 0x00000010ff177c19 */ /* 0x001fc40008011606 */
[-C--:B------:R-:W-:Y:S02]  /*14f0*/  LOP3.LUT R26, R26, R22.reuse, RZ, 0x30, !PT ;  /* 0x000000161a1a7212 */ /* 0x080fe400078e30ff */
[----:B-1----:R-:W-:Y:S02]  /*1500*/  SHF.R.U32.HI R25, RZ, UR16, R5 ;  /* 0x00000010ff197c19 */ /* 0x002fe40008011605 */
[-C--:B------:R-:W-:Y:S02]  /*1510*/  LOP3.LUT R23, R23, R22.reuse, RZ, 0x30, !PT ;  /* 0x0000001617177212 */ /* 0x080fe400078e30ff */
[----:B--2---:R-:W-:Y:S02]  /*1520*/  SHF.R.U32.HI R27, RZ, UR16, R19 ;  /* 0x00000010ff1b7c19 */ /* 0x004fe40008011613 */
[----:B------:R-:W-:Y:S02]  /*1530*/  LEA R29, R29, UR17, 0x2 ;  /* 0x000000111d1d7c11 */ /* 0x000fe4000f8e10ff */
[----:B------:R-:W-:-:S02]  /*1540*/  LOP3.LUT R25, R25, R22, RZ, 0x30, !PT ;  /* 0x0000001619197212 */ /* 0x000fc400078e30ff */
[----:B------:R-:W-:Y:S01]  /*1550*/  LEA R24, R24, UR17, 0x2 ;  /* 0x0000001118187c11 */ /* 0x000fe2000f8e10ff */
[----:B------:R0:W-:Y:S01]  /*1560*/  ATOMS.POPC.INC.32 RZ, [R29+URZ] ;  /* 0x000000001dff7f8c */ /* 0x0001e2000d8000ff */
[----:B------:R-:W-:Y:S02]  /*1570*/  LOP3.LUT R27, R27, R22, RZ, 0x30, !PT ;  /* 0x000000161b1b7212 */ /* 0x000fe400078e30ff */
[----:B------:R-:W-:Y:S01]  /*1580*/  LEA R26, R26, UR17, 0x2 ;  /* 0x000000111a1a7c11 */ /* 0x000fe2000f8e10ff */
[----:B------:R1:W-:Y:S01]  /*1590*/  ATOMS.POPC.INC.32 RZ, [R24+URZ] ;  /* 0x0000000018ff7f8c */ /* 0x0003e2000d8000ff */
[----:B------:R-:W-:Y:S02]  /*15a0*/  LEA R23, R23, UR17, 0x2 ;  /* 0x0000001117177c11 */ /* 0x000fe4000f8e10ff */
[----:B------:R-:W-:Y:S01]  /*15b0*/  LEA R25, R25, UR17, 0x2 ;  /* 0x0000001119197c11 */ /* 0x000fe2000f8e10ff */
[----:B------:R2:W-:Y:S01]  /*15c0*/  ATOMS.POPC.INC.32 RZ, [R26+URZ] ;  /* 0x000000001aff7f8c */ /* 0x0005e2000d8000ff */
[----:B------:R-:W-:-:S02]  /*15d0*/  LEA R27, R27, UR17, 0x2 ;  /* 0x000000111b1b7c11 */ /* 0x000fc4000f8e10ff */
[----:B0-----:R-:W-:Y:S01]  /*15e0*/  SHF.R.U32.HI R29, RZ, UR16, R18 ;  /* 0x00000010ff1d7c19 */ /* 0x001fe20008011612 */
[----:B------:R0:W-:Y:S01]  /*15f0*/  ATOMS.POPC.INC.32 RZ, [R23+URZ] ;  /* 0x0000000017ff7f8c */ /* 0x0001e2000d8000ff */
[----:B-1----:R-:W-:Y:S02]  /*1600*/  SHF.R.U32.HI R24, RZ, UR16, R17 ;  /* 0x00000010ff187c19 */ /* 0x002fe40008011611 */
[----:B------:R-:W-:Y:S01]  /*1610*/  SHF.R.U32.HI R28, RZ, UR16, R15 ;  /* 0x00000010ff1c7c19 */ /* 0x000fe2000801160f */
[----:B------:R1:W-:Y:S01]  /*1620*/  ATOMS.POPC.INC.32 RZ, [R25+URZ] ;  /* 0x0000000019ff7f8c */ /* 0x0003e2000d8000ff */
[----:B--2---:R-:W-:Y:S02]  /*1630*/  SHF.R.U32.HI R26, RZ, UR16, R16 ;  /* 0x00000010ff1a7c19 */ /* 0x004fe40008011610 */
[----:B------:R-:W-:Y:S01]  /*1640*/  LOP3.LUT R29, R29, R22, RZ, 0x30, !PT ;  /* 0x000000161d1d7212 */ /* 0x000fe200078e30ff */
[----:B------:R2:W-:Y:S01]  /*1650*/  ATOMS.POPC.INC.32 RZ, [R27+URZ] ;  /* 0x000000001bff7f8c */ /* 0x0005e2000d8000ff */
[----:B0-----:R-:W-:-:S02]  /*1660*/  SHF.R.U32.HI R23, RZ, UR16, R2 ;  /* 0x00000010ff177c19 */ /* 0x001fc40008011602 */
[-C--:B------:R-:W-:Y:S02]  /*1670*/  LOP3.LUT R24, R24, R22.reuse, RZ, 0x30, !PT ;  /* 0x0000001618187212 */ /* 0x080fe400078e30ff */
[----:B-1----:R-:W-:Y:S02]  /*1680*/  SHF.R.U32.HI R25, RZ, UR16, R13 ;  /* 0x00000010ff197c19 */ /* 0x002fe4000801160d */
[-C--:B------:R-:W-:Y:S02]  /*1690*/  LOP3.LUT R26, R26, R22.reuse, RZ, 0x30, !PT ;  /* 0x000000161a1a7212 */ /* 0x080fe400078e30ff */
[----:B--2---:R-:W-:Y:S01]  /*16a0*/  SHF.R.U32.HI R27, RZ, UR16, R14 ;  /* 0x00000010ff1b7c19 */ /* 0x004fe2000801160e */
[----:B------:R-:W-:Y:S01]  /*16b0*/  UIADD3 UR16, UPT, UPT, UR16, 0x8, URZ ;  /* 0x0000000810107890 */ /* 0x000fe2000fffe0ff */
[----:B------:R-:W-:Y:S02]  /*16c0*/  LOP3.LUT R23, R23, R22, RZ, 0x30, !PT ;  /* 0x0000001617177212 */ /* 0x000fe400078e30ff */
[----:B------:R-:W-:-:S02]  /*16d0*/  LEA R29, R29, UR17, 0x2 ;  /* 0x000000111d1d7c11 */ /* 0x000fc4000f8e10ff */
[-C--:B------:R-:W-:Y:S02]  /*16e0*/  LOP3.LUT R25, R25, R22.reuse, RZ, 0x30, !PT ;  /* 0x0000001619197212 */ /* 0x080fe400078e30ff */
[----:B------:R-:W-:Y:S01]  /*16f0*/  ISETP.LE.AND P0, PT, R3, UR16, PT ;  /* 0x0000001003007c0c */ /* 0x000fe2000bf03270 */
[----:B------:R0:W-:Y:S01]  /*1700*/  ATOMS.POPC.INC.32 RZ, [R29+URZ] ;  /* 0x000000001dff7f8c */ /* 0x0001e2000d8000ff */
[----:B------:R-:W-:Y:S02]  /*1710*/  LEA R24, R24, UR17, 0x2 ;  /* 0x0000001118187c11 */ /* 0x000fe4000f8e10ff */
[-C--:B------:R-:W-:Y:S02]  /*1720*/  LOP3.LUT R27, R27, R22.reuse, RZ, 0x30, !PT ;  /* 0x000000161b1b7212 */ /* 0x080fe400078e30ff */
[----:B------:R-:W-:Y:S01]  /*1730*/  LEA R26, R26, UR17, 0x2 ;  /* 0x000000111a1a7c11 */ /* 0x000fe2000f8e10ff */
[----:B------:R0:W-:Y:S01]  /*1740*/  ATOMS.POPC.INC.32 RZ, [R24+URZ] ;  /* 0x0000000018ff7f8c */ /* 0x0001e2000d8000ff */
[----:B------:R-:W-:-:S02]  /*1750*/  LOP3.LUT R28, R28, R22, RZ, 0x30, !PT ;  /* 0x000000161c1c7212 */ /* 0x000fc400078e30ff */
[----:B------:R-:W-:Y:S01]  /*1760*/  LEA R23, R23, UR17, 0x2 ;  /* 0x0000001117177c11 */ /* 0x000fe2000f8e10ff */
[----:B------:R0:W-:Y:S01]  /*1770*/  ATOMS.POPC.INC.32 RZ, [R26+URZ] ;  /* 0x000000001aff7f8c */ /* 0x0001e2000d8000ff */
[----:B------:R-:W-:Y:S02]  /*1780*/  LEA R25, R25, UR17, 0x2 ;  /* 0x0000001119197c11 */ /* 0x000fe4000f8e10ff */
[----:B------:R-:W-:Y:S01]  /*1790*/  LEA R27, R27, UR17, 0x2 ;  /* 0x000000111b1b7c11 */ /* 0x000fe2000f8e10ff */
[----:B------:R0:W-:Y:S01]  /*17a0*/  ATOMS.POPC.INC.32 RZ, [R23+URZ] ;  /* 0x0000000017ff7f8c */ /* 0x0001e2000d8000ff */
[----:B------:R-:W-:-:S03]  /*17b0*/  LEA R28, R28, UR17, 0x2 ;  /* 0x000000111c1c7c11 */ /* 0x000fc6000f8e10ff */
[----:B------:R0:W-:Y:S04]  /*17c0*/  ATOMS.POPC.INC.32 RZ, [R25+URZ] ;  /* 0x0000000019ff7f8c */ /* 0x0001e8000d8000ff */
[----:B------:R0:W-:Y:S04]  /*17d0*/  ATOMS.POPC.INC.32 RZ, [R27+URZ] ;  /* 0x000000001bff7f8c */ /* 0x0001e8000d8000ff */
[----:B------:R0:W-:Y:S01]  /*17e0*/  ATOMS.POPC.INC.32 RZ, [R28+URZ] ;  /* 0x000000001cff7f8c */ /* 0x0001e2000d8000ff */
[----:B------:R-:W-:Y:S05]  /*17f0*/  @!P0 BRA `(.L_x_147) ;  /* 0xfffffff800dc8947 */ /* 0x000fea000383ffff */
.L_x_146:
[----:B------:R-:W-:Y:S05]  /*1800*/  BRA.U !UP0, `(.L_x_148) ;  /* 0xfffffff108dc7547 */ /* 0x000fea000b83ffff */
.L_x_143:
[----:B------:R-:W-:Y:S01]  /*1810*/  BAR.SYNC.DEFER_BLOCKING 0x0 ;  /* 0x0000000000007b1d */ /* 0x000fe20000010000 */
[----:B------:R-:W-:-:S05]  /*1820*/  ISETP.NE.AND P0, PT, R20, RZ, PT ;  /* 0x000000ff1400720c */ /* 0x000fca0003f05270 */
[----:B------:R-:W-:Y:S08]  /*1830*/  BSSY.RECONVERGENT B0, `(.L_x_149) ;  /* 0x0000164000007945 */ /* 0x000ff00003800200 */
[----:B------:R-:W-:Y:S05]  /*1840*/  @P0 BRA `(.L_x_150) ;  /* 0x0000001400880947 */ /* 0x000fea0003800000 */
[----:B------:R-:W-:Y:S01]  /*1850*/  UISETP.GE.U32.AND UP0, UPT, UR22, 0x7, UPT ;  /* 0x000000071600788c */ /* 0x000fe2000bf06070 */
[----:B0-23--:R-:W-:-:S08]  /*1860*/  IMAD.MOV.U32 R3, RZ, RZ, RZ ;  /* 0x000000ffff037224 */ /* 0x00dfd000078e00ff */
[----:B------:R-:W-:Y:S05]  /*1870*/  BRA.U !UP0, `(.L_x_151) ;  /* 0x00000005085c7547 */ /* 0x000fea000b800000 */
[----:B----4-:R-:W0:Y:S01]  /*1880*/  LDC.64 R2, c[0x0][0x380] ;  /* 0x0000e000ff027b82 */ /* 0x010e220000000a00 */
[----:B-1---5:R-:W-:-:S07]  /*1890*/  IMAD.MOV.U32 R5, RZ, RZ, RZ ;  /* 0x000000ffff057224 */ /* 0x022fce00078e00ff */
.L_x_168:
[----:B----4-:R-:W-:Y:S01]  /*18a0*/  IMAD R7, R5, 0x400, R0 ;  /* 0x0000040005077824 */ /* 0x010fe200078e0200 */
[----:B------:R-:W-:Y:S04]  /*18b0*/  BSSY.RECONVERGENT B1, `(.L_x_152) ;  /* 0x000000f000017945 */ /* 0x000fe80003800200 */
[----:B01----:R-:W1:Y:S04]  /*18c0*/  LDS R18, [R7] ;  /* 0x0000000007127984 */ /* 0x003e680000000800 */
[----:B--23--:R2:W3:Y:S04]  /*18d0*/  LDS R9, [R7+0x400] ;  /* 0x0004000007097984 */ /* 0x00c4e80000000800 */
[----:B------:R2:W4:Y:S04]  /*18e0*/  LDS R22, [R7+0x800] ;  /* 0x0008000007167984 */ /* 0x0005280000000800 */
[----:B------:R2:W0:Y:S04]  /*18f0*/  LDS R14, [R7+0xc00] ;  /* 0x000c0000070e7984 */ /* 0x0004280000000800 */
[----:B------:R2:W0:Y:S04]  /*1900*/  LDS R12, [R7+0x1000] ;  /* 0x00100000070c7984 */ /* 0x0004280000000800 */
[----:B------:R2:W0:Y:S04]  /*1910*/  LDS R6, [R7+0x1400] ;  /* 0x0014000007067984 */ /* 0x0004280000000800 */
[----:B------:R2:W0:Y:S04]  /*1920*/  LDS R8, [R7+0x1800] ;  /* 0x0018000007087984 */ /* 0x0004280000000800 */
[----:B------:R2:W0:Y:S01]  /*1930*/  LDS R10, [R7+0x1c00] ;  /* 0x001c0000070a7984 */ /* 0x0004220000000800 */
[----:B-1----:R-:W-:-:S13]  /*1940*/  ISETP.NE.AND P0, PT, R18, RZ, PT ;  /* 0x000000ff1200720c */ /* 0x002fda0003f05270 */
[----:B--234-:R-:W-:Y:S05]  /*1950*/  @!P0 BRA `(.L_x_153) ;  /* 0x0000000000108947 */ /* 0x01cfea0003800000 */
[----:B------:R-:W-:Y:S01]  /*1960*/  LEA R17, R5, R4, 0x8 ;  /* 0x0000000405117211 */ /* 0x000fe200078e40ff */
[----:B------:R-:W-:-:S04]  /*1970*/  IMAD.MOV.U32 R19, RZ, RZ, RZ ;  /* 0x000000ffff137224 */ /* 0x000fc800078e00ff */
[----:B0-----:R-:W-:-:S05]  /*1980*/  IMAD.WIDE.U32 R16, R17, 0x8, R2 ;  /* 0x0000000811107825 */ /* 0x001fca00078e0002 */
[----:B------:R1:W-:Y:S02]  /*1990*/  REDG.E.ADD.64.STRONG.GPU desc[UR20][R16.64], R18 ;  /* 0x000000121000798e */ /* 0x0003e4000c12e514 */
.L_x_153:
[----:B------:R-:W-:Y:S05]  /*19a0*/  BSYNC.RECONVERGENT B1 ;  /* 0x0000000000017941 */ /* 0x000fea0003800200 */
.L_x_152:
[----:B------:R-:W-:Y:S01]  /*19b0*/  ISETP.NE.AND P6, PT, R9, RZ, PT ;  /* 0x000000ff0900720c */ /* 0x000fe20003fc5270 */
[----:B------:R-:W-:Y:S01]  /*19c0*/  BSSY.RECONVERGENT B1, `(.L_x_154) ;  /* 0x000000e000017945 */ /* 0x000fe20003800200 */
[----:B------:R-:W-:Y:S02]  /*19d0*/  ISETP.NE.AND P0, PT, R22, RZ, PT ;  /* 0x000000ff1600720c */ /* 0x000fe40003f05270 */
[----:B0-----:R-:W-:Y:S02]  /*19e0*/  ISETP.NE.AND P1, PT, R14, RZ, PT ;  /* 0x000000ff0e00720c */ /* 0x001fe40003f25270 */
[----:B------:R-:W-:Y:S02]  /*19f0*/  ISETP.NE.AND P2, PT, R12, RZ, PT ;  /* 0x000000ff0c00720c */ /* 0x000fe40003f45270 */
[----:B------:R-:W-:Y:S02]  /*1a00*/  ISETP.NE.AND P3, PT, R6, RZ, PT ;  /* 0x000000ff0600720c */ /* 0x000fe40003f65270 */
[----:B------:R-:W-:-:S02]  /*1a10*/  ISETP.NE.AND P4, PT, R8, RZ, PT ;  /* 0x000000ff0800720c */ /* 0x000fc40003f85270 */
[----:B------:R-:W-:Y:S01]  /*1a20*/  ISETP.NE.AND P5, PT, R10, RZ, PT ;  /* 0x000000ff0a00720c */ /* 0x000fe20003fa5270 */
[----:B------:R-:W-:-:S12]  /*1a30*/  @!P6 BRA `(.L_x_155) ;  /* 0x000000000018e947 */ /* 0x000fd80003800000 */
[----:B-1----:R-:W-:Y:S02]  /*1a40*/  IMAD R17, R5, 0x100, R4 ;  /* 0x0000010005117824 */ /* 0x002fe400078e0204 */
[----:B------:R-:W-:Y:S02]  /*1a50*/  IMAD.MOV.U32 R18, RZ, RZ, R9 ;  /* 0x000000ffff127224 */ /* 0x000fe400078e0009 */
[----:B------:R-:W-:Y:S02]  /*1a60*/  VIADD R17, R17, 0x100 ;  /* 0x0000010011117836 */ /* 0x000fe40000000000 */
[----:B------:R-:W-:Y:S02]  /*1a70*/  IMAD.MOV.U32 R19, RZ, RZ, RZ ;  /* 0x000000ffff137224 */ /* 0x000fe400078e00ff */
[----:B------:R-:W-:-:S05]  /*1a80*/  IMAD.WIDE.U32 R16, R17, 0x8, R2 ;  /* 0x0000000811107825 */ /* 0x000fca00078e0002 */
[----:B------:R0:W-:Y:S02]  /*1a90*/  REDG.E.ADD.64.STRONG.GPU desc[UR20][R16.64], R18 ;  /* 0x000000121000798e */ /* 0x0001e4000c12e514 */
.L_x_155:
[----:B------:R-:W-:Y:S05]  /*1aa0*/  BSYNC.RECONVERGENT B1 ;  /* 0x0000000000017941 */ /* 0x000fea0003800200 */
.L_x_154:
[----:B------:R-:W-:Y:S04]  /*1ab0*/  BSSY.RECONVERGENT B1, `(.L_x_156) ;  /* 0x0000007000017945 */ /* 0x000fe80003800200 */
[----:B------:R-:W-:Y:S05]  /*1ac0*/  @!P0 BRA `(.L_x_157) ;  /* 0x0000000000148947 */ /* 0x000fea0003800000 */
[----:B01----:R-:W-:Y:S02]  /*1ad0*/  IMAD R17, R5, 0x100, R4 ;  /* 0x0000010005117824 */ /* 0x003fe400078e0204 */
[----:B------:R-:W-:-:S03]  /*1ae0*/  IMAD.MOV.U32 R23, RZ, RZ, RZ ;  /* 0x000000ffff177224 */ /* 0x000fc600078e00ff */
[----:B------:R-:W-:-:S05]  /*1af0*/  IADD3 R17, PT, PT, R17, 0x200, RZ ;  /* 0x0000020011117810 */ /* 0x000fca0007ffe0ff */
[----:B------:R-:W-:-:S05]  /*1b00*/  IMAD.WIDE.U32 R16, R17, 0x8, R2 ;  /* 0x0000000811107825 */ /* 0x000fca00078e0002 */
[----:B------:R2:W-:Y:S02]  /*1b10*/  REDG.E.ADD.64.STRONG.GPU desc[UR20][R16.64], R22 ;  /* 0x000000161000798e */ /* 0x0005e4000c12e514 */
.L_x_157:
[----:B------:R-:W-:Y:S05]  /*1b20*/  BSYNC.RECONVERGENT B1 ;  /* 0x0000000000017941 */ /* 0x000fea0003800200 */
.L_x_156:
[----:B------:R-:W-:Y:S04]  /*1b30*/  BSSY.RECONVERGENT B1, `(.L_x_158) ;  /* 0x0000007000017945 */ /* 0x000fe80003800200 */
[----:B------:R-:W-:Y:S05]  /*1b40*/  @!P1 BRA `(.L_x_159) ;  /* 0x0000000000149947 */ /* 0x000fea0003800000 */
[----:B012---:R-:W-:Y:S02]  /*1b50*/  IMAD R17, R5, 0x100, R4 ;  /* 0x0000010005117824 */ /* 0x007fe400078e0204 */
[----:B------:R-:W-:Y:S02]  /*1b60*/  IMAD.MOV.U32 R15, RZ, RZ, RZ ;  /* 0x000000ffff0f7224 */ /* 0x000fe400078e00ff */
[----:B------:R-:W-:-:S04]  /*1b70*/  VIADD R17, R17, 0x300 ;  /* 0x0000030011117836 */ /* 0x000fc80000000000 */
[----:B------:R-:W-:-:S05]  /*1b80*/  IMAD.WIDE.U32 R16, R17, 0x8, R2 ;  /* 0x0000000811107825 */ /* 0x000fca00078e0002 */
[----:B------:R3:W-:Y:S02]  /*1b90*/  REDG.E.ADD.64.STRONG.GPU desc[UR20][R16.64], R14 ;  /* 0x0000000e1000798e */ /* 0x0007e4000c12e514 */
.L_x_159:
[----:B------:R-:W-:Y:S05]  /*1ba0*/  BSYNC.RECONVERGENT B1 ;  /* 0x0000000000017941 */ /* 0x000fea0003800200 */
.L_x_158:
[----:B------:R-:W-:Y:S04]  /*1bb0*/  BSSY.RECONVERGENT B1, `(.L_x_160) ;  /* 0x0000007000017945 */ /* 0x000fe80003800200 */
[----:B------:R-:W-:Y:S05]  /*1bc0*/  @!P2 BRA `(.L_x_161) ;  /* 0x000000000014a947 */ /* 0x000fea0003800000 */
[----:B---3--:R-:W-:Y:S02]  /*1bd0*/  IMAD R15, R5, 0x100, R4 ;  /* 0x00000100050f7824 */ /* 0x008fe400078e0204 */
[----:B------:R-:W-:Y:S02]  /*1be0*/  HFMA2 R13, -RZ, RZ, 0, 0 ;  /* 0x00000000ff0d7431 */ /* 0x000fe400000001ff */
[----:B------:R-:W-:-:S04]  /*1bf0*/  VIADD R15, R15, 0x400 ;  /* 0x000004000f0f7836 */ /* 0x000fc80000000000 */
[----:B------:R-:W-:-:S05]  /*1c00*/  IMAD.WIDE.U32 R14, R15, 0x8, R2 ;  /* 0x000000080f0e7825 */ /* 0x000fca00078e0002 */
[----:B------:R4:W-:Y:S02]  /*1c10*/  REDG.E.ADD.64.STRONG.GPU desc[UR20][R14.64], R12 ;  /* 0x0000000c0e00798e */ /* 0x0009e4000c12e514 */
.L_x_161:
[----:B------:R-:W-:Y:S05]  /*1c20*/  BSYNC.RECONVERGENT B1 ;  /* 0x0000000000017941 */ /* 0x000fea0003800200 */
.L_x_160:
[----:B------:R-:W-:Y:S04]  /*1c30*/  BSSY.RECONVERGENT B1, `(.L_x_162) ;  /* 0x0000007000017945 */ /* 0x000fe80003800200 */
[----:B------:R-:W-:Y:S05]  /*1c40*/  @!P3 BRA `(.L_x_163) ;  /* 0x000000000014b947 */ /* 0x000fea0003800000 */
[----:B----4-:R-:W-:Y:S02]  /*1c50*/  IMAD R13, R5, 0x100, R4 ;  /* 0x00000100050d7824 */ /* 0x010fe400078e0204 */
[----:B------:R-:W-:Y:S02]  /*1c60*/  IMAD.MOV.U32 R7, RZ, RZ, RZ ;  /* 0x000000ffff077224 */ /* 0x000fe400078e00ff */
[----:B------:R-:W-:-:S04]  /*1c70*/  VIADD R13, R13, 0x500 ;  /* 0x000005000d0d7836 */ /* 0x000fc80000000000 */
[----:B------:R-:W-:-:S05]  /*1c80*/  IMAD.WIDE.U32 R12, R13, 0x8, R2 ;  /* 0x000000080d0c7825 */ /* 0x000fca00078e0002 */
[----:B------:R4:W-:Y:S02]  /*1c90*/  REDG.E.ADD.64.STRONG.GPU desc[UR20][R12.64], R6 ;  /* 0x000000060c00798e */ /* 0x0009e4000c12e514 */
.L_x_163:
[----:B------:R-:W-:Y:S05]  /*1ca0*/  BSYNC.RECONVERGENT B1 ;  /* 0x0000000000017941 */ /* 0x000fea0003800200 */
.L_x_162:
[----:B------:R-:W-:Y:S04]  /*1cb0*/  BSSY.RECONVERGENT B1, `(.L_x_164) ;  /* 0x0000007000017945 */ /* 0x000fe80003800200 */
[----:B------:R-:W-:Y:S05]  /*1cc0*/  @!P4 BRA `(.L_x_165) ;  /* 0x000000000014c947 */ /* 0x000fea0003800000 */
[----:B----4-:R-:W-:Y:S02]  /*1cd0*/  IMAD R7, R5, 0x100, R4 ;  /* 0x0000010005077824 */ /* 0x010fe400078e0204 */
[----:B------:R-:W-:Y:S02]  /*1ce0*/  IMAD.MOV.U32 R9, RZ, RZ, RZ ;  /* 0x000000ffff097224 */ /* 0x000fe400078e00ff */
[----:B------:R-:W-:-:S04]  /*1cf0*/  VIADD R7, R7, 0x600 ;  /* 0x0000060007077836 */ /* 0x000fc80000000000 */
[----:B------:R-:W-:-:S05]  /*1d00*/  IMAD.WIDE.U32 R6, R7, 0x8, R2 ;  /* 0x0000000807067825 */ /* 0x000fca00078e0002 */
[----:B------:R4:W-:Y:S02]  /*1d10*/  REDG.E.ADD.64.STRONG.GPU desc[UR20][R6.64], R8 ;  /* 0x000000080600798e */ /* 0x0009e4000c12e514 */
.L_x_165:
[----:B------:R-:W-:Y:S05]  /*1d20*/  BSYNC.RECONVERGENT B1 ;  /* 0x0000000000017941 */ /* 0x000fea0003800200 */
.L_x_164:
[----:B------:R-:W-:Y:S04]  /*1d30*/  BSSY.RECONVERGENT B1, `(.L_x_166) ;  /* 0x0000007000017945 */ /* 0x000fe80003800200 */
[----:B------:R-:W-:Y:S05]  /*1d40*/  @!P5 BRA `(.L_x_167) ;  /* 0x000000000014d947 */ /* 0x000fea0003800000 */
[----:B----4-:R-:W-:Y:S01]  /*1d50*/  LEA R7, R5, R4, 0x8 ;  /* 0x0000000405077211 */ /* 0x010fe200078e40ff */
[----:B------:R-:W-:-:S04]  /*1d60*/  IMAD.MOV.U32 R11, RZ, RZ, RZ ;  /* 0x000000ffff0b7224 */ /* 0x000fc800078e00ff */
[----:B------:R-:W-:-:S04]  /*1d70*/  VIADD R7, R7, 0x700 ;  /* 0x0000070007077836 */ /* 0x000fc80000000000 */
[----:B------:R-:W-:-:S05]  /*1d80*/  IMAD.WIDE.U32 R6, R7, 0x8, R2 ;  /* 0x0000000807067825 */ /* 0x000fca00078e0002 */
[----:B------:R4:W-:Y:S02]  /*1d90*/  REDG.E.ADD.64.STRONG.GPU desc[UR20][R6.64], R10 ;  /* 0x0000000a0600798e */ /* 0x0009e4000c12e514 */
.L_x_167:
[----:B------:R-:W-:Y:S05]  /*1da0*/  BSYNC.RECONVERGENT B1 ;  /* 0x0000000000017941 */ /* 0x000fea0003800200 */
.L_x_166:
[----:B------:R-:W-:-:S05]  /*1db0*/  VIADD R5, R5, 0x8 ;  /* 0x0000000805057836 */ /* 0x000fca0000000000 */
[----:B------:R-:W-:-:S13]  /*1dc0*/  ISETP.NE.AND P0, PT, R5, UR27, PT ;  /* 0x0000001b05007c0c */ /* 0x000fda000bf05270 */
[----:B------:R-:W-:Y:S05]  /*1dd0*/  @P0 BRA `(.L_x_168) ;  /* 0xfffffff800b00947 */ /* 0x000fea000383ffff */
[----:B------:R-:W-:-:S07]  /*1de0*/  IMAD.U32 R3, RZ, RZ, UR27 ;  /* 0x0000001bff037e24 */ /* 0x000fce000f8e00ff */
.L_x_151:
[----:B------:R-:W-:Y:S02]  /*1df0*/  UISETP.NE.AND UP0, UPT, UR24, URZ, UPT ;  /* 0x000000ff1800728c */ /* 0x000fe4000bf05270 */
[----:B----45:R-:W-:Y:S02]  /*1e00*/  IMAD.U32 R8, RZ, RZ, UR24 ;  /* 0x00000018ff087e24 */ /* 0x030fe4000f8e00ff */
[----:B-1----:R-:W-:-:S03]  /*1e10*/  IMAD.U32 R5, RZ, RZ, UR25 ;  /* 0x00000019ff057e24 */ /* 0x002fc6000f8e00ff */
[----:B------:R-:W-:Y:S01]  /*1e20*/  IADD3 R8, PT, PT, R8, -0x1, RZ ;  /* 0xffffffff08087810 */ /* 0x000fe20007ffe0ff */
[----:B------:R-:W-:Y:S01]  /*1e30*/  VIADD R5, R5, 0xffffffff ;  /* 0xffffffff05057836 */ /* 0x000fe20000000000 */
[----:B------:R-:W-:Y:S06]  /*1e40*/  BRA.U !UP0, `(.L_x_169) ;  /* 0x0000000508707547 */ /* 0x000fec000b800000 */
[----:B------:R-:W-:-:S13]  /*1e50*/  ISETP.GE.U32.AND P0, PT, R8, 0x3, PT ;  /* 0x000000030800780c */ /* 0x000fda0003f06070 */
[----:B------:R-:W-:Y:S05]  /*1e60*/  @!P0 BRA `(.L_x_170) ;  /* 0x0000000000bc8947 */ /* 0x000fea0003800000 */
[----:B------:R-:W-:Y:S01]  /*1e70*/  IMAD R7, R3, 0x400, R0 ;  /* 0x0000040003077824 */ /* 0x000fe200078e0200 */
[----:B------:R-:W-:Y:S04]  /*1e80*/  BSSY.RECONVERGENT B1, `(.L_x_171) ;  /* 0x000000f000017945 */ /* 0x000fe80003800200 */
[----:B------:R-:W1:Y:S04]  /*1e90*/  LDS R12, [R7] ;  /* 0x00000000070c7984 */ /* 0x000e680000000800 */
[----:B------:R-:W4:Y:S04]  /*1ea0*/  LDS R9, [R7+0x400] ;  /* 0x0004000007097984 */ /* 0x000f280000000800 */
[----:B------:R-:W5:Y:S04]  /*1eb0*/  LDS R6, [R7+0x800] ;  /* 0x0008000007067984 */ /* 0x000f680000000800 */
[----:B------:R-:W0:Y:S01]  /*1ec0*/  LDS R2, [R7+0xc00] ;  /* 0x000c000007027984 */ /* 0x000e220000000800 */
[----:B-1----:R-:W-:-:S02]  /*1ed0*/  ISETP.NE.AND P0, PT, R12, RZ, PT ;  /* 0x000000ff0c00720c */ /* 0x002fc40003f05270 */
[----:B----4-:R-:W-:Y:S02]  /*1ee0*/  ISETP.NE.AND P1, PT, R9, RZ, PT ;  /* 0x000000ff0900720c */ /* 0x010fe40003f25270 */
[----:B-----5:R-:W-:Y:S02]  /*1ef0*/  ISETP.NE.AND P2, PT, R6, RZ, PT ;  /* 0x000000ff0600720c */ /* 0x020fe40003f45270 */
[----:B0-----:R-:W-:-:S07]  /*1f00*/  ISETP.NE.AND P3, PT, R2, RZ, PT ;  /* 0x000000ff0200720c */ /* 0x001fce0003f65270 */
[----:B------:R-:W-:Y:S06]  /*1f10*/  @!P0 BRA `(.L_x_172) ;  /* 0x0000000000148947 */ /* 0x000fec0003800000 */
[----:B------:R-:W0:Y:S01]  /*1f20*/  LDC.64 R10, c[0x0][0x380] ;  /* 0x0000e000ff0a7b82 */ /* 0x000e220000000a00 */
[----:B------:R-:W-:Y:S02]  /*1f30*/  IMAD R7, R3, 0x100, R4 ;  /* 0x0000010003077824 */ /* 0x000fe400078e0204 */
[----:B------:R-:W-:Y:S02]  /*1f40*/  IMAD.MOV.U32 R13, RZ, RZ, RZ ;  /* 0x000000ffff0d7224 */ /* 0x000fe400078e00ff */
[----:B0-----:R-:W-:-:S05]  /*1f50*/  IMAD.WIDE.U32 R10, R7, 0x8, R10 ;  /* 0x00000008070a7825 */ /* 0x001fca00078e000a */
[----:B------:R0:W-:Y:S02]  /*1f60*/  REDG.E.ADD.64.STRONG.GPU desc[UR20][R10.64], R12 ;  /* 0x0000000c0a00798e */ /* 0x0001e4000c12e514 */
.L_x_172:
[----:B------:R-:W-:Y:S05]  /*1f70*/  BSYNC.RECONVERGENT B1 ;  /* 0x0000000000017941 */ /* 0x000fea0003800200 */
.L_x_171:
[----:B------:R-:W-:Y:S04]  /*1f80*/  BSSY.RECONVERGENT B1, `(.L_x_173) ;  /* 0x0000009000017945 */ /* 0x000fe80003800200 */
[----:B------:R-:W-:Y:S05]  /*1f90*/  @!P1 BRA `(.L_x_174) ;  /* 0x00000000001c9947 */ /* 0x000fea0003800000 */
[----:B0-----:R-:W0:Y:S01]  /*1fa0*/  LDC.64 R10, c[0x0][0x380] ;  /* 0x0000e000ff0a7b82 */ /* 0x001e220000000a00 */
[----:B------:R-:W-:Y:S01]  /*1fb0*/  IMAD R7, R3, 0x100, R4 ;  /* 0x0000010003077824 */ /* 0x000fe200078e0204 */
[----:B------:R-:W-:Y:S01]  /*1fc0*/  MOV R12, R9 ;  /* 0x00000009000c7202 */ /* 0x000fe20000000f00 */
[----:B------:R-:W-:Y:S02]  /*1fd0*/  IMAD.MOV.U32 R13, RZ, RZ, RZ ;  /* 0x000000ffff0d7224 */ /* 0x000fe400078e00ff */
[----:B------:R-:W-:-:S04]  /*1fe0*/  VIADD R7, R7, 0x100 ;  /* 0x0000010007077836 */ /* 0x000fc80000000000 */
[----:B0-----:R-:W-:-:S05]  /*1ff0*/  IMAD.WIDE.U32 R10, R7, 0x8, R10 ;  /* 0x00000008070a7825 */ /* 0x001fca00078e000a */
[----:B------:R1:W-:Y:S02]  /*2000*/  REDG.E.ADD.64.STRONG.GPU desc[UR20][R10.64], R12 ;  /* 0x0000000c0a00798e */ /* 0x0003e4000c12e514 */
.L_x_174:
[----:B------:R-:W-:Y:S05]  /*2010*/  BSYNC.RECONVERGENT B1 ;  /* 0x0000000000017941 */ /* 0x000fea0003800200 */
.L_x_173:
[----:B------:R-:W-:Y:S04]  /*2020*/  BSSY.RECONVERGENT B1, `(.L_x_175) ;  /* 0x0000008000017945 */ /* 0x000fe80003800200 */
[----:B------:R-:W-:Y:S05]  /*2030*/  @!P2 BRA `(.L_x_176) ;  /* 0x000000000018a947 */ /* 0x000fea0003800000 */
[----:B01----:R-:W0:Y:S01]  /*2040*/  LDC.64 R10, c[0x0][0x380] ;  /* 0x0000e000ff0a7b82 */ /* 0x003e220000000a00 */
[----:B------:R-:W-:-:S04]  /*2050*/  IMAD R7, R3, 0x100, R4 ;  /* 0x0000010003077824 */ /* 0x000fc800078e0204 */
[----:B------:R-:W-:-:S04]  /*2060*/  VIADD R7, R7, 0x200 ;  /* 0x0000020007077836 */ /* 0x000fc80000000000 */
[----:B0-----:R-:W-:-:S04]  /*2070*/  IMAD.WIDE.U32 R10, R7, 0x8, R10 ;  /* 0x00000008070a7825 */ /* 0x001fc800078e000a */
[----:B------:R-:W-:-:S05]  /*2080*/  IMAD.MOV.U32 R7, RZ, RZ, RZ ;  /* 0x000000ffff077224 */ /* 0x000fca00078e00ff */
[----:B------:R4:W-:Y:S02]  /*2090*/  REDG.E.ADD.64.STRONG.GPU desc[UR20][R10.64], R6 ;  /* 0x000000060a00798e */ /* 0x0009e4000c12e514 */
.L_x_176:
[----:B------:R-:W-:Y:S05]  /*20a0*/  BSYNC.RECONVERGENT B1 ;  /* 0x0000000000017941 */ /* 0x000fea0003800200 */
.L_x_175:
[----:B------:R-:W-:Y:S04]  /*20b0*/  BSSY.RECONVERGENT B1, `(.L_x_177) ;  /* 0x0000009000017945 */ /* 0x000fe80003800200 */
[----:B------:R-:W-:Y:S05]  /*20c0*/  @!P3 BRA `(.L_x_178) ;  /* 0x00000000001cb947 */ /* 0x000fea0003800000 */
[----:B----4-:R-:W4:Y:S01]  /*20d0*/  LDC.64 R6, c[0x0][0x380] ;  /* 0x0000e000ff067b82 */ /* 0x010f220000000a00 */
[----:B------:R-:W-:Y:S01]  /*20e0*/  IMAD R9, R3, 0x100, R4 ;  /* 0x0000010003097824 */ /* 0x000fe200078e0204 */
[----:B01----:R-:W-:Y:S01]  /*20f0*/  MOV R10, R2 ;  /* 0x00000002000a7202 */ /* 0x003fe20000000f00 */
[----:B------:R-:W-:Y:S02]  /*2100*/  IMAD.MOV.U32 R11, RZ, RZ, RZ ;  /* 0x000000ffff0b7224 */ /* 0x000fe400078e00ff */
[----:B------:R-:W-:-:S04]  /*2110*/  VIADD R9, R9, 0x300 ;  /* 0x0000030009097836 */ /* 0x000fc80000000000 */
[----:B----4-:R-:W-:-:S05]  /*2120*/  IMAD.WIDE.U32 R6, R9, 0x8, R6 ;  /* 0x0000000809067825 */ /* 0x010fca00078e0006 */
[----:B------:R0:W-:Y:S02]  /*2130*/  REDG.E.ADD.64.STRONG.GPU desc[UR20][R6.64], R10 ;  /* 0x0000000a0600798e */ /* 0x0001e4000c12e514 */
.L_x_178:
[----:B------:R-:W-:Y:S05]  /*2140*/  BSYNC.RECONVERGENT B1 ;  /* 0x0000000000017941 */ /* 0x000fea0003800200 */
.L_x_177:
[----:B------:R-:W-:-:S07]  /*2150*/  VIADD R3, R3, 0x4 ;  /* 0x0000000403037836 */ /* 0x000fce0000000000 */
.L_x_170:
[----:B------:R-:W-:Y:S01]  /*2160*/  UISETP.NE.AND UP0, UPT, UR25, URZ, UPT ;  /* 0x000000ff1900728c */ /* 0x000fe2000bf05270 */
[----:B------:R-:W-:Y:S08]  /*2170*/  BSSY.RECONVERGENT B1, `(.L_x_169) ;  /* 0x0000029000017945 */ /* 0x000ff00003800200 */
[----:B------:R-:W-:Y:S05]  /*2180*/  BRA.U !UP0, `(.L_x_179) ;  /* 0x00000001089c7547 */ /* 0x000fea000b800000 */
[----:B------:R-:W-:-:S13]  /*2190*/  ISETP.NE.AND P0, PT, R5, RZ, PT ;  /* 0x000000ff0500720c */ /* 0x000fda0003f05270 */
[----:B------:R-:W-:Y:S05]  /*21a0*/  @!P0 BRA `(.L_x_180) ;  /* 0x0000000000648947 */ /* 0x000fea0003800000 */
[----:B0---4-:R-:W-:Y:S01]  /*21b0*/  IMAD R6, R3, 0x400, R0 ;  /* 0x0000040003067824 */ /* 0x011fe200078e0200 */
[----:B------:R-:W-:Y:S04]  /*21c0*/  BSSY.RECONVERGENT B2, `(.L_x_181) ;  /* 0x000000c000027945 */ /* 0x000fe80003800200 */
[----:B------:R-:W0:Y:S04]  /*21d0*/  LDS R2, [R6] ;  /* 0x0000000006027984 */ /* 0x000e280000000800 */
[----:B------:R-:W4:Y:S01]  /*21e0*/  LDS R9, [R6+0x400] ;  /* 0x0004000006097984 */ /* 0x000f220000000800 */
[----:B0-----:R-:W-:-:S02]  /*21f0*/  ISETP.NE.AND P0, PT, R2, RZ, PT ;  /* 0x000000ff0200720c */ /* 0x001fc40003f05270 */
[----:B----4-:R-:W-:-:S11]  /*2200*/  ISETP.NE.AND P1, PT, R9, RZ, PT ;  /* 0x000000ff0900720c */ /* 0x010fd60003f25270 */
[----:B------:R-:W-:Y:S05]  /*2210*/  @!P0 BRA `(.L_x_182) ;  /* 0x0000000000188947 */ /* 0x000fea0003800000 */
[----:B------:R-:W0:Y:S01]  /*2220*/  LDC.64 R6, c[0x0][0x380] ;  /* 0x0000e000ff067b82 */ /* 0x000e220000000a00 */
[----:B-1----:R-:W-:-:S04]  /*2230*/  IMAD R11, R3, 0x100, R4 ;  /* 0x00000100030b7824 */ /* 0x002fc800078e0204 */
[----:B0-----:R-:W-:-:S04]  /*2240*/  IMAD.WIDE.U32 R10, R11, 0x8, R6 ;  /* 0x000000080b0a7825 */ /* 0x001fc800078e0006 */
[----:B------:R-:W-:Y:S02]  /*2250*/  IMAD.MOV.U32 R6, RZ, RZ, R2 ;  /* 0x000000ffff067224 */ /* 0x000fe400078e0002 */
[----:B------:R-:W-:-:S05]  /*2260*/  IMAD.MOV.U32 R7, RZ, RZ, RZ ;  /* 0x000000ffff077224 */ /* 0x000fca00078e00ff */
[----:B------:R0:W-:Y:S02]  /*2270*/  REDG.E.ADD.64.STRONG.GPU desc[UR20][R10.64], R6 ;  /* 0x000000060a00798e */ /* 0x0001e4000c12e514 */
.L_x_182:
[----:B------:R-:W-:Y:S05]  /*2280*/  BSYNC.RECONVERGENT B2 ;  /* 0x0000000000027941 */ /* 0x000fea0003800200 */
.L_x_181:
[----:B------:R-:W-:Y:S04]  /*2290*/  BSSY.RECONVERGENT B2, `(.L_x_183) ;  /* 0x0000009000027945 */ /* 0x000fe80003800200 */
[----:B------:R-:W-:Y:S05]  /*22a0*/  @!P1 BRA `(.L_x_184) ;  /* 0x00000000001c9947 */ /* 0x000fea0003800000 */
[----:B0-----:R-:W0:Y:S01]  /*22b0*/  LDC.64 R6, c[0x0][0x380] ;  /* 0x0000e000ff067b82 */ /* 0x001e220000000a00 */
[----:B------:R-:W-:-:S05]  /*22c0*/  LEA R2, R3, R4, 0x8 ;  /* 0x0000000403027211 */ /* 0x000fca00078e40ff */
[----:B-1----:R-:W-:-:S04]  /*22d0*/  VIADD R11, R2, 0x100 ;  /* 0x00000100020b7836 */ /* 0x002fc80000000000 */
[----:B0-----:R-:W-:-:S04]  /*22e0*/  IMAD.WIDE.U32 R10, R11, 0x8, R6 ;  /* 0x000000080b0a7825 */ /* 0x001fc800078e0006 */
[----:B------:R-:W-:Y:S02]  /*22f0*/  IMAD.MOV.U32 R6, RZ, RZ, R9 ;  /* 0x000000ffff067224 */ /* 0x000fe400078e0009 */
[----:B------:R-:W-:-:S05]  /*2300*/  IMAD.MOV.U32 R7, RZ, RZ, RZ ;  /* 0x000000ffff077224 */ /* 0x000fca00078e00ff */
[----:B------:R4:W-:Y:S02]  /*2310*/  REDG.E.ADD.64.STRONG.GPU desc[UR20][R10.64], R6 ;  /* 0x000000060a00798e */ /* 0x0009e4000c12e514 */
.L_x_184:
[----:B------:R-:W-:Y:S05]  /*2320*/  BSYNC.RECONVERGENT B2 ;  /* 0x0000000000027941 */ /* 0x000fea0003800200 */
.L_x_183:
[----:B------:R-:W-:-:S07]  /*2330*/  VIADD R3, R3, 0x2 ;  /* 0x0000000203037836 */ /* 0x000fce0000000000 */
.L_x_180:
[----:B------:R-:W-:-:S09]  /*2340*/  UISETP.NE.AND UP0, UPT, UR9, URZ, UPT ;  /* 0x000000ff0900728c */ /* 0x000fd2000bf05270 */
[----:B------:R-:W-:Y:S05]  /*2350*/  BRA.U !UP0, `(.L_x_179) ;  /* 0x0000000108287547 */ /* 0x000fea000b800000 */
[----:B------:R-:W-:-:S05]  /*2360*/  IMAD R2, R3, 0x400, R0 ;  /* 0x0000040003027824 */ /* 0x000fca00078e0200 */
[----:B------:R-:W5:Y:S02]  /*2370*/  LDS R9, [R2] ;  /* 0x0000000002097984 */ /* 0x000f640000000800 */
[----:B-----5:R-:W-:-:S13]  /*2380*/  ISETP.NE.AND P0, PT, R9, RZ, PT ;  /* 0x000000ff0900720c */ /* 0x020fda0003f05270 */
[----:B------:R-:W-:Y:S05]  /*2390*/  @!P0 BRA `(.L_x_179) ;  /* 0x0000000000188947 */ /* 0x000fea0003800000 */
[----:B0---4-:R-:W0:Y:S01]  /*23a0*/  LDC.64 R6, c[0x0][0x380] ;  /* 0x0000e000ff067b82 */ /* 0x011e220000000a00 */
[----:B------:R-:W-:-:S04]  /*23b0*/  IMAD R3, R3, 0x100, R4 ;  /* 0x0000010003037824 */ /* 0x000fc800078e0204 */
[----:B0-----:R-:W-:Y:S01]  /*23c0*/  IMAD.WIDE.U32 R2, R3, 0x8, R6 ;  /* 0x0000000803027825 */ /* 0x001fe200078e0006 */
[----:B------:R-:W-:-:S03]  /*23d0*/  MOV R6, R9 ;  /* 0x0000000900067202 */ /* 0x000fc60000000f00 */
[----:B------:R-:W-:-:S05]  /*23e0*/  IMAD.MOV.U32 R7, RZ, RZ, RZ ;  /* 0x000000ffff077224 */ /* 0x000fca00078e00ff */
[----:B------:R0:W-:Y:S02]  /*23f0*/  REDG.E.ADD.64.STRONG.GPU desc[UR20][R2.64], R6 ;  /* 0x000000060200798e */ /* 0x0001e4000c12e514 */
.L_x_179:
[----:B------:R-:W-:Y:S05]  /*2400*/  BSYNC.RECONVERGENT B1 ;  /* 0x0000000000017941 */ /* 0x000fea0003800200 */
.L_x_169:
[----:B------:R-:W-:-:S13]  /*2410*/  ISETP.GT.U32.AND P0, PT, R4, 0x7f, PT ;  /* 0x0000007f0400780c */ /* 0x000fda0003f04070 */
[----:B------:R-:W-:Y:S05]  /*2420*/  @P0 BRA `(.L_x_150) ;  /* 0x0000000800900947 */ /* 0x000fea0003800000 */
[----:B------:R-:W-:Y:S01]  /*2430*/  UISETP.GE.U32.AND UP0, UPT, UR22, 0x7, UPT ;  /* 0x000000071600788c */ /* 0x000fe2000bf06070 */
[----:B0-----:R-:W-:-:S08]  /*2440*/  IMAD.MOV.U32 R3, RZ, RZ, RZ ;  /* 0x000000ffff037224 */ /* 0x001fd000078e00ff */
[----:B------:R-:W-:Y:S05]  /*2450*/  BRA.U !UP0, `(.L_x_185) ;  /* 0x0000000508147547 */ /* 0x000fea000b800000 */
[----:B------:R-:W0:Y:S01]  /*2460*/  LDC.64 R2, c[0x0][0x380] ;  /* 0x0000e000ff027b82 */ /* 0x000e220000000a00 */
[----:B------:R-:W-:-:S07]  /*2470*/  IMAD.MOV.U32 R9, RZ, RZ, RZ ;  /* 0x000000ffff097224 */ /* 0x000fce00078e00ff */
.L_x_202:
[C---:B01--4-:R-:W-:Y:S01]  /*2480*/  IMAD R11, R9.reuse, 0x400, R0 ;  /* 0x00000400090b7824 */ /* 0x053fe200078e0200 */
[----:B------:R-:W-:Y:S01]  /*2490*/  BSSY.RECONVERGENT B1, `(.L_x_186) ;  /* 0x0000011000017945 */ /* 0x000fe20003800200 */
[C---:B--23--:R-:W-:Y:S02]  /*24a0*/  IMAD R7, R9.reuse, 0x100, R4 ;  /* 0x0000010009077824 */ /* 0x04cfe400078e0204 */
[----:B------:R-:W-:Y:S01]  /*24b0*/  VIADD R9, R9, 0x8 ;  /* 0x0000000809097836 */ /* 0x000fe20000000000 */
[----:B---3--:R-:W1:Y:S01]  /*24c0*/  LDS R14, [R11+0x200] ;  /* 0x000200000b0e7984 */ /* 0x008e620000000800 */
[----:B0-----:R-:W-:-:S03]  /*24d0*/  IMAD.WIDE.U32 R6, R7, 0x8, R2 ;  /* 0x0000000807067825 */ /* 0x001fc600078e0002 */
[----:B------:R-:W0:Y:S04]  /*24e0*/  LDS R13, [R11+0x600] ;  /* 0x000600000b0d7984 */ /* 0x000e280000000800 */
[----:B--2---:R2:W3:Y:S04]  /*24f0*/  LDS R17, [R11+0xa00] ;  /* 0x000a00000b117984 */ /* 0x0044e80000000800 */
[----:B------:R2:W4:Y:S04]  /*2500*/  LDS R18, [R11+0xe00] ;  /* 0x000e00000b127984 */ /* 0x0005280000000800 */
[----:B------:R2:W2:Y:S04]  /*2510*/  LDS R19, [R11+0x1200] ;  /* 0x001200000b137984 */ /* 0x0004a80000000800 */
[----:B------:R0:W2:Y:S04]  /*2520*/  LDS R16, [R11+0x1600] ;  /* 0x001600000b107984 */ /* 0x0000a80000000800 */
[----:B------:R0:W2:Y:S04]  /*2530*/  LDS R12, [R11+0x1a00] ;  /* 0x001a00000b0c7984 */ /* 0x0000a80000000800 */
[----:B------:R0:W2:Y:S01]  /*2540*/  LDS R10, [R11+0x1e00] ;  /* 0x001e00000b0a7984 */ /* 0x0000a20000000800 */
[----:B-1----:R-:W-:-:S02]  /*2550*/  ISETP.NE.AND P0, PT, R14, RZ, PT ;  /* 0x000000ff0e00720c */ /* 0x002fc40003f05270 */
[----:B0-----:R-:W-:-:S11]  /*2560*/  ISETP.NE.AND P1, PT, R13, RZ, PT ;  /* 0x000000ff0d00720c */ /* 0x001fd60003f25270 */
[----:B---34-:R-:W-:Y:S05]  /*2570*/  @!P0 BRA `(.L_x_187) ;  /* 0x0000000000088947 */ /* 0x018fea0003800000 */
[----:B------:R-:W-:-:S05]  /*2580*/  HFMA2 R15, -RZ, RZ, 0, 0 ;  /* 0x00000000ff0f7431 */ /* 0x000fca00000001ff */
[----:B------:R0:W-:Y:S02]  /*2590*/  REDG.E.ADD.64.STRONG.GPU desc[UR20][R6.64+0x400], R14 ;  /* 0x0004000e0600798e */ /* 0x0001e4000c12e514 */
.L_x_187:
[----:B------:R-:W-:Y:S05]  /*25a0*/  BSYNC.RECONVERGENT B1 ;  /* 0x0000000000017941 */ /* 0x000fea0003800200 */
.L_x_186:
[----:B------:R-:W-:Y:S04]  /*25b0*/  BSSY.RECONVERGENT B1, `(.L_x_188) ;  /* 0x0000005000017945 */ /* 0x000fe80003800200 */
[----:B------:R-:W-:Y:S05]  /*25c0*/  @!P1 BRA `(.L_x_189) ;  /* 0x00000000000c9947 */ /* 0x000fea0003800000 */
[----:B0-----:R-:W-:Y:S02]  /*25d0*/  IMAD.MOV.U32 R14, RZ, RZ, R13 ;  /* 0x000000ffff0e7224 */ /* 0x001fe400078e000d */
[----:B------:R-:W-:-:S05]  /*25e0*/  IMAD.MOV.U32 R15, RZ, RZ, RZ ;  /* 0x000000ffff0f7224 */ /* 0x000fca00078e00ff */
[----:B------:R1:W-:Y:S02]  /*25f0*/  REDG.E.ADD.64.STRONG.GPU desc[UR20][R6.64+0xc00], R14 ;  /* 0x000c000e0600798e */ /* 0x0003e4000c12e514 */
.L_x_189:
[----:B------:R-:W-:Y:S05]  /*2600*/  BSYNC.RECONVERGENT B1 ;  /* 0x0000000000017941 */ /* 0x000fea0003800200 */
.L_x_188:
[----:B------:R-:W-:Y:S01]  /*2610*/  ISETP.NE.AND P6, PT, R17, RZ, PT ;  /* 0x000000ff1100720c */ /* 0x000fe20003fc5270 */
[----:B------:R-:W-:Y:S01]  /*2620*/  BSSY.RECONVERGENT B1, `(.L_x_190) ;  /* 0x000000b000017945 */ /* 0x000fe20003800200 */
[----:B------:R-:W-:Y:S02]  /*2630*/  ISETP.NE.AND P0, PT, R9, UR27, PT ;  /* 0x0000001b09007c0c */ /* 0x000fe4000bf05270 */
[----:B------:R-:W-:Y:S02]  /*2640*/  ISETP.NE.AND P1, PT, R18, RZ, PT ;  /* 0x000000ff1200720c */ /* 0x000fe40003f25270 */
[----:B--2---:R-:W-:Y:S02]  /*2650*/  ISETP.NE.AND P2, PT, R19, RZ, PT ;  /* 0x000000ff1300720c */ /* 0x004fe40003f45270 */
[----:B------:R-:W-:Y:S02]  /*2660*/  ISETP.NE.AND P3, PT, R16, RZ, PT ;  /* 0x000000ff1000720c */ /* 0x000fe40003f65270 */
[----:B------:R-:W-:-:S02]  /*2670*/  ISETP.NE.AND P4, PT, R12, RZ, PT ;  /* 0x000000ff0c00720c */ /* 0x000fc40003f85270 */
[----:B------:R-:W-:Y:S01]  /*2680*/  ISETP.NE.AND P5, PT, R10, RZ, PT ;  /* 0x000000ff0a00720c */ /* 0x000fe20003fa5270 */
[----:B------:R-:W-:-:S12]  /*2690*/  @!P6 BRA `(.L_x_191) ;  /* 0x00000000000ce947 */ /* 0x000fd80003800000 */
[----:B01----:R-:W-:Y:S02]  /*26a0*/  IMAD.MOV.U32 R14, RZ, RZ, R17 ;  /* 0x000000ffff0e7224 */ /* 0x003fe400078e0011 */
[----:B------:R-:W-:-:S05]  /*26b0*/  IMAD.MOV.U32 R15, RZ, RZ, RZ ;  /* 0x000000ffff0f7224 */ /* 0x000fca00078e00ff */
[----:B------:R2:W-:Y:S02]  /*26c0*/  REDG.E.ADD.64.STRONG.GPU desc[UR20][R6.64+0x1400], R14 ;  /* 0x0014000e0600798e */ /* 0x0005e4000c12e514 */
.L_x_191:
[----:B------:R-:W-:Y:S05]  /*26d0*/  BSYNC.RECONVERGENT B1 ;  /* 0x0000000000017941 */ /* 0x000fea0003800200 */
.L_x_190:
[----:B------:R-:W-:Y:S04]  /*26e0*/  BSSY.RECONVERGENT B1, `(.L_x_192) ;  /* 0x0000005000017945 */ /* 0x000fe80003800200 */
[----:B------:R-:W-:Y:S05]  /*26f0*/  @!P1 BRA `(.L_x_193) ;  /* 0x00000000000c9947 */ /* 0x000fea0003800000 */
[----:B012---:R-:W-:Y:S02]  /*2700*/  IMAD.MOV.U32 R14, RZ, RZ, R18 ;  /* 0x000000ffff0e7224 */ /* 0x007fe400078e0012 */
[----:B------:R-:W-:-:S05]  /*2710*/  IMAD.MOV.U32 R15, RZ, RZ, RZ ;  /* 0x000000ffff0f7224 */ /* 0x000fca00078e00ff */
[----:B------:R3:W-:Y:S02]  /*2720*/  REDG.E.ADD.64.STRONG.GPU desc[UR20][R6.64+0x1c00], R14 ;  /* 0x001c000e0600798e */ /* 0x0007e4000c12e514 */
.L_x_193:
[----:B------:R-:W-:Y:S05]  /*2730*/  BSYNC.RECONVERGENT B1 ;  /* 0x0000000000017941 */ /* 0x000fea0003800200 */
.L_x_192:
[----:B------:R-:W-:Y:S04]  /*2740*/  BSSY.RECONVERGENT B1, `(.L_x_194) ;  /* 0x0000005000017945 */ /* 0x000fe80003800200 */
[----:B------:R-:W-:Y:S05]  /*2750*/  @!P2 BRA `(.L_x_195) ;  /* 0x00000000000ca947 */ /* 0x000fea0003800000 */
[----:B0123--:R-:W-:Y:S01]  /*2760*/  MOV R14, R19 ;  /* 0x00000013000e7202 */ /* 0x00ffe20000000f00 */
[----:B------:R-:W-:-:S05]  /*2770*/  IMAD.MOV.U32 R15, RZ, RZ, RZ ;  /* 0x000000ffff0f7224 */ /* 0x000fca00078e00ff */
[----:B------:R4:W-:Y:S02]  /*2780*/  REDG.E.ADD.64.STRONG.GPU desc[UR20][R6.64+0x2400], R14 ;  /* 0x0024000e0600798e */ /* 0x0009e4000c12e514 */
.L_x_195:
[----:B------:R-:W-:Y:S05]  /*2790*/  BSYNC.RECONVERGENT B1 ;  /* 0x0000000000017941 */ /* 0x000fea0003800200 */
.L_x_194:
[----:B------:R-:W-:Y:S04]  /*27a0*/  BSSY.RECONVERGENT B1, `(.L_x_196) ;  /* 0x0000004000017945 */ /* 0x000fe80003800200 */
[----:B------:R-:W-:Y:S05]  /*27b0*/  @!P3 BRA `(.L_x_197) ;  /* 0x000000000008b947 */ /* 0x000fea0003800000 */
[----:B------:R-:W-:-:S05]  /*27c0*/  IMAD.MOV.U32 R17, RZ, RZ, RZ ;  /* 0x000000ffff117224 */ /* 0x000fca00078e00ff */
[----:B------:R0:W-:Y:S02]  /*27d0*/  REDG.E.ADD.64.STRONG.GPU desc[UR20][R6.64+0x2c00], R16 ;  /* 0x002c00100600798e */ /* 0x0001e4000c12e514 */
.L_x_197:
[----:B------:R-:W-:Y:S05]  /*27e0*/  BSYNC.RECONVERGENT B1 ;  /* 0x0000000000017941 */ /* 0x000fea0003800200 */
.L_x_196:
[----:B------:R-:W-:Y:S04]  /*27f0*/  BSSY.RECONVERGENT B1, `(.L_x_198) ;  /* 0x0000004000017945 */ /* 0x000fe80003800200 */
[----:B------:R-:W-:Y:S05]  /*2800*/  @!P4 BRA `(.L_x_199) ;  /* 0x000000000008c947 */ /* 0x000fea0003800000 */
[----:B------:R-:W-:-:S05]  /*2810*/  IMAD.MOV.U32 R13, RZ, RZ, RZ ;  /* 0x000000ffff0d7224 */ /* 0x000fca00078e00ff */
[----:B------:R0:W-:Y:S02]  /*2820*/  REDG.E.ADD.64.STRONG.GPU desc[UR20][R6.64+0x3400], R12 ;  /* 0x0034000c0600798e */ /* 0x0001e4000c12e514 */
.L_x_199:
[----:B------:R-:W-:Y:S05]  /*2830*/  BSYNC.RECONVERGENT B1 ;  /* 0x0000000000017941 */ /* 0x000fea0003800200 */
.L_x_198:
[----:B------:R-:W-:Y:S04]  /*2840*/  BSSY.RECONVERGENT B1, `(.L_x_200) ;  /* 0x0000004000017945 */ /* 0x000fe80003800200 */
[----:B------:R-:W-:Y:S05]  /*2850*/  @!P5 BRA `(.L_x_201) ;  /* 0x000000000008d947 */ /* 0x000fea0003800000 */
[----:B------:R-:W-:-:S05]  /*2860*/  IMAD.MOV.U32 R11, RZ, RZ, RZ ;  /* 0x000000ffff0b7224 */ /* 0x000fca00078e00ff */
[----:B------:R0:W-:Y:S02]  /*2870*/  REDG.E.ADD.64.STRONG.GPU desc[UR20][R6.64+0x3c00], R10 ;  /* 0x003c000a0600798e */ /* 0x0001e4000c12e514 */
.L_x_201:
[----:B------:R-:W-:Y:S05]  /*2880*/  BSYNC.RECONVERGENT B1 ;  /* 0x0000000000017941 */ /* 0x000fea0003800200 */
.L_x_200:
[----:B------:R-:W-:Y:S05]  /*2890*/  @P0 BRA `(.L_x_202) ;  /* 0xfffffff800f80947 */ /* 0x000fea000383ffff */
[----:B------:R-:W-:-:S07]  /*28a0*/  IMAD.U32 R3, RZ, RZ, UR27 ;  /* 0x0000001bff037e24 */ /* 0x000fce000f8e00ff */
.L_x_185:
[----:B------:R-:W-:-:S09]  /*28b0*/  UISETP.NE.AND UP0, UPT, UR24, URZ, UPT ;  /* 0x000000ff1800728c */ /* 0x000fd2000bf05270 */
[----:B------:R-:W-:Y:S05]  /*28c0*/  BRA.U !UP0, `(.L_x_150) ;  /* 0x0000000508687547 */ /* 0x000fea000b800000 */
[----:B------:R-:W-:-:S13]  /*28d0*/  ISETP.GE.U32.AND P0, PT, R8, 0x3, PT ;  /* 0x000000030800780c */ /* 0x000fda0003f06070 */
[----:B------:R-:W-:Y:S05]  /*28e0*/  @!P0 BRA `(.L_x_203) ;  /* 0x0000000000bc8947 */ /* 0x000fea0003800000 */
[----:B01234-:R-:W-:Y:S01]  /*28f0*/  IMAD R7, R3, 0x400, R0 ;  /* 0x0000040003077824 */ /* 0x01ffe200078e0200 */
[----:B------:R-:W-:Y:S04]  /*2900*/  BSSY.RECONVERGENT B1, `(.L_x_204) ;  /* 0x000000f000017945 */ /* 0x000fe80003800200 */
[----:B------:R-:W0:Y:S04]  /*2910*/  LDS R10, [R7+0x200] ;  /* 0x00020000070a7984 */ /* 0x000e280000000800 */
[----:B------:R-:W1:Y:S04]  /*2920*/  LDS R12, [R7+0x600] ;  /* 0x00060000070c7984 */ /* 0x000e680000000800 */
[----:B------:R-:W2:Y:S04]  /*2930*/  LDS R6, [R7+0xa00] ;  /* 0x000a000007067984 */ /* 0x000ea80000000800 */
[----:B------:R-:W3:Y:S01]  /*2940*/  LDS R2, [R7+0xe00] ;  /* 0x000e000007027984 */ /* 0x000ee20000000800 */
[----:B0-----:R-:W-:-:S02]  /*2950*/  ISETP.NE.AND P0, PT, R10, RZ, PT ;  /* 0x000000ff0a00720c */ /* 0x001fc40003f05270 */
[----:B-1----:R-:W-:Y:S02]  /*2960*/  ISETP.NE.AND P1, PT, R12, RZ, PT ;  /* 0x000000ff0c00720c */ /* 0x002fe40003f25270 */
[----:B--2---:R-:W-:Y:S02]  /*2970*/  ISETP.NE.AND P2, PT, R6, RZ, PT ;  /* 0x000000ff0600720c */ /* 0x004fe40003f45270 */
[----:B---3--:R-:W-:-:S07]  /*2980*/  ISETP.NE.AND P3, PT, R2, RZ, PT ;  /* 0x000000ff0200720c */ /* 0x008fce0003f65270 */
[----:B------:R-:W-:Y:S06]  /*2990*/  @!P0 BRA `(.L_x_205) ;  /* 0x0000000000148947 */ /* 0x000fec0003800000 */
[----:B------:R-:W0:Y:S01]  /*29a0*/  LDC.64 R8, c[0x0][0x380] ;  /* 0x0000e000ff087b82 */ /* 0x000e220000000a00 */
[----:B------:R-:W-:Y:S01]  /*29b0*/  LEA R7, R3, R4, 0x8 ;  /* 0x0000000403077211 */ /* 0x000fe200078e40ff */
[----:B------:R-:W-:-:S04]  /*29c0*/  IMAD.MOV.U32 R11, RZ, RZ, RZ ;  /* 0x000000ffff0b7224 */ /* 0x000fc800078e00ff */
[----:B0-----:R-:W-:-:S05]  /*29d0*/  IMAD.WIDE.U32 R8, R7, 0x8, R8 ;  /* 0x0000000807087825 */ /* 0x001fca00078e0008 */
[----:B------:R0:W-:Y:S02]  /*29e0*/  REDG.E.ADD.64.STRONG.GPU desc[UR20][R8.64+0x400], R10 ;  /* 0x0004000a0800798e */ /* 0x0001e4000c12e514 */
.L_x_205:
[----:B------:R-:W-:Y:S05]  /*29f0*/  BSYNC.RECONVERGENT B1 ;  /* 0x0000000000017941 */ /* 0x000fea0003800200 */
.L_x_204:
[----:B------:R-:W-:Y:S04]  /*2a00*/  BSSY.RECONVERGENT B1, `(.L_x_206) ;  /* 0x0000009000017945 */ /* 0x000fe80003800200 */
[----:B------:R-:W-:Y:S05]  /*2a10*/  @!P1 BRA `(.L_x_207) ;  /* 0x00000000001c9947 */ /* 0x000fea0003800000 */
[----:B0-----:R-:W0:Y:S01]  /*2a20*/  LDC.64 R8, c[0x0][0x380] ;  /* 0x0000e000ff087b82 */ /* 0x001e220000000a00 */
[----:B------:R-:W-:Y:S02]  /*2a30*/  IMAD R7, R3, 0x100, R4 ;  /* 0x0000010003077824 */ /* 0x000fe400078e0204 */
[----:B------:R-:W-:Y:S02]  /*2a40*/  IMAD.MOV.U32 R10, RZ, RZ, R12 ;  /* 0x000000ffff0a7224 */ /* 0x000fe400078e000c */
[----:B------:R-:W-:Y:S02]  /*2a50*/  VIADD R7, R7, 0x100 ;  /* 0x0000010007077836 */ /* 0x000fe40000000000 */
[----:B------:R-:W-:Y:S02]  /*2a60*/  IMAD.MOV.U32 R11, RZ, RZ, RZ ;  /* 0x000000ffff0b7224 */ /* 0x000fe400078e00ff */
[----:B0-----:R-:W-:-:S05]  /*2a70*/  IMAD.WIDE.U32 R8, R7, 0x8, R8 ;  /* 0x0000000807087825 */ /* 0x001fca00078e0008 */
[----:B------:R1:W-:Y:S02]  /*2a80*/  REDG.E.ADD.64.STRONG.GPU desc[UR20][R8.64+0x400], R10 ;  /* 0x0004000a0800798e */ /* 0x0003e4000c12e514 */
.L_x_207:
[----:B------:R-:W-:Y:S05]  /*2a90*/  BSYNC.RECONVERGENT B1 ;  /* 0x0000000000017941 */ /* 0x000fea0003800200 */
.L_x_206:
[----:B------:R-:W-:Y:S04]  /*2aa0*/  BSSY.RECONVERGENT B1, `(.L_x_208) ;  /* 0x0000008000017945 */ /* 0x000fe80003800200 */
[----:B------:R-:W-:Y:S05]  /*2ab0*/  @!P2 BRA `(.L_x_209) ;  /* 0x000000000018a947 */ /* 0x000fea0003800000 */
[----:B01----:R-:W0:Y:S01]  /*2ac0*/  LDC.64 R8, c[0x0][0x380] ;  /* 0x0000e000ff087b82 */ /* 0x003e220000000a00 */
[----:B------:R-:W-:-:S05]  /*2ad0*/  IMAD R7, R3, 0x100, R4 ;  /* 0x0000010003077824 */ /* 0x000fca00078e0204 */
[----:B------:R-:W-:-:S05]  /*2ae0*/  IADD3 R7, PT, PT, R7, 0x200, RZ ;  /* 0x0000020007077810 */ /* 0x000fca0007ffe0ff */
[----:B0-----:R-:W-:-:S04]  /*2af0*/  IMAD.WIDE.U32 R8, R7, 0x8, R8 ;  /* 0x0000000807087825 */ /* 0x001fc800078e0008 */
[----:B------:R-:W-:-:S05]  /*2b00*/  IMAD.MOV.U32 R7, RZ, RZ, RZ ;  /* 0x000000ffff077224 */ /* 0x000fca00078e00ff */
[----:B------:R2:W-:Y:S02]  /*2b10*/  REDG.E.ADD.64.STRONG.GPU desc[UR20][R8.64+0x400], R6 ;  /* 0x000400060800798e */ /* 0x0005e4000c12e514 */
.L_x_209:
[----:B------:R-:W-:Y:S05]  /*2b20*/  BSYNC.RECONVERGENT B1 ;  /* 0x0000000000017941 */ /* 0x000fea0003800200 */
.L_x_208:
[----:B------:R-:W-:Y:S04]  /*2b30*/  BSSY.RECONVERGENT B1, `(.L_x_210) ;  /* 0x0000009000017945 */ /* 0x000fe80003800200 */
[----:B------:R-:W-:Y:S05]  /*2b40*/  @!P3 BRA `(.L_x_211) ;  /* 0x00000000001cb947 */ /* 0x000fea0003800000 */
[----:B--2---:R-:W2:Y:S01]  /*2b50*/  LDC.64 R6, c[0x0][0x380] ;  /* 0x0000e000ff067b82 */ /* 0x004ea20000000a00 */
[----:B01----:R-:W-:Y:S02]  /*2b60*/  IMAD R9, R3, 0x100, R4 ;  /* 0x0000010003097824 */ /* 0x003fe400078e0204 */
[----:B------:R-:W-:Y:S02]  /*2b70*/  IMAD.MOV.U32 R8, RZ, RZ, R2 ;  /* 0x000000ffff087224 */ /* 0x000fe400078e0002 */
[----:B------:R-:W-:-:S04]  /*2b80*/  VIADD R9, R9, 0x300 ;  /* 0x0000030009097836 */ /* 0x000fc80000000000 */
[----:B--2---:R-:W-:-:S04]  /*2b90*/  IMAD.WIDE.U32 R6, R9, 0x8, R6 ;  /* 0x0000000809067825 */ /* 0x004fc800078e0006 */
[----:B------:R-:W-:-:S05]  /*2ba0*/  IMAD.MOV.U32 R9, RZ, RZ, RZ ;  /* 0x000000ffff097224 */ /* 0x000fca00078e00ff */
[----:B------:R3:W-:Y:S02]  /*2bb0*/  REDG.E.ADD.64.STRONG.GPU desc[UR20][R6.64+0x400], R8 ;  /* 0x000400080600798e */ /* 0x0007e4000c12e514 */
.L_x_211:
[----:B------:R-:W-:Y:S05]  /*2bc0*/  BSYNC.RECONVERGENT B1 ;  /* 0x0000000000017941 */ /* 0x000fea0003800200 */
.L_x_210:
[----:B------:R-:W-:-:S07]  /*2bd0*/  VIADD R3, R3, 0x4 ;  /* 0x0000000403037836 */ /* 0x000fce0000000000 */
.L_x_203:
[----:B------:R-:W-:-:S09]  /*2be0*/  UISETP.NE.AND UP0, UPT, UR25, URZ, UPT ;  /* 0x000000ff1900728c */ /* 0x000fd2000bf05270 */
[----:B------:R-:W-:Y:S05]  /*2bf0*/  BRA.U !UP0, `(.L_x_150) ;  /* 0x00000001089c7547 */ /* 0x000fea000b800000 */
[----:B------:R-:W-:-:S13]  /*2c00*/  ISETP.NE.AND P0, PT, R5, RZ, PT ;  /* 0x000000ff0500720c */ /* 0x000fda0003f05270 */
[----:B------:R-:W-:Y:S05]  /*2c10*/  @!P0 BRA `(.L_x_212) ;  /* 0x0000000000648947 */ /* 0x000fea0003800000 */
[----:B01234-:R-:W-:Y:S01]  /*2c20*/  LEA R6, R3, R0, 0xa ;  /* 0x0000000003067211 */ /* 0x01ffe200078e50ff */
[----:B------:R-:W-:Y:S04]  /*2c30*/  BSSY.RECONVERGENT B1, `(.L_x_213) ;  /* 0x000000c000017945 */ /* 0x000fe80003800200 */
[----:B------:R-:W0:Y:S04]  /*2c40*/  LDS R2, [R6+0x200] ;  /* 0x0002000006027984 */ /* 0x000e280000000800 */
[----:B------:R-:W1:Y:S01]  /*2c50*/  LDS R5, [R6+0x600] ;  /* 0x0006000006057984 */ /* 0x000e620000000800 */
[----:B0-----:R-:W-:-:S02]  /*2c60*/  ISETP.NE.AND P0, PT, R2, RZ, PT ;  /* 0x000000ff0200720c */ /* 0x001fc40003f05270 */
[----:B-1----:R-:W-:-:S11]  /*2c70*/  ISETP.NE.AND P1, PT, R5, RZ, PT ;  /* 0x000000ff0500720c */ /* 0x002fd60003f25270 */
[----:B------:R-:W-:Y:S05]  /*2c80*/  @!P0 BRA `(.L_x_214) ;  /* 0x0000000000188947 */ /* 0x000fea0003800000 */
[----:B------:R-:W0:Y:S01]  /*2c90*/  LDC.64 R6, c[0x0][0x380] ;  /* 0x0000e000ff067b82 */ /* 0x000e220000000a00 */
[----:B------:R-:W-:-:S04]  /*2ca0*/  IMAD R9, R3, 0x100, R4 ;  /* 0x0000010003097824 */ /* 0x000fc800078e0204 */
[----:B0-----:R-:W-:-:S04]  /*2cb0*/  IMAD.WIDE.U32 R8, R9, 0x8, R6 ;  /* 0x0000000809087825 */ /* 0x001fc800078e0006 */
[----:B------:R-:W-:Y:S02]  /*2cc0*/  IMAD.MOV.U32 R6, RZ, RZ, R2 ;  /* 0x000000ffff067224 */ /* 0x000fe400078e0002 */
[----:B------:R-:W-:-:S05]  /*2cd0*/  IMAD.MOV.U32 R7, RZ, RZ, RZ ;  /* 0x000000ffff077224 */ /* 0x000fca00078e00ff */
[----:B------:R0:W-:Y:S02]  /*2ce0*/  REDG.E.ADD.64.STRONG.GPU desc[UR20][R8.64+0x400], R6 ;  /* 0x000400060800798e */ /* 0x0001e4000c12e514 */
.L_x_214:
[----:B------:R-:W-:Y:S05]  /*2cf0*/  BSYNC.RECONVERGENT B1 ;  /* 0x0000000000017941 */ /* 0x000fea0003800200 */
.L_x_213:
[----:B------:R-:W-:Y:S04]  /*2d00*/  BSSY.RECONVERGENT B1, `(.L_x_215) ;  /* 0x0000009000017945 */ /* 0x000fe80003800200 */
[----:B------:R-:W-:Y:S05]  /*2d10*/  @!P1 BRA `(.L_x_216) ;  /* 0x00000000001c9947 */ /* 0x000fea0003800000 */
[----:B0-----:R-:W0:Y:S01]  /*2d20*/  LDC.64 R6, c[0x0][0x380] ;  /* 0x0000e000ff067b82 */ /* 0x001e220000000a00 */
[----:B------:R-:W-:-:S04]  /*2d30*/  IMAD R2, R3, 0x100, R4 ;  /* 0x0000010003027824 */ /* 0x000fc800078e0204 */
[----:B------:R-:W-:-:S04]  /*2d40*/  VIADD R9, R2, 0x100 ;  /* 0x0000010002097836 */ /* 0x000fc80000000000 */
[----:B0-----:R-:W-:-:S04]  /*2d50*/  IMAD.WIDE.U32 R8, R9, 0x8, R6 ;  /* 0x0000000809087825 */ /* 0x001fc800078e0006 */
[----:B------:R-:W-:Y:S02]  /*2d60*/  HFMA2 R7, -RZ, RZ, 0, 0 ;  /* 0x00000000ff077431 */ /* 0x000fe400000001ff */
[----:B------:R-:W-:-:S05]  /*2d70*/  IMAD.MOV.U32 R6, RZ, RZ, R5 ;  /* 0x000000ffff067224 */ /* 0x000fca00078e0005 */
[----:B------:R1:W-:Y:S02]  /*2d80*/  REDG.E.ADD.64.STRONG.GPU desc[UR20][R8.64+0x400], R6 ;  /* 0x000400060800798e */ /* 0x0003e4000c12e514 */
.L_x_216:
[----:B------:R-:W-:Y:S05]  /*2d90*/  BSYNC.RECONVERGENT B1 ;  /* 0x0000000000017941 */ /* 0x000fea0003800200 */
.L_x_215:
[----:B------:R-:W-:-:S07]  /*2da0*/  VIADD R3, R3, 0x2 ;  /* 0x0000000203037836 */ /* 0x000fce0000000000 */
.L_x_212:
[----:B------:R-:W-:-:S09]  /*2db0*/  UISETP.NE.AND UP0, UPT, UR9, URZ, UPT ;  /* 0x000000ff0900728c */ /* 0x000fd2000bf05270 */
[----:B------:R-:W-:Y:S05]  /*2dc0*/  BRA.U !UP0, `(.L_x_150) ;  /* 0x0000000108287547 */ /* 0x000fea000b800000 */
[----:B------:R-:W-:-:S05]  /*2dd0*/  IMAD R2, R3, 0x400, R0 ;  /* 0x0000040003027824 */ /* 0x000fca00078e0200 */
[----:B------:R-:W5:Y:S02]  /*2de0*/  LDS R5, [R2+0x200] ;  /* 0x0002000002057984 */ /* 0x000f640000000800 */
[----:B-----5:R-:W-:-:S13]  /*2df0*/  ISETP.NE.AND P0, PT, R5, RZ, PT ;  /* 0x000000ff0500720c */ /* 0x020fda0003f05270 */
[----:B------:R-:W-:Y:S05]  /*2e00*/  @!P0 BRA `(.L_x_150) ;  /* 0x0000000000188947 */ /* 0x000fea0003800000 */
[----:B01234-:R-:W0:Y:S01]  /*2e10*/  LDC.64 R6, c[0x0][0x380] ;  /* 0x0000e000ff067b82 */ /* 0x01fe220000000a00 */
[----:B------:R-:W-:-:S04]  /*2e20*/  IMAD R3, R3, 0x100, R4 ;  /* 0x0000010003037824 */ /* 0x000fc800078e0204 */
[----:B0-----:R-:W-:-:S04]  /*2e30*/  IMAD.WIDE.U32 R2, R3, 0x8, R6 ;  /* 0x0000000803027825 */ /* 0x001fc800078e0006 */
[----:B------:R-:W-:Y:S02]  /*2e40*/  IMAD.MOV.U32 R6, RZ, RZ, R5 ;  /* 0x000000ffff067224 */ /* 0x000fe400078e0005 */
[----:B------:R-:W-:-:S05]  /*2e50*/  IMAD.MOV.U32 R7, RZ, RZ, RZ ;  /* 0x000000ffff077224 */ /* 0x000fca00078e00ff */
[----:B------:R0:W-:Y:S02]  /*2e60*/  REDG.E.ADD.64.STRONG.GPU desc[UR20][R2.64+0x400], R6 ;  /* 0x000400060200798e */ /* 0x0001e4000c12e514 */
.L_x_150:
[----:B------:R-:W-:Y:S05]  /*2e70*/  BSYNC.RECONVERGENT B0 ;  /* 0x0000000000007941 */ /* 0x000fea0003800200 */
.L_x_149:
[----:B------:R-:W-:Y:S01]  /*2e80*/  BAR.SYNC.DEFER_BLOCKING 0x0 ;  /* 0x0000000000007b1d */ /* 0x000fe20000010000 */
[----:B------:R-:W-:-:S04]  /*2e90*/  UIADD3 UR6, UP0, UPT, UR6, 0x1, URZ ;  /* 0x0000000106067890 */ /* 0x000fc8000ff1e0ff */
[----:B------:R-:W-:Y:S02]  /*2ea0*/  UIADD3.X UR7, UPT, UPT, URZ, UR7, URZ, UP0, !UPT ;  /* 0x00000007ff077290 */ /* 0x000fe400087fe4ff */
[----:B------:R-:W-:-:S04]  /*2eb0*/  UISETP.NE.U32.AND UP0, UPT, UR6, UR11, UPT ;  /* 0x0000000b0600728c */ /* 0x000fc8000bf05070 */
[----:B------:R-:W-:-:S09]  /*2ec0*/  UISETP.NE.AND.EX UP0, UPT, UR7, UR12, UPT, UP0 ;  /* 0x0000000c0700728c */ /* 0x000fd2000bf05300 */
[----:B------:R-:W-:Y:S05]  /*2ed0*/  BRA.U UP0, `(.L_x_217) ;  /* 0xffffffd100f07547 */ /* 0x000fea000b83ffff */
[----:B------:R-:W-:Y:S05]  /*2ee0*/  EXIT ;  /* 0x000000000000794d */ /* 0x000fea0003800000 */
.L_x_218:
        /* <DEDUP_REMOVED lines=9> */
.L_x_888:


//--------------------- .text._ZN3cub18CUB_300001_SM_10006detail10radix_sort31DeviceRadixSortSingleTileKernelINS1_5radix10policy_hubIiNS0_8NullTypeEyE10Policy1000ELNS0_9SortOrderE0EiS6_yNS1_21identity_decomposer_tEEEvPKT1_PSB_PKT2_PSF_T3_iiT4_ --------------------------
	.section	.text._ZN3cub18CUB_300001_SM_10006detail10radix_sort31DeviceRadixSortSingleTileKernelINS1_5radix10policy_hubIiNS0_8NullTypeEyE10Policy1000ELNS0_9SortOrderE0EiS6_yNS1_21identity_decomposer_tEEEvPKT1_PSB_PKT2_PSF_T3_iiT4_,"ax",@progbits
	.align	128
        .global         _ZN3cub18CUB_300001_SM_10006detail10radix_sort31DeviceRadixSortSingleTileKernelINS1_5radix10policy_hubIiNS0_8NullTypeEyE10Policy1000ELNS0_9SortOrderE0EiS6_yNS1_21identity_decomposer_tEEEvPKT1_PSB_PKT2_PSF_T3_iiT4_
        .type           _ZN3cub18CUB_300001_SM_10006detail10radix_sort31DeviceRadixSortSingleTileKernelINS1_5radix10policy_hubIiNS0_8NullTypeEyE10Policy1000ELNS0_9SortOrderE0EiS6_yNS1_21identity_decomposer_tEEEvPKT1_PSB_PKT2_PSF_T3_iiT4_,@function
        .size           _ZN3cub18CUB_300001_SM_10006detail10radix_sort31DeviceRadixSortSingleTileKernelINS1_5radix10policy_hubIiNS0_8NullTypeEyE10Policy1000ELNS0_9SortOrderE0EiS6_yNS1_21identity_decomposer_tEEEvPKT1_PSB_PKT2_PSF_T3_iiT4_,(.L_x_889 - _ZN3cub18CUB_300001_SM_10006detail10radix_sort31DeviceRadixSortSingleTileKernelINS1_5radix10policy_hubIiNS0_8NullTypeEyE10Policy1000ELNS0_9SortOrderE0EiS6_yNS1_21identity_decomposer_tEEEvPKT1_PSB_PKT2_PSF_T3_iiT4_)
        .other          _ZN3cub18CUB_300001_SM_10006detail10radix_sort31DeviceRadixSortSingleTileKernelINS1_5radix10policy_hubIiNS0_8NullTypeEyE10Policy1000ELNS0_9SortOrderE0EiS6_yNS1_21identity_decomposer_tEEEvPKT1_PSB_PKT2_PSF_T3_iiT4_,@"STO_CUDA_ENTRY STV_DEFAULT"
_ZN3cub18CUB_300001_SM_10006detail10radix_sort31DeviceRadixSortSingleTileKernelINS1_5radix10policy_hubIiNS0_8NullTypeEyE10Policy1000ELNS0_9SortOrderE0EiS6_yNS1_21identity_decomposer_tEEEvPKT1_PSB_PKT2_PSF_T3_iiT4_:
.text._ZN3cub18CUB_300001_SM_10006detail10radix_sort31DeviceRadixSortSingleTileKernelINS1_5radix10policy_hubIiNS0_8NullTypeEyE10Policy1000ELNS0_9SortOrderE0EiS6_yNS1_21identity_decomposer_tEEEvPKT1_PSB_PKT2_PSF_T3_iiT4_:
[----:B------:R-:W-:Y:S01]  /*0000*/  LDC R1, c[0x0][0x37c] ;  /* 0x0000df00ff017b82 */ /* 0x000fe20000000800 */
[----:B------:R-:W0:Y:S01]  /*0010*/  S2R R0, SR_TID.X ;  /* 0x0000000000007919 */ /* 0x000e220000002100 */
[----:B------:R-:W1:Y:S06]  /*0020*/  LDCU UR4, c[0x0][0x3a0] ;  /* 0x00007400ff0477ac */ /* 0x000e6c0008000800 */
[----:B------:R-:W2:Y:S01]  /*0030*/  LDC.64 R4, c[0x0][0x380] ;  /* 0x0000e000ff047b82 */ /* 0x000ea20000000a00 */
[----:B------:R-:W3:Y:S01]  /*0040*/  LDCU.64 UR8, c[0x0][0x358] ;  /* 0x00006b00ff0877ac */ /* 0x000ee20008000a00 */
[----:B------:R-:W-:-:S02]  /*0050*/  IMAD.MOV.U32 R13, RZ, RZ, -0x1 ;  /* 0xffffffffff0d7424 */ /* 0x000fc400078e00ff */
[----:B------:R-:W-:Y:S02]  /*0060*/  IMAD.MOV.U32 R14, RZ, RZ, -0x1 ;  /* 0xffffffffff0e7424 */ /* 0x000fe400078e00ff */
[----:B------:R-:W-:Y:S02]  /*0070*/  IMAD.MOV.U32 R20, RZ, RZ, -0x1 ;  /* 0xffffffffff147424 */ /* 0x000fe400078e00ff */
[----:B------:R-:W-:Y:S01]  /*0080*/  IMAD.MOV.U32 R21, RZ, RZ, -0x1 ;  /* 0xffffffffff157424 */ /* 0x000fe200078e00ff */
[----:B------:R-:W4:Y:S01]  /*0090*/  S2UR UR6, SR_CgaCtaId ;  /* 0x00000000000679c3 */ /* 0x000f220000008800 */
[----:B------:R-:W2:Y:S01]  /*00a0*/  S2R R23, SR_LANEID ;  /* 0x0000000000177919 */ /* 0x000ea20000000000 */
[----:B------:R-:W-:Y:S01]  /*00b0*/  IMAD.MOV.U32 R25, RZ, RZ, -0x1 ;  /* 0xffffffffff197424 */ /* 0x000fe200078e00ff */
[----:B------:R-:W1:Y:S01]  /*00c0*/  LDCU UR10, c[0x0][0x3ac] ;  /* 0x00007580ff0a77ac */ /* 0x000e620008000800 */
[----:B0-----:R-:W-:-:S04]  /*00d0*/  IMAD R7, R0, 0x13, RZ ;  /* 0x0000001300077824 */ /* 0x001fc800078e02ff */
[C---:B------:R-:W-:Y:S01]  /*00e0*/  VIADD R2, R7.reuse, 0x1 ;  /* 0x0000000107027836 */ /* 0x040fe20000000000 */
[C---:B-1----:R-:W-:Y:S01]  /*00f0*/  ISETP.GE.AND P1, PT, R7.reuse, UR4, PT ;  /* 0x0000000407007c0c */ /* 0x042fe2000bf26270 */
[----:B--2---:R-:W-:-:S03]  /*0100*/  IMAD.WIDE.U32 R4, R7, 0x4, R4 ;  /* 0x0000000407047825 */ /* 0x004fc600078e0004 */
[----:B------:R-:W-:Y:S01]  /*0110*/  ISETP.GE.AND P2, PT, R2, UR4, PT ;  /* 0x0000000402007c0c */ /* 0x000fe2000bf46270 */
[C---:B------:R-:W-:Y:S02]  /*0120*/  VIADD R2, R7.reuse, 0x2 ;  /* 0x0000000207027836 */ /* 0x040fe40000000000 */
[----:B------:R-:W-:-:S03]  /*0130*/  VIADD R3, R7, 0x3 ;  /* 0x0000000307037836 */ /* 0x000fc60000000000 */
[----:B------:R-:W-:Y:S01]  /*0140*/  ISETP.GE.AND P3, PT, R2, UR4, PT ;  /* 0x0000000402007c0c */ /* 0x000fe2000bf66270 */
[----:B------:R-:W-:Y:S01]  /*0150*/  VIADD R2, R7, 0x4 ;  /* 0x0000000407027836 */ /* 0x000fe20000000000 */
[----:B------:R-:W-:Y:S01]  /*0160*/  ISETP.GE.AND P4, PT, R3, UR4, PT ;  /* 0x0000000403007c0c */ /* 0x000fe2000bf86270 */
[----:B---3--:R-:W2:Y:S03]  /*0170*/  @!P1 LDG.E R12, desc[UR8][R4.64] ;  /* 0x00000008040c9981 */ /* 0x008ea6000c1e1900 */
[----:B------:R-:W-:Y:S01]  /*0180*/  ISETP.GE.AND P5, PT, R2, UR4, PT ;  /* 0x0000000402007c0c */ /* 0x000fe2000bfa6270 */
[----:B------:R-:W3:Y:S06]  /*0190*/  @!P2 LDG.E R6, desc[UR8][R4.64+0x4] ;  /* 0x000004080406a981 */ /* 0x000eec000c1e1900 */
[----:B------:R-:W5:Y:S04]  /*01a0*/  @!P3 LDG.E R8, desc[UR8][R4.64+0x8] ;  /* 0x000008080408b981 */ /* 0x000f68000c1e1900 */
[----:B------:R-:W4:Y:S04]  /*01b0*/  @!P4 LDG.E R9, desc[UR8][R4.64+0xc] ;  /* 0x00000c080409c981 */ /* 0x000f28000c1e1900 */
[----:B------:R-:W4:Y:S01]  /*01c0*/  @!P5 LDG.E R10, desc[UR8][R4.64+0x10] ;  /* 0x00001008040ad981 */ /* 0x000f22000c1e1900 */
[----:B------:R-:W-:-:S02]  /*01d0*/  VIADD R2, R7, 0x5 ;  /* 0x0000000507027836 */ /* 0x000fc40000000000 */
[C---:B------:R-:W-:Y:S02]  /*01e0*/  VIADD R11, R7.reuse, 0x7 ;  /* 0x00000007070b7836 */ /* 0x040fe40000000000 */
[----:B------:R-:W-:Y:S01]  /*01f0*/  VIADD R3, R7, 0x6 ;  /* 0x0000000607037836 */ /* 0x000fe20000000000 */
[----:B------:R-:W-:Y:S01]  /*0200*/  ISETP.GE.AND P6, PT, R2, UR4, PT ;  /* 0x0000000402007c0c */ /* 0x000fe2000bfc6270 */
[----:B------:R-:W-:-:S03]  /*0210*/  IMAD.MOV.U32 R2, RZ, RZ, -0x1 ;  /* 0xffffffffff027424 */ /* 0x000fc600078e00ff */
[----:B------:R-:W-:Y:S01]  /*0220*/  ISETP.GE.AND P0, PT, R3, UR4, PT ;  /* 0x0000000403007c0c */ /* 0x000fe2000bf06270 */
[----:B------:R-:W-:Y:S02]  /*0230*/  IMAD.MOV.U32 R3, RZ, RZ, -0x1 ;  /* 0xffffffffff037424 */ /* 0x000fe400078e00ff */
[----:B------:R-:W-:-:S06]  /*0240*/  VIADD R15, R7, 0xb ;  /* 0x0000000b070f7836 */ /* 0x000fcc0000000000 */
[----:B------:R-:W4:Y:S01]  /*0250*/  @!P6 LDG.E R17, desc[UR8][R4.64+0x14] ;  /* 0x000014080411e981 */ /* 0x000f22000c1e1900 */
[----:B--2---:R-:W-:Y:S01]  /*0260*/  @!P1 LOP3.LUT R2, R12, 0x80000000, RZ, 0x3c, !PT ;  /* 0x800000000c029812 */ /* 0x004fe200078e3cff */
[----:B------:R-:W-:Y:S01]  /*0270*/  IMAD.MOV.U32 R12, RZ, RZ, -0x1 ;  /* 0xffffffffff0c7424 */ /* 0x000fe200078e00ff */
[----:B------:R-:W-:Y:S01]  /*0280*/  ISETP.GE.AND P1, PT, R11, UR4, PT ;  /* 0x000000040b007c0c */ /* 0x000fe2000bf26270 */
[C---:B------:R-:W-:Y:S01]  /*0290*/  VIADD R11, R7.reuse, 0x8 ;  /* 0x00000008070b7836 */ /* 0x040fe20000000000 */
[----:B---3--:R-:W-:Y:S01]  /*02a0*/  @!P2 LOP3.LUT R3, R6, 0x80000000, RZ, 0x3c, !PT ;  /* 0x800000000603a812 */ /* 0x008fe200078e3cff */
[----:B------:R-:W-:-:S03]  /*02b0*/  VIADD R6, R7, 0x9 ;  /* 0x0000000907067836 */ /* 0x000fc60000000000 */
[----:B------:R-:W-:Y:S01]  /*02c0*/  ISETP.GE.AND P2, PT, R11, UR4, PT ;  /* 0x000000040b007c0c */ /* 0x000fe2000bf46270 */
[----:B------:R-:W-:Y:S01]  /*02d0*/  VIADD R11, R7, 0xa ;  /* 0x0000000a070b7836 */ /* 0x000fe20000000000 */
[----:B-----5:R-:W-:Y:S02]  /*02e0*/  @!P3 LOP3.LUT R12, R8, 0x80000000, RZ, 0x3c, !PT ;  /* 0x80000000080cb812 */ /* 0x020fe400078e3cff */
[----:B------:R-:W-:Y:S02]  /*02f0*/  ISETP.GE.AND P3, PT, R6, UR4, PT ;  /* 0x0000000406007c0c */ /* 0x000fe4000bf66270 */
[----:B----4-:R-:W-:Y:S01]  /*0300*/  @!P4 LOP3.LUT R13, R9, 0x80000000, RZ, 0x3c, !PT ;  /* 0x80000000090dc812 */ /* 0x010fe200078e3cff */
[----:B------:R-:W2:Y:S01]  /*0310*/  @!P0 LDG.E R6, desc[UR8][R4.64+0x18] ;  /* 0x0000180804068981 */ /* 0x000ea2000c1e1900 */
[----:B------:R-:W-:Y:S02]  /*0320*/  ISETP.GE.AND P4, PT, R11, UR4, PT ;  /* 0x000000040b007c0c */ /* 0x000fe4000bf86270 */
[----:B------:R-:W-:Y:S01]  /*0330*/  @!P5 LOP3.LUT R14, R10, 0x80000000, RZ, 0x3c, !PT ;  /* 0x800000000a0ed812 */ /* 0x000fe200078e3cff */
[----:B------:R-:W3:Y:S01]  /*0340*/  @!P1 LDG.E R8, desc[UR8][R4.64+0x1c] ;  /* 0x00001c0804089981 */ /* 0x000ee2000c1e1900 */
[----:B------:R-:W-:-:S03]  /*0350*/  ISETP.GE.AND P5, PT, R15, UR4, PT ;  /* 0x000000040f007c0c */ /* 0x000fc6000bfa6270 */
[----:B------:R-:W4:Y:S04]  /*0360*/  @!P2 LDG.E R9, desc[UR8][R4.64+0x20] ;  /* 0x000020080409a981 */ /* 0x000f28000c1e1900 */
[----:B------:R-:W5:Y:S04]  /*0370*/  @!P3 LDG.E R10, desc[UR8][R4.64+0x24] ;  /* 0x00002408040ab981 */ /* 0x000f68000c1e1900 */
[----:B------:R-:W5:Y:S04]  /*0380*/  @!P4 LDG.E R11, desc[UR8][R4.64+0x28] ;  /* 0x00002808040bc981 */ /* 0x000f68000c1e1900 */
[----:B------:R-:W5:Y:S01]  /*0390*/  @!P5 LDG.E R22, desc[UR8][R4.64+0x2c] ;  /* 0x00002c080416d981 */ /* 0x000f62000c1e1900 */
[----:B------:R-:W-:-:S02]  /*03a0*/  VIADD R16, R7, 0xc ;  /* 0x0000000c07107836 */ /* 0x000fc40000000000 */
[----:B------:R-:W-:Y:S01]  /*03b0*/  IMAD.MOV.U32 R15, RZ, RZ, -0x1 ;  /* 0xffffffffff0f7424 */ /* 0x000fe200078e00ff */
[----:B------:R-:W-:Y:S01]  /*03c0*/  @!P6 LOP3.LUT R15, R17, 0x80000000, RZ, 0x3c, !PT ;  /* 0x80000000110fe812 */ /* 0x000fe200078e3cff */
[C---:B------:R-:W-:Y:S01]  /*03d0*/  VIADD R18, R7.reuse, 0xd ;  /* 0x0000000d07127836 */ /* 0x040fe20000000000 */
[----:B------:R-:W-:Y:S01]  /*03e0*/  ISETP.GE.AND P6, PT, R16, UR4, PT ;  /* 0x0000000410007c0c */ /* 0x000fe2000bfc6270 */
[----:B------:R-:W-:Y:S02]  /*03f0*/  IMAD.MOV.U32 R16, RZ, RZ, -0x1 ;  /* 0xffffffffff107424 */ /* 0x000fe400078e00ff */
[----:B------:R-:W-:Y:S02]  /*0400*/  IMAD.MOV.U32 R17, RZ, RZ, -0x1 ;  /* 0xffffffffff117424 */ /* 0x000fe400078e00ff */
[----:B------:R-:W-:-:S08]  /*0410*/  VIADD R19, R7, 0xe ;  /* 0x0000000e07137836 */ /* 0x000fd00000000000 */
[----:B------:R-:W5:Y:S01]  /*0420*/  @!P6 LDG.E R24, desc[UR8][R4.64+0x30] ;  /* 0x000030080418e981 */ /* 0x000f62000c1e1900 */
[----:B--2---:R-:W-:Y:S01]  /*0430*/  @!P0 LOP3.LUT R16, R6, 0x80000000, RZ, 0x3c, !PT ;  /* 0x8000000006108812 */ /* 0x004fe200078e3cff */
[C---:B------:R-:W-:Y:S01]  /*0440*/  VIADD R6, R7.reuse, 0xf ;  /* 0x0000000f07067836 */ /* 0x040fe20000000000 */
[----:B------:R-:W-:Y:S01]  /*0450*/  ISETP.GE.AND P0, PT, R18, UR4, PT ;  /* 0x0000000412007c0c */ /* 0x000fe2000bf06270 */
[----:B------:R-:W-:Y:S01]  /*0460*/  IMAD.MOV.U32 R18, RZ, RZ, -0x1 ;  /* 0xffffffffff127424 */ /* 0x000fe200078e00ff */
[----:B---3--:R-:W-:Y:S01]  /*0470*/  @!P1 LOP3.LUT R17, R8, 0x80000000, RZ, 0x3c, !PT ;  /* 0x8000000008119812 */ /* 0x008fe200078e3cff */
[----:B------:R-:W-:Y:S01]  /*0480*/  VIADD R8, R7, 0x10 ;  /* 0x0000001007087836 */ /* 0x000fe20000000000 */
[----:B----4-:R-:W-:Y:S02]  /*0490*/  @!P2 LOP3.LUT R18, R9, 0x80000000, RZ, 0x3c, !PT ;  /* 0x800000000912a812 */ /* 0x010fe400078e3cff */
[----:B------:R-:W-:Y:S01]  /*04a0*/  ISETP.GE.AND P2, PT, R6, UR4, PT ;  /* 0x0000000406007c0c */ /* 0x000fe2000bf46270 */
[----:B------:R-:W-:-:S02]  /*04b0*/  VIADD R6, R7, 0x11 ;  /* 0x0000001107067836 */ /* 0x000fc40000000000 */
[----:B------:R-:W-:Y:S01]  /*04c0*/  VIADD R7, R7, 0x12 ;  /* 0x0000001207077836 */ /* 0x000fe20000000000 */
[----:B------:R-:W-:Y:S01]  /*04d0*/  ISETP.GE.AND P1, PT, R19, UR4, PT ;  /* 0x0000000413007c0c */ /* 0x000fe2000bf26270 */
[----:B------:R-:W-:Y:S01]  /*04e0*/  IMAD.MOV.U32 R19, RZ, RZ, -0x1 ;  /* 0xffffffffff137424 */ /* 0x000fe200078e00ff */
[----:B-----5:R-:W-:Y:S02]  /*04f0*/  @!P3 LOP3.LUT R19, R10, 0x80000000, RZ, 0x3c, !PT ;  /* 0x800000000a13b812 */ /* 0x020fe400078e3cff */
[----:B------:R-:W-:Y:S02]  /*0500*/  @!P4 LOP3.LUT R20, R11, 0x80000000, RZ, 0x3c, !PT ;  /* 0x800000000b14c812 */ /* 0x000fe400078e3cff */
[----:B------:R-:W-:Y:S02]  /*0510*/  @!P5 LOP3.LUT R21, R22, 0x80000000, RZ, 0x3c, !PT ;  /* 0x800000001615d812 */ /* 0x000fe400078e3cff */
[----:B------:R-:W-:Y:S02]  /*0520*/  ISETP.GE.AND P3, PT, R8, UR4, PT ;  /* 0x0000000408007c0c */ /* 0x000fe4000bf66270 */
[----:B------:R-:W-:Y:S01]  /*0530*/  ISETP.GE.AND P4, PT, R6, UR4, PT ;  /* 0x0000000406007c0c */ /* 0x000fe2000bf86270 */
[----:B------:R-:W2:Y:S01]  /*0540*/  @!P2 LDG.E R8, desc[UR8][R4.64+0x3c] ;  /* 0x00003c080408a981 */ /* 0x000ea2000c1e1900 */
[----:B------:R-:W-:Y:S01]  /*0550*/  ISETP.GE.AND P5, PT, R7, UR4, PT ;  /* 0x0000000407007c0c */ /* 0x000fe2000bfa6270 */
[----:B------:R-:W0:Y:S02]  /*0560*/  LDCU.64 UR4, c[0x0][0x3a8] ;  /* 0x00007500ff0477ac */ /* 0x000e240008000a00 */
[----:B------:R-:W3:Y:S04]  /*0570*/  @!P0 LDG.E R6, desc[UR8][R4.64+0x34] ;  /* 0x0000340804068981 */ /* 0x000ee8000c1e1900 */
[----:B------:R-:W4:Y:S04]  /*0580*/  @!P1 LDG.E R7, desc[UR8][R4.64+0x38] ;  /* 0x0000380804079981 */ /* 0x000f28000c1e1900 */
[----:B------:R-:W5:Y:S04]  /*0590*/  @!P3 LDG.E R9, desc[UR8][R4.64+0x40] ;  /* 0x000040080409b981 */ /* 0x000f68000c1e1900 */
[----:B------:R-:W5:Y:S04]  /*05a0*/  @!P4 LDG.E R10, desc[UR8][R4.64+0x44] ;  /* 0x00004408040ac981 */ /* 0x000f68000c1e1900 */
[----:B------:R-:W5:Y:S01]  /*05b0*/  @!P5 LDG.E R11, desc[UR8][R4.64+0x48] ;  /* 0x00004808040bd981 */ /* 0x000f62000c1e1900 */
[----:B0-----:R-:W-:-:S02]  /*05c0*/  UIADD3 UR7, UPT, UPT, UR4, 0x6, URZ ;  /* 0x0000000604077890 */ /* 0x001fc4000fffe0ff */
[----:B------:R-:W-:-:S03]  /*05d0*/  UIADD3 UR5, UPT, UPT, -UR4, UR5, URZ ;  /* 0x0000000504057290 */ /* 0x000fc6000fffe1ff */
[----:B------:R-:W-:Y:S02]  /*05e0*/  UMOV UR4, 0x400 ;  /* 0x0000040000047882 */ /* 0x000fe40000000000 */
[----:B------:R-:W-:Y:S01]  /*05f0*/  ULEA UR4, UR6, UR4, 0x18 ;  /* 0x0000000406047291 */ /* 0x000fe2000f8ec0ff */
[----:B------:R-:W-:-:S05]  /*0600*/  SHF.R.U32.HI R105, RZ, 0x5, R0 ;  /* 0x00000005ff697819 */ /* 0x000fca0000011600 */
[----:B------:R-:W-:Y:S01]  /*0610*/  LEA R29, R0, UR4, 0x2 ;  /* 0x00000004001d7c11 */ /* 0x000fe2000f8e10ff */
[----:B------:R-:W-:Y:S01]  /*0620*/  IMAD.MOV.U32 R22, RZ, RZ, -0x1 ;  /* 0xffffffffff167424 */ /* 0x000fe200078e00ff */
[----:B------:R-:W-:-:S03]  /*0630*/  @!P6 LOP3.LUT R22, R24, 0x80000000, RZ, 0x3c, !PT ;  /* 0x800000001816e812 */ /* 0x000fc600078e3cff */
[----:B------:R-:W-:Y:S01]  /*0640*/  IMAD R31, R0, 0x80, R29 ;  /* 0x00000080001f7824 */ /* 0x000fe200078e021d */
[----:B------:R-:W-:Y:S01]  /*0650*/  LEA R32, R105, UR4, 0x2 ;  /* 0x0000000469207c11 */ /* 0x000fe2000f8e10ff */
[----:B------:R-:W-:Y:S02]  /*0660*/  IMAD.MOV.U32 R24, RZ, RZ, -0x1 ;  /* 0xffffffffff187424 */ /* 0x000fe400078e00ff */
[----:B------:R-:W-:Y:S02]  /*0670*/  IMAD.MOV.U32 R26, RZ, RZ, -0x1 ;  /* 0xffffffffff1a7424 */ /* 0x000fe400078e00ff */
[----:B------:R-:W-:Y:S02]  /*0680*/  IMAD.MOV.U32 R27, RZ, RZ, -0x1 ;  /* 0xffffffffff1b7424 */ /* 0x000fe400078e00ff */
[----:B------:R-:W-:Y:S02]  /*0690*/  IMAD.MOV.U32 R28, RZ, RZ, -0x1 ;  /* 0xffffffffff1c7424 */ /* 0x000fe400078e00ff */
[----:B------:R-:W-:-:S02]  /*06a0*/  IMAD.MOV.U32 R30, RZ, RZ, -0x1 ;  /* 0xffffffffff1e7424 */ /* 0x000fc400078e00ff */
[----:B------:R-:W-:Y:S01]  /*06b0*/  IMAD R33, R0, -0x38, R31 ;  /* 0xffffffc800217824 */ /* 0x000fe200078e021f */
[----:B------:R-:W-:Y:S01]  /*06c0*/  BAR.SYNC.DEFER_BLOCKING 0x0 ;  /* 0x0000000000007b1d */ /* 0x000fe20000010000 */
[----:B--2---:R-:W-:Y:S02]  /*06d0*/  @!P2 LOP3.LUT R26, R8, 0x80000000, RZ, 0x3c, !PT ;  /* 0x80000000081aa812 */ /* 0x004fe400078e3cff */
[----:B---3--:R-:W-:Y:S02]  /*06e0*/  @!P0 LOP3.LUT R24, R6, 0x80000000, RZ, 0x3c, !PT ;  /* 0x8000000006188812 */ /* 0x008fe400078e3cff */
[----:B----4-:R-:W-:Y:S02]  /*06f0*/  @!P1 LOP3.LUT R25, R7, 0x80000000, RZ, 0x3c, !PT ;  /* 0x8000000007199812 */ /* 0x010fe400078e3cff */
[----:B-----5:R-:W-:Y:S02]  /*0700*/  @!P3 LOP3.LUT R27, R9, 0x80000000, RZ, 0x3c, !PT ;  /* 0x80000000091bb812 */ /* 0x020fe400078e3cff */
[----:B------:R-:W-:-:S02]  /*0710*/  @!P4 LOP3.LUT R28, R10, 0x80000000, RZ, 0x3c, !PT ;  /* 0x800000000a1cc812 */ /* 0x000fc400078e3cff */
[----:B------:R-:W-:-:S07]  /*0720*/  @!P5 LOP3.LUT R30, R11, 0x80000000, RZ, 0x3c, !PT ;  /* 0x800000000b1ed812 */ /* 0x000fce00078e3cff */
.L_x_220:
[----:B------:R-:W-:Y:S01]  /*0730*/  UISETP.LT.AND UP0, UPT, UR5, 0x6, UPT ;  /* 0x000000060500788c */ /* 0x000fe2000bf01270 */
[----:B------:R-:W-:Y:S01]  /*0740*/  STS [R29], RZ ;  /* 0x000000ff1d007388 */ /* 0x000fe20000000800 */
[----:B------:R-:W-:Y:S01]  /*0750*/  UIADD3 UR6, UPT, UPT, UR7, -0x6, URZ ;  /* 0xfffffffa07067890 */ /* 0x000fe2000fffe0ff */
[----:B------:R-:W-:Y:S01]  /*0760*/  ISETP.NE.AND P1, PT, R23, 0x1f, PT ;  /* 0x0000001f1700780c */ /* 0x000fe20003f25270 */
[----:B------:R-:W-:Y:S01]  /*0770*/  USEL UR4, UR5, 0x6, UP0 ;  /* 0x0000000605047887 */ /* 0x000fe20008000000 */
[----:B------:R-:W-:Y:S01]  /*0780*/  STS [R29+0x400], RZ ;  /* 0x000400ff1d007388 */ /* 0x000fe20000000800 */
[C---:B------:R-:W-:Y:S01]  /*0790*/  ISETP.NE.AND P2, PT, R105.reuse, 0x6, PT ;  /* 0x000000066900780c */ /* 0x040fe20003f45270 */
[----:B------:R-:W-:Y:S01]  /*07a0*/  UISETP.GE.AND UP0, UPT, UR7, UR10, UPT ;  /* 0x0000000a0700728c */ /* 0x000fe2000bf06270 */
[----:B0-2---:R-:W-:Y:S01]  /*07b0*/  SHF.R.U32.HI R4, RZ, UR6, R2 ;  /* 0x00000006ff047c19 */ /* 0x005fe20008011602 */
[----:B------:R-:W-:Y:S01]  /*07c0*/  UBMSK UR4, URZ, UR4 ;  /* 0x00000004ff04729b */ /* 0x000fe20008000000 */
[----:B------:R-:W-:Y:S01]  /*07d0*/  STS [R29+0x800], RZ ;  /* 0x000800ff1d007388 */ /* 0x000fe20000000800 */
[----:B------:R-:W-:-:S03]  /*07e0*/  ISETP.NE.AND P3, PT, R105, 0x7, PT ;  /* 0x000000076900780c */ /* 0x000fc60003f65270 */
[----:B------:R-:W-:Y:S01]  /*07f0*/  STS [R29+0xc00], RZ ;  /* 0x000c00ff1d007388 */ /* 0x000fe20000000800 */
[----:B------:R-:W-:-:S03]  /*0800*/  LOP3.LUT R4, R4, UR4, RZ, 0xc0, !PT ;  /* 0x0000000404047c12 */ /* 0x000fc6000f8ec0ff */
[----:B------:R-:W-:Y:S02]  /*0810*/  STS [R29+0x1000], RZ ;  /* 0x001000ff1d007388 */ /* 0x000fe40000000800 */
[----:B------:R-:W-:Y:S01]  /*0820*/  IMAD.SHL.U32 R5, R4, 0x400, RZ ;  /* 0x0000040004057824 */ /* 0x000fe200078e00ff */
[----:B------:R-:W-:Y:S01]  /*0830*/  SHF.R.U32.HI R4, RZ, 0x4, R4 ;  /* 0x00000004ff047819 */ /* 0x000fe20000011604 */
[----:B------:R-:W-:Y:S03]  /*0840*/  STS [R29+0x1400], RZ ;  /* 0x001400ff1d007388 */ /* 0x000fe60000000800 */
[----:B------:R-:W-:Y:S01]  /*0850*/  LOP3.LUT R36, R5, 0x7c00, RZ, 0xc0, !PT ;  /* 0x00007c0005247812 */ /* 0x000fe200078ec0ff */
[----:B------:R-:W-:Y:S01]  /*0860*/  STS [R29+0x1800], RZ ;  /* 0x001800ff1d007388 */ /* 0x000fe20000000800 */
[----:B------:R-:W-:-:S03]  /*0870*/  LOP3.LUT R4, R4, 0xffffffe, RZ, 0xc0, !PT ;  /* 0x0ffffffe04047812 */ /* 0x000fc600078ec0ff */
[----:B------:R-:W-:Y:S01]  /*0880*/  STS [R29+0x1c00], RZ ;  /* 0x001c00ff1d007388 */ /* 0x000fe20000000800 */
[----:B------:R-:W-:Y:S02]  /*0890*/  IADD3 R36, PT, PT, R4, R29, R36 ;  /* 0x0000001d04247210 */ /* 0x000fe40007ffe024 */
[----:B------:R-:W-:Y:S01]  /*08a0*/  SHF.R.U32.HI R4, RZ, UR6, R3 ;  /* 0x00000006ff047c19 */ /* 0x000fe20008011603 */
[----:B------:R-:W-:Y:S03]  /*08b0*/  STS [R29+0x2000], RZ ;  /* 0x002000ff1d007388 */ /* 0x000fe60000000800 */
[----:B------:R-:W-:Y:S01]  /*08c0*/  LOP3.LUT R4, R4, UR4, RZ, 0xc0, !PT ;  /* 0x0000000404047c12 */ /* 0x000fe2000f8ec0ff */
[----:B------:R-:W-:Y:S03]  /*08d0*/  STS [R29+0x2400], RZ ;  /* 0x002400ff1d007388 */ /* 0x000fe60000000800 */
[----:B------:R-:W-:Y:S01]  /*08e0*/  SHF.R.U32.HI R6, RZ, 0x4, R4 ;  /* 0x00000004ff067819 */ /* 0x000fe20000011604 */
[----:B------:R-:W-:Y:S01]  /*08f0*/  STS [R29+0x2800], RZ ;  /* 0x002800ff1d007388 */ /* 0x000fe20000000800 */
[----:B------:R-:W-:-:S02]  /*0900*/  IMAD.SHL.U32 R5, R4, 0x400, RZ ;  /* 0x0000040004057824 */ /* 0x000fc400078e00ff */
[----:B------:R-:W-:Y:S01]  /*0910*/  LOP3.LUT R6, R6, 0xffffffe, RZ, 0xc0, !PT ;  /* 0x0ffffffe06067812 */ /* 0x000fe200078ec0ff */
[----:B------:R-:W-:Y:S02]  /*0920*/  STS [R29+0x2c00], RZ ;  /* 0x002c00ff1d007388 */ /* 0x000fe40000000800 */
[----:B------:R-:W-:Y:S02]  /*0930*/  LOP3.LUT R4, R5, 0x7c00, RZ, 0xc0, !PT ;  /* 0x00007c0005047812 */ /* 0x000fe400078ec0ff */
[----:B------:R-:W-:Y:S02]  /*0940*/  STS [R29+0x3000], RZ ;  /* 0x003000ff1d007388 */ /* 0x000fe40000000800 */
[----:B------:R-:W-:Y:S02]  /*0950*/  IADD3 R37, PT, PT, R6, R29, R4 ;  /* 0x0000001d06257210 */ /* 0x000fe40007ffe004 */
[----:B------:R-:W-:Y:S01]  /*0960*/  STS [R29+0x3400], RZ ;  /* 0x003400ff1d007388 */ /* 0x000fe20000000800 */
[----:B------:R-:W-:-:S03]  /*0970*/  SHF.R.U32.HI R4, RZ, UR6, R12 ;  /* 0x00000006ff047c19 */ /* 0x000fc6000801160c */
        /* <DEDUP_REMOVED lines=10> */
[----:B------:R-:W-:-:S03]  /*0a20*/  IADD3 R39, PT, PT, R39, R29, R6 ;  /* 0x0000001d27277210 */ /* 0x000fc60007ffe006 */
[----:B------:R-:W-:Y:S04]  /*0a30*/  STS [R29+0x4c00], RZ ;  /* 0x004c00ff1d007388 */ /* 0x000fe80000000800 */
        /* <DEDUP_REMOVED lines=13> */
[----:B------:R-:W0:Y:S02]  /*0b10*/  LDS.U16 R34, [R36] ;  /* 0x0000000024227984 */ /* 0x000e240000000400 */
[----:B0-----:R-:W-:-:S05]  /*0b20*/  VIADD R5, R34, 0x1 ;  /* 0x0000000122057836 */ /* 0x001fca0000000000 */
[----:B------:R0:W-:Y:S04]  /*0b30*/  STS.U16 [R36], R5 ;  /* 0x0000000524007388 */ /* 0x0001e80000000400 */
[----:B------:R-:W1:Y:S01]  /*0b40*/  LDS.U16 R38, [R37] ;  /* 0x0000000025267984 */ /* 0x000e620000000400 */
[----:B0-----:R-:W-:-:S04]  /*0b50*/  SHF.R.U32.HI R5, RZ, UR6, R13 ;  /* 0x00000006ff057c19 */ /* 0x001fc8000801160d */
[----:B------:R-:W-:-:S05]  /*0b60*/  LOP3.LUT R5, R5, UR4, RZ, 0xc0, !PT ;  /* 0x0000000405057c12 */ /* 0x000fca000f8ec0ff */
[----:B------:R-:W-:Y:S01]  /*0b70*/  IMAD.SHL.U32 R6, R5, 0x400, RZ ;  /* 0x0000040005067824 */ /* 0x000fe200078e00ff */
[----:B------:R-:W-:-:S04]  /*0b80*/  SHF.R.U32.HI R5, RZ, 0x4, R5 ;  /* 0x00000004ff057819 */ /* 0x000fc80000011605 */
[----:B------:R-:W-:Y:S02]  /*0b90*/  LOP3.LUT R8, R6, 0x7c00, RZ, 0xc0, !PT ;  /* 0x00007c0006087812 */ /* 0x000fe400078ec0ff */
[----:B------:R-:W-:-:S04]  /*0ba0*/  LOP3.LUT R5, R5, 0xffffffe, RZ, 0xc0, !PT ;  /* 0x0ffffffe05057812 */ /* 0x000fc800078ec0ff */
[----:B------:R-:W-:Y:S01]  /*0bb0*/  IADD3 R41, PT, PT, R5, R29, R8 ;  /* 0x0000001d05297210 */ /* 0x000fe20007ffe008 */
[----:B-1----:R-:W-:-:S05]  /*0bc0*/  VIADD R4, R38, 0x1 ;  /* 0x0000000126047836 */ /* 0x002fca0000000000 */
[----:B------:R0:W-:Y:S04]  /*0bd0*/  STS.U16 [R37], R4 ;  /* 0x0000000425007388 */ /* 0x0001e80000000400 */
[----:B------:R-:W1:Y:S01]  /*0be0*/  LDS.U16 R40, [R39] ;  /* 0x0000000027287984 */ /* 0x000e620000000400 */
[----:B0-----:R-:W-:-:S04]  /*0bf0*/  SHF.R.U32.HI R4, RZ, UR6, R14 ;  /* 0x00000006ff047c19 */ /* 0x001fc8000801160e */
[----:B------:R-:W-:-:S05]  /*0c00*/  LOP3.LUT R4, R4, UR4, RZ, 0xc0, !PT ;  /* 0x0000000404047c12 */ /* 0x000fca000f8ec0ff */
[----:B------:R-:W-:Y:S01]  /*0c10*/  IMAD.SHL.U32 R5, R4, 0x400, RZ ;  /* 0x0000040004057824 */ /* 0x000fe200078e00ff */
[----:B------:R-:W-:-:S04]  /*0c20*/  SHF.R.U32.HI R4, RZ, 0x4, R4 ;  /* 0x00000004ff047819 */ /* 0x000fc80000011604 */
[----:B------:R-:W-:Y:S02]  /*0c30*/  LOP3.LUT R8, R5, 0x7c00, RZ, 0xc0, !PT ;  /* 0x00007c0005087812 */ /* 0x000fe400078ec0ff */
[----:B------:R-:W-:Y:S02]  /*0c40*/  LOP3.LUT R43, R4, 0xffffffe, RZ, 0xc0, !PT ;  /* 0x0ffffffe042b7812 */ /* 0x000fe400078ec0ff */
[----:B------:R-:W-:Y:S02]  /*0c50*/  SHF.R.U32.HI R5, RZ, UR6, R15 ;  /* 0x00000006ff057c19 */ /* 0x000fe4000801160f */
[----:B------:R-:W-:Y:S02]  /*0c60*/  IADD3 R43, PT, PT, R43, R29, R8 ;  /* 0x0000001d2b2b7210 */ /* 0x000fe40007ffe008 */
[----:B------:R-:W-:Y:S01]  /*0c70*/  LOP3.LUT R5, R5, UR4, RZ, 0xc0, !PT ;  /* 0x0000000405057c12 */ /* 0x000fe2000f8ec0ff */
[----:B-1----:R-:W-:-:S05]  /*0c80*/  VIADD R6, R40, 0x1 ;  /* 0x0000000128067836 */ /* 0x002fca0000000000 */
[----:B------:R0:W-:Y:S04]  /*0c90*/  STS.U16 [R39], R6 ;  /* 0x0000000627007388 */ /* 0x0001e80000000400 */
[----:B------:R-:W1:Y:S01]  /*0ca0*/  LDS.U16 R42, [R41] ;  /* 0x00000000292a7984 */ /* 0x000e620000000400 */
[----:B0-----:R-:W-:Y:S01]  /*0cb0*/  IMAD.SHL.U32 R6, R5, 0x400, RZ ;  /* 0x0000040005067824 */ /* 0x001fe200078e00ff */
        /* <DEDUP_REMOVED lines=127> */
[----:B0-----:R-:W-:Y:S01]  /*14b0*/  SHF.R.U32.HI R4, RZ, UR6, R30 ;  /* 0x00000006ff047c19 */ /* 0x001fe2000801161e */
[----:B------:R-:W0:Y:S03]  /*14c0*/  S2UR UR6, SR_CgaCtaId ;  /* 0x00000000000679c3 */ /* 0x000e260000008800 */
[----:B------:R-:W-:Y:S01]  /*14d0*/  LOP3.LUT R4, R4, UR4, RZ, 0xc0, !PT ;  /* 0x0000000404047c12 */ /* 0x000fe2000f8ec0ff */
[----:B------:R-:W-:-:S04]  /*14e0*/  UMOV UR4, 0x400 ;  /* 0x0000040000047882 */ /* 0x000fc80000000000 */
[----:B------:R-:W-:Y:S01]  /*14f0*/  IMAD.SHL.U32 R5, R4, 0x400, RZ ;  /* 0x0000040004057824 */ /* 0x000fe200078e00ff */
[----:B------:R-:W-:-:S04]  /*1500*/  SHF.R.U32.HI R4, RZ, 0x4, R4 ;  /* 0x00000004ff047819 */ /* 0x000fc80000011604 */
[----:B------:R-:W-:Y:S02]  /*1510*/  LOP3.LUT R8, R5, 0x7c00, RZ, 0xc0, !PT ;  /* 0x00007c0005087812 */ /* 0x000fe400078ec0ff */
[----:B------:R-:W-:-:S04]  /*1520*/  LOP3.LUT R71, R4, 0xffffffe, RZ, 0xc0, !PT ;  /* 0x0ffffffe04477812 */ /* 0x000fc800078ec0ff */
[----:B------:R-:W-:Y:S01]  /*1530*/  IADD3 R71, PT, PT, R71, R29, R8 ;  /* 0x0000001d47477210 */ /* 0x000fe20007ffe008 */
[----:B0-----:R-:W-:Y:S01]  /*1540*/  ULEA UR4, UR6, UR4, 0x18 ;  /* 0x0000000406047291 */ /* 0x001fe2000f8ec0ff */
[----:B-1----:R-:W-:-:S05]  /*1550*/  VIADD R6, R68, 0x1 ;  /* 0x0000000144067836 */ /* 0x002fca0000000000 */
[----:B------:R-:W-:Y:S04]  /*1560*/  STS.U16 [R67], R6 ;  /* 0x0000000643007388 */ /* 0x000fe80000000400 */
[----:B------:R-:W0:Y:S02]  /*1570*/  LDS.U16 R70, [R69] ;  /* 0x0000000045467984 */ /* 0x000e240000000400 */
[----:B0-----:R-:W-:-:S05]  /*1580*/  VIADD R4, R70, 0x1 ;  /* 0x0000000146047836 */ /* 0x001fca0000000000 */
[----:B------:R-:W-:Y:S04]  /*1590*/  STS.U16 [R69], R4 ;  /* 0x0000000445007388 */ /* 0x000fe80000000400 */
[----:B------:R-:W0:Y:S02]  /*15a0*/  LDS.U16 R72, [R71] ;  /* 0x0000000047487984 */ /* 0x000e240000000400 */
[----:B0-----:R-:W-:-:S05]  /*15b0*/  VIADD R6, R72, 0x1 ;  /* 0x0000000148067836 */ /* 0x001fca0000000000 */
[----:B------:R-:W-:Y:S01]  /*15c0*/  STS.U16 [R71], R6 ;  /* 0x0000000647007388 */ /* 0x000fe20000000400 */
[----:B------:R-:W-:Y:S06]  /*15d0*/  BAR.SYNC.DEFER_BLOCKING 0x0 ;  /* 0x0000000000007b1d */ /* 0x000fec0000010000 */
[----:B------:R-:W-:Y:S04]  /*15e0*/  LDS R73, [R31] ;  /* 0x000000001f497984 */ /* 0x000fe80000000800 */
[----:B------:R-:W0:Y:S04]  /*15f0*/  LDS R74, [R31+0x4] ;  /* 0x000004001f4a7984 */ /* 0x000e280000000800 */
        /* <DEDUP_REMOVED lines=13> */
[----:B------:R-:W1:Y:S01]  /*16d0*/  LDS R86, [R31+0x34] ;  /* 0x000034001f567984 */ /* 0x000e620000000800 */
[----:B--2---:R-:W-:-:S03]  /*16e0*/  IMAD.IADD R76, R76, 0x1, R75 ;  /* 0x000000014c4c7824 */ /* 0x004fc600078e024b */
[----:B------:R-:W2:Y:S01]  /*16f0*/  LDS R87, [R31+0x38] ;  /* 0x000038001f577984 */ /* 0x000ea20000000800 */
[----:B---3--:R-:W-:-:S03]  /*1700*/  IMAD.IADD R77, R77, 0x1, R76 ;  /* 0x000000014d4d7824 */ /* 0x008fc600078e024c */
[----:B------:R-:W3:Y:S01]  /*1710*/  LDS R88, [R31+0x3c] ;  /* 0x00003c001f587984 */ /* 0x000ee20000000800 */
[----:B----4-:R-:W-:-:S03]  /*1720*/  IMAD.IADD R78, R78, 0x1, R77 ;  /* 0x000000014e4e7824 */ /* 0x010fc600078e024d */
[----:B------:R-:W4:Y:S01]  /*1730*/  LDS R89, [R31+0x40] ;  /* 0x000040001f597984 */ /* 0x000f220000000800 */
[----:B-----5:R-:W-:-:S03]  /*1740*/  IMAD.IADD R79, R79, 0x1, R78 ;  /* 0x000000014f4f7824 */ /* 0x020fc600078e024e */
[----:B------:R-:W5:Y:S01]  /*1750*/  LDS R90, [R31+0x44] ;  /* 0x000044001f5a7984 */ /* 0x000f620000000800 */
[----:B------:R-:W-:-:S03]  /*1760*/  IMAD.IADD R80, R80, 0x1, R79 ;  /* 0x0000000150507824 */ /* 0x000fc600078e024f */
        /* <DEDUP_REMOVED lines=29> */
[----:B------:R-:W-:-:S04]  /*1940*/  IMAD.IADD R95, R95, 0x1, R94 ;  /* 0x000000015f5f7824 */ /* 0x000fc800078e025e */
[----:B0-----:R-:W-:-:S04]  /*1950*/  IMAD.IADD R96, R96, 0x1, R95 ;  /* 0x0000000160607824 */ /* 0x001fc800078e025f */
[----:B-1----:R-:W-:-:S04]  /*1960*/  IMAD.IADD R97, R97, 0x1, R96 ;  /* 0x0000000161617824 */ /* 0x002fc800078e0260 */
[----:B--2---:R-:W-:-:S04]  /*1970*/  IMAD.IADD R98, R98, 0x1, R97 ;  /* 0x0000000162627824 */ /* 0x004fc800078e0261 */
[----:B---3--:R-:W-:-:S04]  /*1980*/  IMAD.IADD R99, R99, 0x1, R98 ;  /* 0x0000000163637824 */ /* 0x008fc800078e0262 */
[----:B----4-:R-:W-:-:S04]  /*1990*/  IMAD.IADD R100, R100, 0x1, R99 ;  /* 0x0000000164647824 */ /* 0x010fc800078e0263 */
[----:B-----5:R-:W-:-:S04]  /*19a0*/  IMAD.IADD R101, R101, 0x1, R100 ;  /* 0x0000000165657824 */ /* 0x020fc800078e0264 */
[----:B------:R-:W-:-:S04]  /*19b0*/  IMAD.IADD R102, R102, 0x1, R101 ;  /* 0x0000000166667824 */ /* 0x000fc800078e0265 */
[----:B------:R-:W-:-:S04]  /*19c0*/  IMAD.IADD R103, R103, 0x1, R102 ;  /* 0x0000000167677824 */ /* 0x000fc800078e0266 */
[----:B------:R-:W-:-:S04]  /*19d0*/  IMAD.IADD R104, R104, 0x1, R103 ;  /* 0x0000000168687824 */ /* 0x000fc800078e0267 */
[----:B------:R-:W-:-:S05]  /*19e0*/  IMAD.IADD R106, R5, 0x1, R104 ;  /* 0x00000001056a7824 */ /* 0x000fca00078e0268 */
        /* <DEDUP_REMOVED lines=8> */
[----:B------:R-:W0:Y:S02]  /*1a70*/  SHFL.UP P0, R107, R108, 0x10, RZ ;  /* 0x060000006c6b7989 */ /* 0x000e2400000000ff */
[----:B0-----:R-:W-:Y:S01]  /*1a80*/  @P0 IMAD.IADD R107, R108, 0x1, R107 ;  /* 0x000000016c6b0824 */ /* 0x001fe200078e026b */
[----:B------:R-:W-:-:S03]  /*1a90*/  ISETP.NE.AND P0, PT, R105, 0x1, PT ;  /* 0x000000016900780c */ /* 0x000fc60003f05270 */
[----:B------:R-:W-:Y:S01]  /*1aa0*/  IMAD.IADD R106, R107, 0x1, -R106 ;  /* 0x000000016b6a7824 */ /* 0x000fe200078e0a6a */
[----:B------:R-:W-:Y:S01]  /*1ab0*/  @!P1 STS [R32+0x8400], R107 ;  /* 0x0084006b20009388 */ /* 0x000fe20000000800 */
[----:B------:R-:W-:Y:S01]  /*1ac0*/  BAR.SYNC.DEFER_BLOCKING 0x0 ;  /* 0x0000000000007b1d */ /* 0x000fe20000010000 */
[----:B------:R-:W-:-:S05]  /*1ad0*/  ISETP.NE.AND P1, PT, R105, 0x4, PT ;  /* 0x000000046900780c */ /* 0x000fca0003f25270 */
[----:B------:R-:W0:Y:S04]  /*1ae0*/  LDS.128 R4, [UR4+0x8400] ;  /* 0x00840004ff047984 */ /* 0x000e280008000c00 */
[----:B------:R-:W1:Y:S01]  /*1af0*/  LDS.128 R8, [UR4+0x8410] ;  /* 0x00841004ff087984 */ /* 0x000e620008000c00 */
[C---:B0-----:R-:W-:Y:S01]  /*1b00*/  SEL R35, R4.reuse, R35, !P0 ;  /* 0x0000002304237207 */ /* 0x041fe20004000000 */
[----:B------:R-:W-:Y:S01]  /*1b10*/  IMAD.IADD R5, R4, 0x1, R5 ;  /* 0x0000000104057824 */ /* 0x000fe200078e0205 */
[----:B------:R-:W-:-:S03]  /*1b20*/  ISETP.NE.AND P0, PT, R105, 0x2, PT ;  /* 0x000000026900780c */ /* 0x000fc60003f05270 */
[----:B------:R-:W-:Y:S01]  /*1b30*/  IMAD.IADD R6, R6, 0x1, R5 ;  /* 0x0000000106067824 */ /* 0x000fe200078e0205 */
[----:B------:R-:W-:Y:S02]  /*1b40*/  SEL R35, R5, R35, !P0 ;  /* 0x0000002305237207 */ /* 0x000fe40004000000 */
[----:B------:R-:W-:Y:S01]  /*1b50*/  ISETP.NE.AND P0, PT, R105, 0x3, PT ;  /* 0x000000036900780c */ /* 0x000fe20003f05270 */
[----:B------:R-:W-:-:S03]  /*1b60*/  IMAD.IADD R7, R7, 0x1, R6 ;  /* 0x0000000107077824 */ /* 0x000fc600078e0206 */
[----:B------:R-:W-:Y:S01]  /*1b70*/  SEL R35, R6, R35, !P0 ;  /* 0x0000002306237207 */ /* 0x000fe20004000000 */
[----:B-1----:R-:W-:Y:S01]  /*1b80*/  IMAD.IADD R8, R7, 0x1, R8 ;  /* 0x0000000107087824 */ /* 0x002fe200078e0208 */
[----:B------:R-:W-:Y:S02]  /*1b90*/  ISETP.NE.AND P0, PT, R105, 0x5, PT ;  /* 0x000000056900780c */ /* 0x000fe40003f05270 */
[----:B------:R-:W-:Y:S01]  /*1ba0*/  SEL R35, R7, R35, !P1 ;  /* 0x0000002307237207 */ /* 0x000fe20004800000 */
[----:B------:R-:W-:Y:S01]  /*1bb0*/  IMAD.IADD R9, R9, 0x1, R8 ;  /* 0x0000000109097824 */ /* 0x000fe200078e0208 */
[----:B------:R-:W-:Y:S02]  /*1bc0*/  ISETP.NE.AND P1, PT, R23, RZ, PT ;  /* 0x000000ff1700720c */ /* 0x000fe40003f25270 */
[----:B------:R-:W-:Y:S01]  /*1bd0*/  SEL R35, R8, R35, !P0 ;  /* 0x0000002308237207 */ /* 0x000fe20004000000 */
[----:B------:R-:W-:Y:S01]  /*1be0*/  IMAD.IADD R10, R10, 0x1, R9 ;  /* 0x000000010a0a7824 */ /* 0x000fe200078e0209 */
[----:B------:R-:W-:-:S02]  /*1bf0*/  ISETP.GT.U32.AND P0, PT, R0, 0x1f, PT ;  /* 0x0000001f0000780c */ /* 0x000fc40003f04070 */
[----:B------:R-:W-:Y:S01]  /*1c00*/  SEL R35, R9, R35, !P2 ;  /* 0x0000002309237207 */ /* 0x000fe20005000000 */
[----:B------:R-:W-:Y:S01]  /*1c10*/  IMAD.IADD R11, R11, 0x1, R10 ;  /* 0x000000010b0b7824 */ /* 0x000fe200078e020a */
[----:B------:R-:W-:Y:S02]  /*1c20*/  ISETP.GT.U32.OR P2, PT, R0, 0x1f, P1 ;  /* 0x0000001f0000780c */ /* 0x000fe40000f44470 */
[----:B------:R-:W-:Y:S02]  /*1c30*/  SEL R4, R106, RZ, P1 ;  /* 0x000000ff6a047207 */ /* 0x000fe40000800000 */
[----:B------:R-:W-:-:S05]  /*1c40*/  SEL R35, R10, R35, !P3 ;  /* 0x000000230a237207 */ /* 0x000fca0005800000 */
[----:B------:R-:W-:Y:S01]  /*1c50*/  @P0 IMAD.IADD R106, R35, 0x1, R4 ;  /* 0x00000001236a0824 */ /* 0x000fe200078e0204 */
[----:B------:R-:W-:-:S03]  /*1c60*/  ISETP.NE.AND P0, PT, R0, RZ, PT ;  /* 0x000000ff0000720c */ /* 0x000fc60003f05270 */
[----:B------:R-:W-:-:S05]  /*1c70*/  @!P2 IMAD.U32 R106, R11, 0x10000, RZ ;  /* 0x000100000b6aa824 */ /* 0x000fca00078e00ff */
[----:B------:R-:W-:Y:S01]  /*1c80*/  @!P2 STS [UR4+0x8428], R106 ;  /* 0x0084286aff00a988 */ /* 0x000fe20008000804 */
[----:B------:R-:W-:Y:S06]  /*1c90*/  BAR.SYNC.DEFER_BLOCKING 0x0 ;  /* 0x0000000000007b1d */ /* 0x000fec0000010000 */
[----:B------:R-:W0:Y:S02]  /*1ca0*/  LDS R4, [UR4+0x8428] ;  /* 0x00842804ff047984 */ /* 0x000e240008000800 */
[----:B0-----:R-:W-:-:S05]  /*1cb0*/  SEL R5, R4, RZ, P0 ;  /* 0x000000ff04057207 */ /* 0x001fca0000000000 */
[----:B------:R-:W-:-:S04]  /*1cc0*/  IMAD.IADD R4, R5, 0x1, R106 ;  /* 0x0000000105047824 */ /* 0x000fc800078e026a */
[--C-:B------:R-:W-:Y:S01]  /*1cd0*/  IMAD.IADD R6, R73, 0x1, R4.reuse ;  /* 0x0000000149067824 */ /* 0x100fe200078e0204 */
[----:B------:R-:W-:Y:S01]  /*1ce0*/  STS [R31], R4 ;  /* 0x000000041f007388 */ /* 0x000fe20000000800 */
[--C-:B------:R-:W-:Y:S02]  /*1cf0*/  IMAD.IADD R74, R74, 0x1, R4.reuse ;  /* 0x000000014a4a7824 */ /* 0x100fe400078e0204 */
[--C-:B------:R-:W-:Y:S01]  /*1d00*/  IMAD.IADD R8, R75, 0x1, R4.reuse ;  /* 0x000000014b087824 */ /* 0x100fe200078e0204 */
[----:B------:R-:W-:Y:S01]  /*1d10*/  STS [R31+0x4], R6 ;  /* 0x000004061f007388 */ /* 0x000fe20000000800 */
[--C-:B------:R-:W-:Y:S02]  /*1d20*/  IMAD.IADD R76, R76, 0x1, R4.reuse ;  /* 0x000000014c4c7824 */ /* 0x100fe400078e0204 */
[--C-:B------:R-:W-:Y:S01]  /*1d30*/  IMAD.IADD R10, R77, 0x1, R4.reuse ;  /* 0x000000014d0a7824 */ /* 0x100fe200078e0204 */
[----:B------:R-:W-:Y:S01]  /*1d40*/  STS [R31+0x8], R74 ;  /* 0x0000084a1f007388 */ /* 0x000fe20000000800 */
[----:B------:R-:W-:-:S02]  /*1d50*/  IMAD.IADD R78, R78, 0x1, R4 ;  /* 0x000000014e4e7824 */ /* 0x000fc400078e0204 */
[--C-:B------:R-:W-:Y:S01]  /*1d60*/  IMAD.IADD R106, R79, 0x1, R4.reuse ;  /* 0x000000014f6a7824 */ /* 0x100fe200078e0204 */
[----:B------:R-:W-:Y:S01]  /*1d70*/  STS [R31+0xc], R8 ;  /* 0x00000c081f007388 */ /* 0x000fe20000000800 */
        /* <DEDUP_REMOVED lines=36> */
[----:B------:R-:W-:-:S03]  /*1fc0*/  IMAD.IADD R104, R104, 0x1, R4 ;  /* 0x0000000168687824 */ /* 0x000fc600078e0204 */
[----:B------:R-:W-:Y:S04]  /*1fd0*/  STS [R31+0x40], R88 ;  /* 0x000040581f007388 */ /* 0x000fe80000000800 */
        /* <DEDUP_REMOVED lines=15> */
[----:B------:R-:W-:Y:S01]  /*20d0*/  STS [R31+0x80], R104 ;  /* 0x000080681f007388 */ /* 0x000fe20000000800 */
[----:B------:R-:W-:Y:S06]  /*20e0*/  BAR.SYNC.DEFER_BLOCKING 0x0 ;  /* 0x0000000000007b1d */ /* 0x000fec0000010000 */
[----:B------:R-:W0:Y:S04]  /*20f0*/  LDS.U16 R5, [R36] ;  /* 0x0000000024057984 */ /* 0x000e280000000400 */
[----:B------:R-:W1:Y:S04]  /*2100*/  LDS.U16 R37, [R37] ;  /* 0x0000000025257984 */ /* 0x000e680000000400 */
[----:B------:R-:W2:Y:S04]  /*2110*/  LDS.U16 R39, [R39] ;  /* 0x0000000027277984 */ /* 0x000ea80000000400 */
[----:B------:R-:W3:Y:S04]  /*2120*/  LDS.U16 R41, [R41] ;  /* 0x0000000029297984 */ /* 0x000ee80000000400 */
[----:B------:R-:W4:Y:S04]  /*2130*/  LDS.U16 R43, [R43] ;  /* 0x000000002b2b7984 */ /* 0x000f280000000400 */
[----:B------:R-:W5:Y:S04]  /*2140*/  LDS.U16 R45, [R45] ;  /* 0x000000002d2d7984 */ /* 0x000f680000000400 */
[----:B------:R-:W5:Y:S04]  /*2150*/  LDS.U16 R47, [R47] ;  /* 0x000000002f2f7984 */ /* 0x000f680000000400 */
[----:B------:R-:W5:Y:S04]  /*2160*/  LDS.U16 R49, [R49] ;  /* 0x0000000031317984 */ /* 0x000f680000000400 */
[----:B------:R-:W5:Y:S04]  /*2170*/  LDS.U16 R51, [R51] ;  /* 0x0000000033337984 */ /* 0x000f680000000400 */
[----:B------:R-:W5:Y:S04]  /*2180*/  LDS.U16 R53, [R53] ;  /* 0x0000000035357984 */ /* 0x000f680000000400 */
[----:B------:R-:W5:Y:S01]  /*2190*/  LDS.U16 R55, [R55] ;  /* 0x0000000037377984 */ /* 0x000f620000000400 */
[----:B0-----:R-:W-:-:S03]  /*21a0*/  IMAD.IADD R5, R34, 0x1, R5 ;  /* 0x0000000122057824 */ /* 0x001fc600078e0205 */
[----:B------:R-:W0:Y:S01]  /*21b0*/  LDS.U16 R57, [R57] ;  /* 0x0000000039397984 */ /* 0x000e220000000400 */
[----:B-1----:R-:W-:-:S03]  /*21c0*/  IMAD.IADD R37, R38, 0x1, R37 ;  /* 0x0000000126257824 */ /* 0x002fc600078e0225 */
[----:B------:R-:W1:Y:S01]  /*21d0*/  LDS.U16 R59, [R59] ;  /* 0x000000003b3b7984 */ /* 0x000e620000000400 */
[----:B--2---:R-:W-:-:S03]  /*21e0*/  IMAD.IADD R39, R40, 0x1, R39 ;  /* 0x0000000128277824 */ /* 0x004fc600078e0227 */
[----:B------:R-:W2:Y:S01]  /*21f0*/  LDS.U16 R61, [R61] ;  /* 0x000000003d3d7984 */ /* 0x000ea20000000400 */
[----:B---3--:R-:W-:-:S03]  /*2200*/  IMAD.IADD R41, R42, 0x1, R41 ;  /* 0x000000012a297824 */ /* 0x008fc600078e0229 */
[----:B------:R-:W3:Y:S01]  /*2210*/  LDS.U16 R63, [R63] ;  /* 0x000000003f3f7984 */ /* 0x000ee20000000400 */
[----:B----4-:R-:W-:-:S03]  /*2220*/  IMAD.IADD R43, R44, 0x1, R43 ;  /* 0x000000012c2b7824 */ /* 0x010fc600078e022b */
[----:B------:R-:W4:Y:S01]  /*2230*/  LDS.U16 R65, [R65] ;  /* 0x0000000041417984 */ /* 0x000f220000000400 */
[----:B-----5:R-:W-:-:S03]  /*2240*/  IMAD.IADD R45, R46, 0x1, R45 ;  /* 0x000000012e2d7824 */ /* 0x020fc600078e022d */
[----:B------:R-:W5:Y:S01]  /*2250*/  LDS.U16 R67, [R67] ;  /* 0x0000000043437984 */ /* 0x000f620000000400 */
[----:B------:R-:W-:-:S03]  /*2260*/  IMAD.IADD R47, R48, 0x1, R47 ;  /* 0x00000001302f7824 */ /* 0x000fc600078e022f */
[----:B------:R-:W5:Y:S01]  /*2270*/  LDS.U16 R69, [R69] ;  /* 0x0000000045457984 */ /* 0x000f620000000400 */
[----:B------:R-:W-:-:S03]  /*2280*/  IMAD.IADD R49, R50, 0x1, R49 ;  /* 0x0000000132317824 */ /* 0x000fc600078e0231 */
[----:B------:R-:W5:Y:S01]  /*2290*/  LDS.U16 R71, [R71] ;  /* 0x0000000047477984 */ /* 0x000f620000000400 */
[----:B------:R-:W-:Y:S02]  /*22a0*/  IMAD.IADD R51, R52, 0x1, R51 ;  /* 0x0000000134337824 */ /* 0x000fe400078e0233 */
[----:B------:R-:W-:Y:S02]  /*22b0*/  IMAD.IADD R53, R54, 0x1, R53 ;  /* 0x0000000136357824 */ /* 0x000fe400078e0235 */
[----:B------:R-:W-:Y:S02]  /*22c0*/  IMAD.IADD R55, R56, 0x1, R55 ;  /* 0x0000000138377824 */ /* 0x000fe400078e0237 */
[----:B0-----:R-:W-:Y:S02]  /*22d0*/  IMAD.IADD R57, R58, 0x1, R57 ;  /* 0x000000013a397824 */ /* 0x001fe400078e0239 */
[----:B-1----:R-:W-:Y:S02]  /*22e0*/  IMAD.IADD R59, R60, 0x1, R59 ;  /* 0x000000013c3b7824 */ /* 0x002fe400078e023b */
[----:B--2---:R-:W-:-:S02]  /*22f0*/  IMAD.IADD R61, R62, 0x1, R61 ;  /* 0x000000013e3d7824 */ /* 0x004fc400078e023d */
[----:B---3--:R-:W-:Y:S02]  /*2300*/  IMAD.IADD R63, R64, 0x1, R63 ;  /* 0x00000001403f7824 */ /* 0x008fe400078e023f */
[----:B----4-:R-:W-:Y:S02]  /*2310*/  IMAD.IADD R65, R66, 0x1, R65 ;  /* 0x0000000142417824 */ /* 0x010fe400078e0241 */
[----:B-----5:R-:W-:Y:S02]  /*2320*/  IMAD.IADD R67, R68, 0x1, R67 ;  /* 0x0000000144437824 */ /* 0x020fe400078e0243 */
[----:B------:R-:W-:Y:S02]  /*2330*/  IMAD.IADD R69, R70, 0x1, R69 ;  /* 0x0000000146457824 */ /* 0x000fe400078e0245 */
[----:B------:R-:W-:Y:S01]  /*2340*/  IMAD.IADD R71, R72, 0x1, R71 ;  /* 0x0000000148477824 */ /* 0x000fe200078e0247 */
[----:B------:R-:W-:Y:S06]  /*2350*/  BAR.SYNC.DEFER_BLOCKING 0x0 ;  /* 0x0000000000007b1d */ /* 0x000fec0000010000 */
[----:B------:R-:W-:Y:S05]  /*2360*/  BRA.U UP0, `(.L_x_219) ;  /* 0x0000000100f87547 */ /* 0x000fea000b800000 */
[----:B------:R-:W-:Y:S01]  /*2370*/  LEA R5, R5, UR4, 0x2 ;  /* 0x0000000405057c11 */ /* 0x000fe2000f8e10ff */
[----:B------:R-:W-:Y:S01]  /*2380*/  UIADD3 UR7, UPT, UPT, UR7, 0x6, URZ ;  /* 0x0000000607077890 */ /* 0x000fe2000fffe0ff */
[----:B------:R-:W-:Y:S01]  /*2390*/  LEA R4, R37, UR4, 0x2 ;  /* 0x0000000425047c11 */ /* 0x000fe2000f8e10ff */
[----:B------:R-:W-:Y:S01]  /*23a0*/  UIADD3 UR5, UPT, UPT, UR5, -0x6, URZ ;  /* 0xfffffffa05057890 */ /* 0x000fe2000fffe0ff */
[----:B------:R-:W-:Y:S01]  /*23b0*/  LEA R7, R39, UR4, 0x2 ;  /* 0x0000000427077c11 */ /* 0x000fe2000f8e10ff */
[----:B------:R0:W-:Y:S01]  /*23c0*/  STS [R5], R2 ;  /* 0x0000000205007388 */ /* 0x0001e20000000800 */
[----:B------:R-:W-:Y:S02]  /*23d0*/  LEA R6, R41, UR4, 0x2 ;  /* 0x0000000429067c11 */ /* 0x000fe4000f8e10ff */
[----:B------:R-:W-:Y:S01]  /*23e0*/  LEA R9, R43, UR4, 0x2 ;  /* 0x000000042b097c11 */ /* 0x000fe2000f8e10ff */
[----:B------:R1:W-:Y:S01]  /*23f0*/  STS [R4], R3 ;  /* 0x0000000304007388 */ /* 0x0003e20000000800 */
[----:B------:R-:W-:-:S02]  /*2400*/  LEA R8, R45, UR4, 0x2 ;  /* 0x000000042d087c11 */ /* 0x000fc4000f8e10ff */
[----:B------:R-:W-:Y:S01]  /*2410*/  LEA R11, R47, UR4, 0x2 ;  /* 0x000000042f0b7c11 */ /* 0x000fe2000f8e10ff */
[----:B------:R2:W-:Y:S01]  /*2420*/  STS [R7], R12 ;  /* 0x0000000c07007388 */ /* 0x0005e20000000800 */
[----:B------:R-:W-:Y:S02]  /*2430*/  LEA R10, R49, UR4, 0x2 ;  /* 0x00000004310a7c11 */ /* 0x000fe4000f8e10ff */
[----:B0-----:R-:W-:Y:S01]  /*2440*/  LEA R5, R51, UR4, 0x2 ;  /* 0x0000000433057c11 */ /* 0x001fe2000f8e10ff */
[----:B------:R0:W-:Y:S01]  /*2450*/  STS [R6], R13 ;  /* 0x0000000d06007388 */ /* 0x0001e20000000800 */
[----:B------:R-:W-:Y:S02]  /*2460*/  LEA R2, R53, UR4, 0x2 ;  /* 0x0000000435027c11 */ /* 0x000fe4000f8e10ff */
[----:B-1----:R-:W-:Y:S01]  /*2470*/  LEA R3, R55, UR4, 0x2 ;  /* 0x0000000437037c11 */ /* 0x002fe2000f8e10ff */
[----:B------:R1:W-:Y:S01]  /*2480*/  STS [R9], R14 ;  /* 0x0000000e09007388 */ /* 0x0003e20000000800 */
[----:B------:R-:W-:-:S02]  /*2490*/  LEA R4, R57, UR4, 0x2 ;  /* 0x0000000439047c11 */ /* 0x000fc4000f8e10ff */
[----:B--2---:R-:W-:Y:S01]  /*24a0*/  LEA R7, R59, UR4, 0x2 ;  /* 0x000000043b077c11 */ /* 0x004fe2000f8e10ff */
[----:B------:R2:W-:Y:S01]  /*24b0*/  STS [R8], R15 ;  /* 0x0000000f08007388 */ /* 0x0005e20000000800 */
[----:B0-----:R-:W-:-:S03]  /*24c0*/  LEA R6, R63, UR4, 0x2 ;  /* 0x000000043f067c11 */ /* 0x001fc6000f8e10ff */
[----:B------:R0:W-:Y:S01]  /*24d0*/  STS [R11], R16 ;  /* 0x000000100b007388 */ /* 0x0001e20000000800 */
[----:B-1----:R-:W-:-:S03]  /*24e0*/  LEA R9, R61, UR4, 0x2 ;  /* 0x000000043d097c11 */ /* 0x002fc6000f8e10ff */
[----:B------:R-:W-:Y:S01]  /*24f0*/  STS [R10], R17 ;  /* 0x000000110a007388 */ /* 0x000fe20000000800 */
[----:B--2---:R-:W-:-:S03]  /*2500*/  LEA R8, R67, UR4, 0x2 ;  /* 0x0000000443087c11 */ /* 0x004fc6000f8e10ff */
[----:B------:R1:W-:Y:S01]  /*2510*/  STS [R5], R18 ;  /* 0x0000001205007388 */ /* 0x0003e20000000800 */
[----:B0-----:R-:W-:-:S03]  /*2520*/  LEA R11, R65, UR4, 0x2 ;  /* 0x00000004410b7c11 */ /* 0x001fc6000f8e10ff */
[----:B------:R0:W-:Y:S04]  /*2530*/  STS [R2], R19 ;  /* 0x0000001302007388 */ /* 0x0001e80000000800 */
[----:B------:R2:W-:Y:S01]  /*2540*/  STS [R3], R20 ;  /* 0x0000001403007388 */ /* 0x0005e20000000800 */
[----:B-1----:R-:W-:-:S03]  /*2550*/  LEA R5, R69, UR4, 0x2 ;  /* 0x0000000445057c11 */ /* 0x002fc6000f8e10ff */
[----:B------:R2:W-:Y:S01]  /*2560*/  STS [R4], R21 ;  /* 0x0000001504007388 */ /* 0x0005e20000000800 */
[----:B0-----:R-:W-:-:S03]  /*2570*/  LEA R19, R71, UR4, 0x2 ;  /* 0x0000000447137c11 */ /* 0x001fc6000f8e10ff */
[----:B------:R2:W-:Y:S04]  /*2580*/  STS [R7], R22 ;  /* 0x0000001607007388 */ /* 0x0005e80000000800 */
[----:B------:R2:W-:Y:S04]  /*2590*/  STS [R9], R24 ;  /* 0x0000001809007388 */ /* 0x0005e80000000800 */
[----:B------:R2:W-:Y:S04]  /*25a0*/  STS [R6], R25 ;  /* 0x0000001906007388 */ /* 0x0005e80000000800 */
[----:B------:R2:W-:Y:S04]  /*25b0*/  STS [R11], R26 ;  /* 0x0000001a0b007388 */ /* 0x0005e80000000800 */
[----:B------:R2:W-:Y:S04]  /*25c0*/  STS [R8], R27 ;  /* 0x0000001b08007388 */ /* 0x0005e80000000800 */
[----:B------:R2:W-:Y:S04]  /*25d0*/  STS [R5], R28 ;  /* 0x0000001c05007388 */ /* 0x0005e80000000800 */
[----:B------:R2:W-:Y:S01]  /*25e0*/  STS [R19], R30 ;  /* 0x0000001e13007388 */ /* 0x0005e20000000800 */
[----:B------:R-:W-:Y:S06]  /*25f0*/  BAR.SYNC.DEFER_BLOCKING 0x0 ;  /* 0x0000000000007b1d */ /* 0x000fec0000010000 */
[----:B------:R2:W0:Y:S04]  /*2600*/  LDS R2, [R33] ;  /* 0x0000000021027984 */ /* 0x0004280000000800 */
[----:B------:R2:W1:Y:S04]  /*2610*/  LDS R3, [R33+0x4] ;  /* 0x0000040021037984 */ /* 0x0004680000000800 */
[----:B------:R2:W3:Y:S04]  /*2620*/  LDS R12, [R33+0x8] ;  /* 0x00000800210c7984 */ /* 0x0004e80000000800 */
[----:B------:R2:W4:Y:S04]  /*2630*/  LDS R13, [R33+0xc] ;  /* 0x00000c00210d7984 */ /* 0x0005280000000800 */
[----:B------:R2:W0:Y:S04]  /*2640*/  LDS R14, [R33+0x10] ;  /* 0x00001000210e7984 */ /* 0x0004280000000800 */
        /* <DEDUP_REMOVED lines=13> */
[----:B------:R2:W0:Y:S01]  /*2720*/  LDS R30, [R33+0x48] ;  /* 0x00004800211e7984 */ /* 0x0004220000000800 */
[----:B------:R-:W-:Y:S06]  /*2730*/  BAR.SYNC.DEFER_BLOCKING 0x0 ;  /* 0x0000000000007b1d */ /* 0x000fec0000010000 */
[----:B-1-34-:R-:W-:Y:S05]  /*2740*/  BRA `(.L_x_220) ;  /* 0xffffffdc00f87947 */ /* 0x01afea000383ffff */
.L_x_219:
[----:B------:R-:W-:Y:S01]  /*2750*/  LEA R5, R5, UR4, 0x2 ;  /* 0x0000000405057c11 */ /* 0x000fe2000f8e10ff */
[C---:B------:R-:W-:Y:S01]  /*2760*/  IMAD R33, R0.reuse, -0x48, R33 ;  /* 0xffffffb800217824 */ /* 0x040fe200078e0221 */
[----:B------:R-:W-:Y:S01]  /*2770*/  LEA R4, R37, UR4, 0x2 ;  /* 0x0000000425047c11 */ /* 0x000fe2000f8e10ff */
[C---:B------:R-:W-:Y:S01]  /*2780*/  VIADD R7, R0.reuse, 0x100 ;  /* 0x0000010000077836 */ /* 0x040fe20000000000 */
[----:B------:R-:W-:Y:S01]  /*2790*/  LEA R39, R39, UR4, 0x2 ;  /* 0x0000000427277c11 */ /* 0x000fe2000f8e10ff */
[----:B------:R0:W-:Y:S01]  /*27a0*/  STS [R5], R2 ;  /* 0x0000000205007388 */ /* 0x0001e20000000800 */
[----:B------:R-:W-:Y:S01]  /*27b0*/  LEA R6, R41, UR4, 0x2 ;  /* 0x0000000429067c11 */ /* 0x000fe2000f8e10ff */
[----:B------:R-:W-:Y:S01]  /*27c0*/  VIADD R9, R0, 0x200 ;  /* 0x0000020000097836 */ /* 0x000fe20000000000 */
[----:B------:R-:W-:Y:S01]  /*27d0*/  LEA R43, R43, UR4, 0x2 ;  /* 0x000000042b2b7c11 */ /* 0x000fe2000f8e10ff */
[----:B------:R1:W-:Y:S01]  /*27e0*/  STS [R4], R3 ;  /* 0x0000000304007388 */ /* 0x0003e20000000800 */
[----:B------:R-:W-:-:S02]  /*27f0*/  LEA R8, R45, UR4, 0x2 ;  /* 0x000000042d087c11 */ /* 0x000fc4000f8e10ff */
[----:B------:R-:W-:Y:S01]  /*2800*/  LEA R47, R47, UR4, 0x2 ;  /* 0x000000042f2f7c11 */ /* 0x000fe2000f8e10ff */
[----:B------:R-:W-:Y:S01]  /*2810*/  STS [R39], R12 ;  /* 0x0000000c27007388 */ /* 0x000fe20000000800 */
[----:B------:R-:W-:Y:S02]  /*2820*/  LEA R10, R49, UR4, 0x2 ;  /* 0x00000004310a7c11 */ /* 0x000fe4000f8e10ff */
[----:B------:R-:W-:Y:S01]  /*2830*/  LEA R51, R51, UR4, 0x2 ;  /* 0x0000000433337c11 */ /* 0x000fe2000f8e10ff */
[----:B------:R2:W-:Y:S01]  /*2840*/  STS [R6], R13 ;  /* 0x0000000d06007388 */ /* 0x0005e20000000800 */
[----:B0-----:R-:W-:Y:S02]  /*2850*/  LEA R2, R53, UR4, 0x2 ;  /* 0x0000000435027c11 */ /* 0x001fe4000f8e10ff */
[----:B------:R-:W-:Y:S01]  /*2860*/  LEA R55, R55, UR4, 0x2 ;  /* 0x0000000437377c11 */ /* 0x000fe2000f8e10ff */
[----:B------:R0:W-:Y:S01]  /*2870*/  STS [R43], R14 ;  /* 0x0000000e2b007388 */ /* 0x0001e20000000800 */
[----:B-1----:R-:W-:-:S02]  /*2880*/  LEA R4, R57, UR4, 0x2 ;  /* 0x0000000439047c11 */ /* 0x002fc4000f8e10ff */
[----:B------:R-:W-:Y:S01]  /*2890*/  LEA R59, R59, UR4, 0x2 ;  /* 0x000000043b3b7c11 */ /* 0x000fe2000f8e10ff */
[----:B------:R1:W-:Y:S01]  /*28a0*/  STS [R8], R15 ;  /* 0x0000000f08007388 */ /* 0x0003e20000000800 */
[----:B------:R-:W-:Y:S01]  /*28b0*/  LEA R61, R61, UR4, 0x2 ;  /* 0x000000043d3d7c11 */ /* 0x000fe2000f8e10ff */
[C---:B--2---:R-:W-:Y:S01]  /*28c0*/  VIADD R13, R0.reuse, 0x500 ;  /* 0x00000500000d7836 */ /* 0x044fe20000000000 */
[----:B------:R-:W-:Y:S01]  /*28d0*/  LEA R6, R63, UR4, 0x2 ;  /* 0x000000043f067c11 */ /* 0x000fe2000f8e10ff */
[----:B------:R2:W-:Y:S01]  /*28e0*/  STS [R47], R16 ;  /* 0x000000102f007388 */ /* 0x0005e20000000800 */
[----:B------:R-:W-:Y:S01]  /*28f0*/  LEA R65, R65, UR4, 0x2 ;  /* 0x0000000441417c11 */ /* 0x000fe2000f8e10ff */
[C---:B0-----:R-:W-:Y:S01]  /*2900*/  VIADD R14, R0.reuse, 0x600 ;  /* 0x00000600000e7836 */ /* 0x041fe20000000000 */
[----:B------:R-:W-:Y:S01]  /*2910*/  LEA R69, R69, UR4, 0x2 ;  /* 0x0000000445457c11 */ /* 0x000fe2000f8e10ff */
[----:B------:R0:W-:Y:S01]  /*2920*/  STS [R10], R17 ;  /* 0x000000110a007388 */ /* 0x0001e20000000800 */
[----:B------:R-:W-:Y:S01]  /*2930*/  LEA R71, R71, UR4, 0x2 ;  /* 0x0000000447477c11 */ /* 0x000fe2000f8e10ff */
[C---:B-1----:R-:W-:Y:S01]  /*2940*/  VIADD R15, R0.reuse, 0x700 ;  /* 0x00000700000f7836 */ /* 0x042fe20000000000 */
[----:B------:R-:W-:Y:S01]  /*2950*/  LEA R8, R67, UR4, 0x2 ;  /* 0x0000000443087c11 */ /* 0x000fe2000f8e10ff */
[----:B------:R-:W-:Y:S01]  /*2960*/  STS [R51], R18 ;  /* 0x0000001233007388 */ /* 0x000fe20000000800 */
[----:B------:R-:W1:Y:S01]  /*2970*/  LDCU.64 UR4, c[0x0][0x3a0] ;  /* 0x00007400ff0477ac */ /* 0x000e620008000a00 */
[C---:B------:R-:W-:Y:S01]  /*2980*/  LOP3.LUT R12, R0.reuse, 0x400, RZ, 0xfc, !PT ;  /* 0x00000400000c7812 */ /* 0x040fe200078efcff */
[C---:B--2---:R-:W-:Y:S01]  /*2990*/  VIADD R16, R0.reuse, 0xd00 ;  /* 0x00000d0000107836 */ /* 0x044fe20000000000 */
[----:B------:R2:W-:Y:S01]  /*29a0*/  STS [R2], R19 ;  /* 0x0000001302007388 */ /* 0x0005e20000000800 */
[----:B0-----:R-:W-:-:S03]  /*29b0*/  VIADD R10, R0, 0x300 ;  /* 0x00000300000a7836 */ /* 0x001fc60000000000 */
[----:B------:R-:W-:Y:S04]  /*29c0*/  STS [R55], R20 ;  /* 0x0000001437007388 */ /* 0x000fe80000000800 */
[----:B------:R-:W-:Y:S01]  /*29d0*/  STS [R4], R21 ;  /* 0x0000001504007388 */ /* 0x000fe20000000800 */
[----:B--2---:R-:W0:Y:S03]  /*29e0*/  LDC.64 R2, c[0x0][0x388] ;  /* 0x0000e200ff027b82 */ /* 0x004e260000000a00 */
[----:B------:R-:W-:Y:S01]  /*29f0*/  STS [R59], R22 ;  /* 0x000000163b007388 */ /* 0x000fe20000000800 */
[----:B-1----:R-:W-:-:S03]  /*2a00*/  ISETP.GE.U32.AND P2, PT, R7, UR4, PT ;  /* 0x0000000407007c0c */ /* 0x002fc6000bf46070 */
[----:B------:R-:W-:Y:S01]  /*2a10*/  STS [R61], R24 ;  /* 0x000000183d007388 */ /* 0x000fe20000000800 */
[----:B------:R-:W-:Y:S02]  /*2a20*/  ISETP.GE.U32.AND P3, PT, R9, UR4, PT ;  /* 0x0000000409007c0c */ /* 0x000fe4000bf66070 */
[----:B------:R-:W-:Y:S01]  /*2a30*/  ISETP.GE.U32.AND P6, PT, R10, UR4, PT ;  /* 0x000000040a007c0c */ /* 0x000fe2000bfc6070 */
[----:B------:R-:W-:Y:S01]  /*2a40*/  STS [R6], R25 ;  /* 0x0000001906007388 */ /* 0x000fe20000000800 */
[----:B------:R-:W-:Y:S02]  /*2a50*/  ISETP.GE.U32.AND.EX P3, PT, RZ, UR5, PT, P3 ;  /* 0x00000005ff007c0c */ /* 0x000fe4000bf66130 */
[----:B------:R-:W-:Y:S01]  /*2a60*/  ISETP.GE.U32.AND.EX P2, PT, RZ, UR5, PT, P2 ;  /* 0x00000005ff007c0c */ /* 0x000fe2000bf46120 */
[----:B------:R-:W-:Y:S01]  /*2a70*/  STS [R65], R26 ;  /* 0x0000001a41007388 */ /* 0x000fe20000000800 */
[----:B------:R-:W-:Y:S02]  /*2a80*/  ISETP.GE.U32.AND P1, PT, R13, UR4, PT ;  /* 0x000000040d007c0c */ /* 0x000fe4000bf26070 */
[----:B------:R-:W-:Y:S01]  /*2a90*/  ISETP.GE.U32.AND.EX P6, PT, RZ, UR5, PT, P6 ;  /* 0x00000005ff007c0c */ /* 0x000fe2000bfc6160 */
[----:B------:R-:W-:Y:S01]  /*2aa0*/  STS [R8], R27 ;  /* 0x0000001b08007388 */ /* 0x000fe20000000800 */
[----:B------:R-:W-:-:S02]  /*2ab0*/  ISETP.GE.U32.AND.EX P1, PT, RZ, UR5, PT, P1 ;  /* 0x00000005ff007c0c */ /* 0x000fc4000bf26110 */
[----:B------:R-:W-:Y:S01]  /*2ac0*/  ISETP.GE.U32.AND P5, PT, R12, UR4, PT ;  /* 0x000000040c007c0c */ /* 0x000fe2000bfa6070 */
[----:B------:R-:W-:Y:S01]  /*2ad0*/  STS [R69], R28 ;  /* 0x0000001c45007388 */ /* 0x000fe20000000800 */
[----:B------:R-:W-:Y:S01]  /*2ae0*/  ISETP.GE.U32.AND P4, PT, R15, UR4, PT ;  /* 0x000000040f007c0c */ /* 0x000fe2000bf86070 */
[----:B0-----:R-:W-:Y:S01]  /*2af0*/  IMAD.WIDE.U32 R2, R0, 0x4, R2 ;  /* 0x0000000400027825 */ /* 0x001fe200078e0002 */
[----:B------:R-:W-:Y:S01]  /*2b00*/  ISETP.GE.U32.AND.EX P5, PT, RZ, UR5, PT, P5 ;  /* 0x00000005ff007c0c */ /* 0x000fe2000bfa6150 */
[----:B------:R-:W-:Y:S01]  /*2b10*/  STS [R71], R30 ;  /* 0x0000001e47007388 */ /* 0x000fe20000000800 */
[----:B------:R-:W-:Y:S01]  /*2b20*/  BAR.SYNC.DEFER_BLOCKING 0x0 ;  /* 0x0000000000007b1d */ /* 0x000fe20000010000 */
[----:B------:R-:W-:Y:S01]  /*2b30*/  ISETP.GE.U32.AND P0, PT, R14, UR4, PT ;  /* 0x000000040e007c0c */ /* 0x000fe2000bf06070 */
[C---:B------:R-:W-:Y:S01]  /*2b40*/  VIADD R14, R0.reuse, 0x900 ;  /* 0x00000900000e7836 */ /* 0x040fe20000000000 */
[----:B------:R-:W-:Y:S02]  /*2b50*/  LOP3.LUT R12, R0, 0x800, RZ, 0xfc, !PT ;  /* 0x00000800000c7812 */ /* 0x000fe400078efcff */
[----:B------:R-:W-:-:S02]  /*2b60*/  ISETP.GE.U32.AND.EX P0, PT, RZ, UR5, PT, P0 ;  /* 0x00000005ff007c0c */ /* 0x000fc4000bf06100 */
[----:B------:R-:W-:Y:S01]  /*2b70*/  ISETP.GE.U32.AND.EX P4, PT, RZ, UR5, PT, P4 ;  /* 0x00000005ff007c0c */ /* 0x000fe2000bf86140 */
[----:B------:R-:W0:Y:S04]  /*2b80*/  LDS R5, [R33+0x800] ;  /* 0x0008000021057984 */ /* 0x000e280000000800 */
[----:B------:R-:W1:Y:S04]  /*2b90*/  LDS R4, [R33+0x400] ;  /* 0x0004000021047984 */ /* 0x000e680000000800 */
[----:B------:R-:W2:Y:S04]  /*2ba0*/  LDS R6, [R33+0xc00] ;  /* 0x000c000021067984 */ /* 0x000ea80000000800 */
[----:B------:R-:W3:Y:S04]  /*2bb0*/  LDS R8, [R33+0x1400] ;  /* 0x0014000021087984 */ /* 0x000ee80000000800 */
[----:B------:R-:W4:Y:S04]  /*2bc0*/  LDS R7, [R33+0x1000] ;  /* 0x0010000021077984 */ /* 0x000f280000000800 */
[----:B------:R-:W5:Y:S04]  /*2bd0*/  LDS R9, [R33+0x1800] ;  /* 0x0018000021097984 */ /* 0x000f680000000800 */
[----:B------:R-:W5:Y:S01]  /*2be0*/  LDS R10, [R33+0x1c00] ;  /* 0x001c0000210a7984 */ /* 0x000f620000000800 */
[----:B0-----:R-:W-:-:S03]  /*2bf0*/  @!P3 LOP3.LUT R13, R5, 0x80000000, RZ, 0x3c, !PT ;  /* 0x80000000050db812 */ /* 0x001fc600078e3cff */
[----:B------:R-:W-:Y:S01]  /*2c00*/  LDS R5, [R33+0x2400] ;  /* 0x0024000021057984 */ /* 0x000fe20000000800 */
[----:B-1----:R-:W-:-:S03]  /*2c10*/  @!P2 LOP3.LUT R11, R4, 0x80000000, RZ, 0x3c, !PT ;  /* 0x80000000040ba812 */ /* 0x002fc600078e3cff */
[----:B------:R-:W0:Y:S01]  /*2c20*/  LDS R4, [R33+0x2000] ;  /* 0x0020000021047984 */ /* 0x000e220000000800 */
[----:B--2---:R-:W-:-:S03]  /*2c30*/  @!P6 LOP3.LUT R15, R6, 0x80000000, RZ, 0x3c, !PT ;  /* 0x80000000060fe812 */ /* 0x004fc600078e3cff */
[----:B------:R-:W-:Y:S01]  /*2c40*/  @!P2 STG.E desc[UR8][R2.64+0x400], R11 ;  /* 0x0004000b0200a986 */ /* 0x000fe2000c101908 */
[----:B------:R-:W-:Y:S01]  /*2c50*/  ISETP.GE.U32.AND P2, PT, R12, UR4, PT ;  /* 0x000000040c007c0c */ /* 0x000fe2000bf46070 */
[----:B------:R-:W-:Y:S01]  /*2c60*/  VIADD R12, R0, 0xa00 ;  /* 0x00000a00000c7836 */ /* 0x000fe20000000000 */
[----:B---3--:R-:W-:Y:S01]  /*2c70*/  @!P1 LOP3.LUT R19, R8, 0x80000000, RZ, 0x3c, !PT ;  /* 0x8000000008139812 */ /* 0x008fe200078e3cff */
[----:B------:R-:W-:Y:S01]  /*2c80*/  LDS R11, [R33+0x2800] ;  /* 0x00280000210b7984 */ /* 0x000fe20000000800 */
[----:B------:R-:W-:Y:S02]  /*2c90*/  ISETP.GE.U32.AND.EX P2, PT, RZ, UR5, PT, P2 ;  /* 0x00000005ff007c0c */ /* 0x000fe4000bf46120 */
[----:B----4-:R-:W-:Y:S01]  /*2ca0*/  @!P5 LOP3.LUT R17, R7, 0x80000000, RZ, 0x3c, !PT ;  /* 0x800000000711d812 */ /* 0x010fe200078e3cff */
[----:B------:R-:W-:Y:S01]  /*2cb0*/  LDS R6, [R33+0x2c00] ;  /* 0x002c000021067984 */ /* 0x000fe20000000800 */
[----:B-----5:R-:W-:-:S03]  /*2cc0*/  @!P0 LOP3.LUT R21, R9, 0x80000000, RZ, 0x3c, !PT ;  /* 0x8000000009158812 */ /* 0x020fc600078e3cff */
[----:B------:R-:W-:Y:S01]  /*2cd0*/  @!P1 STG.E desc[UR8][R2.64+0x1400], R19 ;  /* 0x0014001302009986 */ /* 0x000fe2000c101908 */
[----:B------:R-:W-:-:S03]  /*2ce0*/  ISETP.GE.U32.AND P1, PT, R0, UR4, PT ;  /* 0x0000000400007c0c */ /* 0x000fc6000bf26070 */
[----:B------:R-:W1:Y:S01]  /*2cf0*/  LDS R7, [R33+0x3000] ;  /* 0x0030000021077984 */ /* 0x000e620000000800 */
[----:B------:R-:W-:-:S03]  /*2d00*/  ISETP.GE.U32.AND.EX P1, PT, RZ, UR5, PT, P1 ;  /* 0x00000005ff007c0c */ /* 0x000fc6000bf26110 */
[----:B------:R-:W-:Y:S01]  /*2d10*/  @!P3 STG.E desc[UR8][R2.64+0x800], R13 ;  /* 0x0008000d0200b986 */ /* 0x000fe2000c101908 */
[----:B------:R-:W-:Y:S01]  /*2d20*/  ISETP.GE.U32.AND P3, PT, R14, UR4, PT ;  /* 0x000000040e007c0c */ /* 0x000fe2000bf66070 */
[----:B------:R-:W-:Y:S02]  /*2d30*/  VIADD R14, R0, 0xb00 ;  /* 0x00000b00000e7836 */ /* 0x000fe40000000000 */
[----:B------:R2:W-:Y:S01]  /*2d40*/  @!P6 STG.E desc[UR8][R2.64+0xc00], R15 ;  /* 0x000c000f0200e986 */ /* 0x0005e2000c101908 */
[----:B------:R-:W-:Y:S02]  /*2d50*/  ISETP.GE.U32.AND P6, PT, R12, UR4, PT ;  /* 0x000000040c007c0c */ /* 0x000fe4000bfc6070 */
[----:B------:R-:W-:Y:S01]  /*2d60*/  LOP3.LUT R12, R0, 0xc00, RZ, 0xfc, !PT ;  /* 0x00000c00000c7812 */ /* 0x000fe200078efcff */
[----:B------:R0:W-:Y:S01]  /*2d70*/  @!P5 STG.E desc[UR8][R2.64+0x1000], R17 ;  /* 0x001000110200d986 */ /* 0x0001e2000c101908 */
[----:B------:R-:W-:Y:S02]  /*2d80*/  ISETP.GE.U32.AND.EX P3, PT, RZ, UR5, PT, P3 ;  /* 0x00000005ff007c0c */ /* 0x000fe4000bf66130 */
[----:B------:R-:W-:Y:S01]  /*2d90*/  ISETP.GE.U32.AND P5, PT, R14, UR4, PT ;  /* 0x000000040e007c0c */ /* 0x000fe2000bfa6070 */
[----:B------:R-:W-:Y:S01]  /*2da0*/  @!P0 STG.E desc[UR8][R2.64+0x1800], R21 ;  /* 0x0018001502008986 */ /* 0x000fe2000c101908 */
[----:B------:R-:W-:-:S02]  /*2db0*/  ISETP.GE.U32.AND P0, PT, R12, UR4, PT ;  /* 0x000000040c007c0c */ /* 0x000fc4000bf06070 */
[----:B--2---:R-:W-:Y:S01]  /*2dc0*/  @!P4 LOP3.LUT R15, R10, 0x80000000, RZ, 0x3c, !PT ;  /* 0x800000000a0fc812 */ /* 0x004fe200078e3cff */
[----:B------:R-:W2:Y:S01]  /*2dd0*/  LDS R8, [R33+0x3400] ;  /* 0x0034000021087984 */ /* 0x000ea20000000800 */
[----:B------:R-:W-:Y:S02]  /*2de0*/  ISETP.GE.U32.AND.EX P0, PT, RZ, UR5, PT, P0 ;  /* 0x00000005ff007c0c */ /* 0x000fe4000bf06100 */
[----:B0-----:R-:W-:Y:S01]  /*2df0*/  @!P2 LOP3.LUT R17, R4, 0x80000000, RZ, 0x3c, !PT ;  /* 0x800000000411a812 */ /* 0x001fe200078e3cff */
[----:B------:R-:W0:Y:S02]  /*2e00*/  LDS R9, [R33+0x3800] ;  /* 0x0038000021097984 */ /* 0x000e240000000800 */
[----:B------:R-:W-:Y:S01]  /*2e10*/  @!P3 LOP3.LUT R5, R5, 0x80000000, RZ, 0x3c, !PT ;  /* 0x800000000505b812 */ /* 0x000fe200078e3cff */
[----:B------:R-:W-:Y:S01]  /*2e20*/  VIADD R4, R0, 0xe00 ;  /* 0x00000e0000047836 */ /* 0x000fe20000000000 */
[----:B------:R-:W3:Y:S04]  /*2e30*/  LDS R10, [R33+0x3c00] ;  /* 0x003c0000210a7984 */ /* 0x000ee80000000800 */
[----:B------:R-:W4:Y:S04]  /*2e40*/  LDS R12, [R33+0x4000] ;  /* 0x00400000210c7984 */ /* 0x000f280000000800 */
[----:B------:R-:W5:Y:S01]  /*2e50*/  LDS R13, [R33+0x4400] ;  /* 0x00440000210d7984 */ /* 0x000f620000000800 */
[----:B-1----:R-:W-:-:S03]  /*2e60*/  @!P0 LOP3.LUT R7, R7, 0x80000000, RZ, 0x3c, !PT ;  /* 0x8000000007078812 */ /* 0x002fc600078e3cff */
[----:B------:R-:W1:Y:S04]  /*2e70*/  @!P1 LDS R14, [R33] ;  /* 0x00000000210e9984 */ /* 0x000e680000000800 */
[----:B------:R2:W-:Y:S01]  /*2e80*/  @!P4 STG.E desc[UR8][R2.64+0x1c00], R15 ;  /* 0x001c000f0200c986 */ /* 0x0005e2000c101908 */
[----:B------:R-:W-:Y:S02]  /*2e90*/  ISETP.GE.U32.AND.EX P4, PT, RZ, UR5, PT, P6 ;  /* 0x00000005ff007c0c */ /* 0x000fe4000bf86160 */
[----:B------:R-:W-:Y:S01]  /*2ea0*/  ISETP.GE.U32.AND.EX P6, PT, RZ, UR5, PT, P5 ;  /* 0x00000005ff007c0c */ /* 0x000fe2000bfc6150 */
[----:B------:R-:W-:Y:S01]  /*2eb0*/  @!P3 STG.E desc[UR8][R2.64+0x2400], R5 ;  /* 0x002400050200b986 */ /* 0x000fe2000c101908 */
[----:B------:R-:W-:-:S03]  /*2ec0*/  ISETP.GE.U32.AND P5, PT, R16, UR4, PT ;  /* 0x0000000410007c0c */ /* 0x000fc6000bfa6070 */
[----:B------:R0:W-:Y:S01]  /*2ed0*/  @!P2 STG.E desc[UR8][R2.64+0x2000], R17 ;  /* 0x002000110200a986 */ /* 0x0001e2000c101908 */
[----:B------:R-:W-:Y:S02]  /*2ee0*/  ISETP.GE.U32.AND P2, PT, R4, UR4, PT ;  /* 0x0000000404007c0c */ /* 0x000fe4000bf46070 */
[C---:B------:R-:W-:Y:S01]  /*2ef0*/  LOP3.LUT R4, R0.reuse, 0x1000, RZ, 0xfc, !PT ;  /* 0x0000100000047812 */ /* 0x040fe200078efcff */
[----:B--2---:R-:W-:Y:S01]  /*2f00*/  VIADD R15, R0, 0xf00 ;  /* 0x00000f00000f7836 */ /* 0x004fe20000000000 */
[----:B------:R-:W-:Y:S01]  /*2f10*/  ISETP.GE.U32.AND.EX P5, PT, RZ, UR5, PT, P5 ;  /* 0x00000005ff007c0c */ /* 0x000fe2000bfa6150 */
[----:B------:R-:W-:Y:S01]  /*2f20*/  @!P0 STG.E desc[UR8][R2.64+0x3000], R7 ;  /* 0x0030000702008986 */ /* 0x000fe2000c101908 */
[----:B------:R-:W-:Y:S02]  /*2f30*/  @!P4 LOP3.LUT R11, R11, 0x80000000, RZ, 0x3c, !PT ;  /* 0x800000000b0bc812 */ /* 0x000fe400078e3cff */
[----:B------:R-:W-:Y:S02]  /*2f40*/  ISETP.GE.U32.AND P3, PT, R15, UR4, PT ;  /* 0x000000040f007c0c */ /* 0x000fe4000bf66070 */
[----:B------:R-:W-:Y:S01]  /*2f50*/  @!P6 LOP3.LUT R15, R6, 0x80000000, RZ, 0x3c, !PT ;  /* 0x80000000060fe812 */ /* 0x000fe200078e3cff */
[----:B------:R-:W-:Y:S01]  /*2f60*/  VIADD R6, R0, 0x1100 ;  /* 0x0000110000067836 */ /* 0x000fe20000000000 */
[----:B------:R3:W-:Y:S01]  /*2f70*/  @!P4 STG.E desc[UR8][R2.64+0x2800], R11 ;  /* 0x0028000b0200c986 */ /* 0x0007e2000c101908 */
[----:B------:R-:W-:Y:S01]  /*2f80*/  ISETP.GE.U32.AND P4, PT, R4, UR4, PT ;  /* 0x0000000404007c0c */ /* 0x000fe2000bf86070 */
[----:B------:R-:W-:Y:S01]  /*2f90*/  VIADD R0, R0, 0x1200 ;  /* 0x0000120000007836 */ /* 0x000fe20000000000 */
[----:B------:R-:W-:Y:S01]  /*2fa0*/  ISETP.GE.U32.AND.EX P2, PT, RZ, UR5, PT, P2 ;  /* 0x00000005ff007c0c */ /* 0x000fe2000bf46120 */
[----:B------:R4:W-:Y:S01]  /*2fb0*/  @!P6 STG.E desc[UR8][R2.64+0x2c00], R15 ;  /* 0x002c000f0200e986 */ /* 0x0009e2000c101908 */
[----:B------:R-:W-:-:S02]  /*2fc0*/  ISETP.GE.U32.AND P6, PT, R6, UR4, PT ;  /* 0x0000000406007c0c */ /* 0x000fc4000bfc6070 */
[----:B------:R-:W-:Y:S02]  /*2fd0*/  ISETP.GE.U32.AND.EX P3, PT, RZ, UR5, PT, P3 ;  /* 0x00000005ff007c0c */ /* 0x000fe4000bf66130 */
[----:B------:R-:W-:Y:S02]  /*2fe0*/  ISETP.GE.U32.AND.EX P4, PT, RZ, UR5, PT, P4 ;  /* 0x00000005ff007c0c */ /* 0x000fe4000bf86140 */
[----:B------:R-:W-:Y:S02]  /*2ff0*/  ISETP.GE.U32.AND.EX P6, PT, RZ, UR5, PT, P6 ;  /* 0x00000005ff007c0c */ /* 0x000fe4000bfc6160 */
[----:B------:R-:W-:Y:S02]  /*3000*/  ISETP.GE.U32.AND P0, PT, R0, UR4, PT ;  /* 0x0000000400007c0c */ /* 0x000fe4000bf06070 */
[----:B0-----:R-:W-:Y:S02]  /*3010*/  @!P5 LOP3.LUT R17, R8, 0x80000000, RZ, 0x3c, !PT ;  /* 0x800000000811d812 */ /* 0x001fe400078e3cff */
[----:B------:R-:W-:-:S02]  /*3020*/  ISETP.GE.U32.AND.EX P0, PT, RZ, UR5, PT, P0 ;  /* 0x00000005ff007c0c */ /* 0x000fc4000bf06100 */
[----:B------:R-:W-:Y:S01]  /*3030*/  @!P2 LOP3.LUT R9, R9, 0x80000000, RZ, 0x3c, !PT ;  /* 0x800000000909a812 */ /* 0x000fe200078e3cff */
[----:B------:R0:W-:Y:S01]  /*3040*/  @!P5 STG.E desc[UR8][R2.64+0x3400], R17 ;  /* 0x003400110200d986 */ /* 0x0001e2000c101908 */
[----:B---3--:R-:W-:Y:S02]  /*3050*/  @!P3 LOP3.LUT R11, R10, 0x80000000, RZ, 0x3c, !PT ;  /* 0x800000000a0bb812 */ /* 0x008fe400078e3cff */
[----:B----4-:R-:W-:Y:S01]  /*3060*/  @!P4 LOP3.LUT R15, R12, 0x80000000, RZ, 0x3c, !PT ;  /* 0x800000000c0fc812 */ /* 0x010fe200078e3cff */
[----:B------:R0:W-:Y:S01]  /*3070*/  @!P2 STG.E desc[UR8][R2.64+0x3800], R9 ;  /* 0x003800090200a986 */ /* 0x0001e2000c101908 */
[----:B-----5:R-:W-:Y:S02]  /*3080*/  @!P6 LOP3.LUT R13, R13, 0x80000000, RZ, 0x3c, !PT ;  /* 0x800000000d0de812 */ /* 0x020fe400078e3cff */
[----:B-1----:R-:W-:Y:S01]  /*3090*/  @!P1 LOP3.LUT R5, R14, 0x80000000, RZ, 0x3c, !PT ;  /* 0x800000000e059812 */ /* 0x002fe200078e3cff */
[----:B------:R0:W-:Y:S04]  /*30a0*/  @!P3 STG.E desc[UR8][R2.64+0x3c00], R11 ;  /* 0x003c000b0200b986 */ /* 0x0001e8000c101908 */
[----:B------:R0:W-:Y:S04]  /*30b0*/  @!P4 STG.E desc[UR8][R2.64+0x4000], R15 ;  /* 0x0040000f0200c986 */ /* 0x0001e8000c101908 */
[----:B------:R0:W-:Y:S04]  /*30c0*/  @!P6 STG.E desc[UR8][R2.64+0x4400], R13 ;  /* 0x0044000d0200e986 */ /* 0x0001e8000c101908 */
[----:B------:R0:W-:Y:S01]  /*30d0*/  @!P1 STG.E desc[UR8][R2.64], R5 ;  /* 0x0000000502009986 */ /* 0x0001e2000c101908 */
[----:B------:R-:W-:Y:S05]  /*30e0*/  @P0 EXIT ;  /* 0x000000000000094d */ /* 0x000fea0003800000 */
[----:B------:R-:W0:Y:S02]  /*30f0*/  LDS R33, [R33+0x4800] ;  /* 0x0048000021217984 */ /* 0x000e240000000800 */
[----:B0-----:R-:W-:-:S05]  /*3100*/  LOP3.LUT R5, R33, 0x80000000, RZ, 0x3c, !PT ;  /* 0x8000000021057812 */ /* 0x001fca00078e3cff */
[----:B------:R-:W-:Y:S01]  /*3110*/  STG.E desc[UR8][R2.64+0x4800], R5 ;  /* 0x0048000502007986 */ /* 0x000fe2000c101908 */
[----:B------:R-:W-:Y:S05]  /*3120*/  EXIT ;  /* 0x000000000000794d */ /* 0x000fea0003800000 */
.L_x_221:
        /* <DEDUP_REMOVED lines=13> */
.L_x_889:


//--------------------- .text._ZN3cub18CUB_300001_SM_10006detail10radix_sort29DeviceRadixSortOnesweepKernelINS1_5radix10policy_hubIiiyE10Policy1000ELNS0_9SortOrderE0EiiyiiNS1_21identity_decomposer_tEEEvPT5_SB_PT3_PKSC_PT1_PKSG_PT2_PKSK_T4_iiT6_ --------------------------
	.section	.text._ZN3cub18CUB_300001_SM_10006detail10radix_sort29DeviceRadixSortOnesweepKernelINS1_5radix10policy_hubIiiyE10Policy1000ELNS0_9SortOrderE0EiiyiiNS1_21identity_decomposer_tEEEvPT5_SB_PT3_PKSC_PT1_PKSG_PT2_PKSK_T4_iiT6_,"ax",@progbits
	.align	128
        .global         _ZN3cub18CUB_300001_SM_10006detail10radix_sort29DeviceRadixSortOnesweepKernelINS1_5radix10policy_hubIiiyE10Policy1000ELNS0_9SortOrderE0EiiyiiNS1_21identity_decomposer_tEEEvPT5_SB_PT3_PKSC_PT1_PKSG_PT2_PKSK_T4_iiT6_
        .type           _ZN3cub18CUB_300001_SM_10006detail10radix_sort29DeviceRadixSortOnesweepKernelINS1_5radix10policy_hubIiiyE10Policy1000ELNS0_9SortOrderE0EiiyiiNS1_21identity_decomposer_tEEEvPT5_SB_PT3_PKSC_PT1_PKSG_PT2_PKSK_T4_iiT6_,@function
        .size           _ZN3cub18CUB_300001_SM_10006detail10radix_sort29DeviceRadixSortOnesweepKernelINS1_5radix10policy_hubIiiyE10Policy1000ELNS0_9SortOrderE0EiiyiiNS1_21identity_decomposer_tEEEvPT5_SB_PT3_PKSC_PT1_PKSG_PT2_PKSK_T4_iiT6_,(.L_x_890 - _ZN3cub18CUB_300001_SM_10006detail10radix_sort29DeviceRadixSortOnesweepKernelINS1_5radix10policy_hubIiiyE10Policy1000ELNS0_9SortOrderE0EiiyiiNS1_21identity_decomposer_tEEEvPT5_SB_PT3_PKSC_PT1_PKSG_PT2_PKSK_T4_iiT6_)
        .other          _ZN3cub18CUB_300001_SM_10006detail10radix_sort29DeviceRadixSortOnesweepKernelINS1_5radix10policy_hubIiiyE10Policy1000ELNS0_9SortOrderE0EiiyiiNS1_21identity_decomposer_tEEEvPT5_SB_PT3_PKSC_PT1_PKSG_PT2_PKSK_T4_iiT6_,@"STO_CUDA_ENTRY STV_DEFAULT"
_ZN3cub18CUB_300001_SM_10006detail10radix_sort29DeviceRadixSortOnesweepKernelINS1_5radix10policy_hubIiiyE10Policy1000ELNS0_9SortOrderE0EiiyiiNS1_21identity_decomposer_tEEEvPT5_SB_PT3_PKSC_PT1_PKSG_PT2_PKSK_T4_iiT6_:
.text._ZN3cub18CUB_300001_SM_10006detail10radix_sort29DeviceRadixSortOnesweepKernelINS1_5radix10policy_hubIiiyE10Policy1000ELNS0_9SortOrderE0EiiyiiNS1_21identity_decomposer_tEEEvPT5_SB_PT3_PKSC_PT1_PKSG_PT2_PKSK_T4_iiT6_:
[----:B------:R-:W-:Y:S01]  /*0000*/  LDC R1, c[0x0][0x37c] ;  /* 0x0000df00ff017b82 */ /* 0x000fe20000000800 */
[----:B------:R-:W0:Y:S01]  /*0010*/  S2R R3, SR_TID.X ;  /* 0x0000000000037919 */ /* 0x000e220000002100 */
[----:B------:R-:W-:Y:S01]  /*0020*/  MOV R7, 0x400 ;  /* 0x0000040000077802 */ /* 0x000fe20000000f00 */
[----:B------:R-:W1:Y:S01]  /*0030*/  LDCU.64 UR6, c[0x0][0x358] ;  /* 0x00006b00ff0677ac */ /* 0x000e620008000a00 */
[----:B------:R-:W-:Y:S01]  /*0040*/  BSSY.RECONVERGENT B0, `(.L_x_222) ;  /* 0x000000c000007945 */ /* 0x000fe20003800200 */
[----:B------:R-:W2:Y:S01]  /*0050*/  S2R R0, SR_CgaCtaId ;  /* 0x0000000000007919 */ /* 0x000ea20000008800 */
[----:B0-----:R-:W-:Y:S02]  /*0060*/  ISETP.NE.AND P0, PT, R3, RZ, PT ;  /* 0x000000ff0300720c */ /* 0x001fe40003f05270 */
[----:B--2---:R-:W-:-:S11]  /*0070*/  LEA R7, R0, R7, 0x18 ;  /* 0x0000000700077211 */ /* 0x004fd600078ec0ff */
        /* <DEDUP_REMOVED lines=8> */
.L_x_223:
[----:B------:R-:W-:Y:S05]  /*0100*/  BSYNC.RECONVERGENT B0 ;  /* 0x0000000000007941 */ /* 0x000fea0003800200 */
.L_x_222:
[----:B------:R-:W-:Y:S06]  /*0110*/  BAR.SYNC.DEFER_BLOCKING 0x0 ;  /* 0x0000000000007b1d */ /* 0x000fec0000010000 */
[----:B------:R-:W1:Y:S01]  /*0120*/  LDCU UR4, c[0x0][0x3c0] ;  /* 0x00007800ff0477ac */ /* 0x000e620008000800 */
[----:B------:R-:W2:Y:S01]  /*0130*/  S2R R24, SR_LANEID ;  /* 0x0000000000187919 */ /* 0x000ea20000000000 */
[----:B------:R-:W3:Y:S02]  /*0140*/  LDS R42, [R7+0x6600] ;  /* 0x00660000072a7984 */ /* 0x000ee40000000800 */
[----:B---3--:R-:W-:-:S04]  /*0150*/  IMAD R0, R42, 0x1980, RZ ;  /* 0x000019802a007824 */ /* 0x008fc800078e02ff */
[----:B------:R-:W-:Y:S01]  /*0160*/  VIADD R47, R0, 0x1980 ;  /* 0x00001980002f7836 */ /* 0x000fe20000000000 */
[----:B------:R-:W-:-:S04]  /*0170*/  SHF.R.S32.HI R9, RZ, 0x1f, R0 ;  /* 0x0000001fff097819 */ /* 0x000fc80000011400 */
[----:B-1----:R-:W-:-:S13]  /*0180*/  ISETP.GT.AND P0, PT, R47, UR4, PT ;  /* 0x000000042f007c0c */ /* 0x002fda000bf04270 */
[----:B--2---:R-:W-:Y:S05]  /*0190*/  @P0 BRA `(.L_x_224) ;  /* 0x0000000000680947 */ /* 0x004fea0003800000 */
[----:B------:R-:W1:Y:S01]  /*01a0*/  LDCU.64 UR4, c[0x0][0x3a8] ;  /* 0x00007500ff0477ac */ /* 0x000e620008000a00 */
[C---:B0-----:R-:W-:Y:S02]  /*01b0*/  LOP3.LUT R4, R3.reuse, 0x1f, RZ, 0xc0, !PT ;  /* 0x0000001f03047812 */ /* 0x041fe400078ec0ff */
[----:B------:R-:W-:-:S05]  /*01c0*/  LOP3.LUT R41, R3, 0x3e0, RZ, 0xc0, !PT ;  /* 0x000003e003297812 */ /* 0x000fca00078ec0ff */
[----:B------:R-:W-:-:S05]  /*01d0*/  IMAD R5, R41, 0x11, R4 ;  /* 0x0000001129057824 */ /* 0x000fca00078e0204 */
[----:B------:R-:W-:-:S05]  /*01e0*/  IADD3 R5, P0, PT, R0, R5, RZ ;  /* 0x0000000500057210 */ /* 0x000fca0007f1e0ff */
[----:B------:R-:W-:Y:S01]  /*01f0*/  IMAD.X R0, RZ, RZ, R9, P0 ;  /* 0x000000ffff007224 */ /* 0x000fe200000e0609 */
[----:B-1----:R-:W-:-:S04]  /*0200*/  LEA R8, P0, R5, UR4, 0x2 ;  /* 0x0000000405087c11 */ /* 0x002fc8000f8010ff */
        /* <DEDUP_REMOVED lines=19> */
.L_x_224:
[----:B------:R-:W1:Y:S01]  /*0340*/  LDCU.64 UR8, c[0x0][0x3a8] ;  /* 0x00007500ff0877ac */ /* 0x000e620008000a00 */
[C---:B0-----:R-:W-:Y:S01]  /*0350*/  LOP3.LUT R4, R3.reuse, 0x1f, RZ, 0xc0, !PT ;  /* 0x0000001f03047812 */ /* 0x041fe200078ec0ff */
[----:B------:R-:W-:Y:S01]  /*0360*/  IMAD.MOV.U32 R28, RZ, RZ, 0x7fffffff ;  /* 0x7fffffffff1c7424 */ /* 0x000fe200078e00ff */
[----:B------:R-:W-:Y:S02]  /*0370*/  LOP3.LUT R41, R3, 0x3e0, RZ, 0xc0, !PT ;  /* 0x000003e003297812 */ /* 0x000fe400078ec0ff */
[----:B------:R-:W-:-:S03]  /*0380*/  IADD3 R5, PT, PT, -R0, UR4, RZ ;  /* 0x0000000400057c10 */ /* 0x000fc6000fffe1ff */
[----:B------:R-:W-:-:S04]  /*0390*/  IMAD R10, R41, 0x11, R4 ;  /* 0x00000011290a7824 */ /* 0x000fc800078e0204 */
[----:B------:R-:W-:Y:S01]  /*03a0*/  VIADD R8, R10, 0x40 ;  /* 0x000000400a087836 */ /* 0x000fe20000000000 */
[----:B------:R-:W-:Y:S01]  /*03b0*/  IADD3 R11, P0, PT, R0, R10, RZ ;  /* 0x0000000a000b7210 */ /* 0x000fe20007f1e0ff */
[C---:B------:R-:W-:Y:S01]  /*03c0*/  VIADD R0, R10.reuse, 0x60 ;  /* 0x000000600a007836 */ /* 0x040fe20000000000 */
[CC--:B------:R-:W-:Y:S01]  /*03d0*/  ISETP.GE.AND P2, PT, R10.reuse, R5.reuse, PT ;  /* 0x000000050a00720c */ /* 0x0c0fe20003f46270 */
[----:B------:R-:W-:Y:S01]  /*03e0*/  VIADD R6, R10, 0x20 ;  /* 0x000000200a067836 */ /* 0x000fe20000000000 */
[-C--:B------:R-:W-:Y:S01]  /*03f0*/  ISETP.GE.AND P4, PT, R8, R5.reuse, PT ;  /* 0x000000050800720c */ /* 0x080fe20003f86270 */
[----:B------:R-:W-:Y:S01]  /*0400*/  IMAD.X R12, RZ, RZ, R9, P0 ;  /* 0x000000ffff0c7224 */ /* 0x000fe200000e0609 */
[-C--:B------:R-:W-:Y:S01]  /*0410*/  ISETP.GE.AND P5, PT, R0, R5.reuse, PT ;  /* 0x000000050000720c */ /* 0x080fe20003fa6270 */
[----:B------:R-:W-:Y:S01]  /*0420*/  VIADD R0, R10, 0xa0 ;  /* 0x000000a00a007836 */ /* 0x000fe20000000000 */
[C---:B-1----:R-:W-:Y:S02]  /*0430*/  LEA R8, P0, R11.reuse, UR8, 0x2 ;  /* 0x000000080b087c11 */ /* 0x042fe4000f8010ff */
[----:B------:R-:W-:Y:S01]  /*0440*/  ISETP.GE.AND P3, PT, R6, R5, PT ;  /* 0x000000050600720c */ /* 0x000fe20003f66270 */
[----:B------:R-:W-:Y:S01]  /*0450*/  VIADD R6, R10, 0x80 ;  /* 0x000000800a067836 */ /* 0x000fe20000000000 */
[----:B------:R-:W-:-:S02]  /*0460*/  LEA.HI.X R9, R11, UR9, R12, 0x2, P0 ;  /* 0x000000090b097c11 */ /* 0x000fc400080f140c */
[-C--:B------:R-:W-:Y:S01]  /*0470*/  ISETP.GE.AND P0, PT, R0, R5.reuse, PT ;  /* 0x000000050000720c */ /* 0x080fe20003f06270 */
[----:B------:R-:W-:Y:S01]  /*0480*/  VIADD R0, R10, 0xe0 ;  /* 0x000000e00a007836 */ /* 0x000fe20000000000 */
[-C--:B------:R-:W-:Y:S01]  /*0490*/  ISETP.GE.AND P6, PT, R6, R5.reuse, PT ;  /* 0x000000050600720c */ /* 0x080fe20003fc6270 */
[----:B------:R1:W5:Y:S01]  /*04a0*/  @!P2 LDG.E R28, desc[UR6][R8.64] ;  /* 0x00000006081ca981 */ /* 0x000362000c1e1900 */
[----:B------:R-:W-:Y:S02]  /*04b0*/  IMAD.MOV.U32 R29, RZ, RZ, 0x7fffffff ;  /* 0x7fffffffff1d7424 */ /* 0x000fe400078e00ff */
[-C--:B------:R-:W-:Y:S01]  /*04c0*/  ISETP.GE.AND P2, PT, R0, R5.reuse, PT ;  /* 0x000000050000720c */ /* 0x080fe20003f46270 */
[C---:B------:R-:W-:Y:S02]  /*04d0*/  VIADD R0, R10.reuse, 0x100 ;  /* 0x000001000a007836 */ /* 0x040fe40000000000 */
[----:B------:R-:W-:Y:S01]  /*04e0*/  VIADD R6, R10, 0xc0 ;  /* 0x000000c00a067836 */ /* 0x000fe20000000000 */
[----:B------:R1:W5:Y:S01]  /*04f0*/  @!P3 LDG.E R29, desc[UR6][R8.64+0x80] ;  /* 0x00008006081db981 */ /* 0x000362000c1e1900 */
[----:B------:R-:W-:Y:S01]  /*0500*/  IMAD.MOV.U32 R31, RZ, RZ, 0x7fffffff ;  /* 0x7fffffffff1f7424 */ /* 0x000fe200078e00ff */
[-C--:B------:R-:W-:Y:S01]  /*0510*/  ISETP.GE.AND P3, PT, R0, R5.reuse, PT ;  /* 0x000000050000720c */ /* 0x080fe20003f66270 */
[----:B------:R-:W-:Y:S01]  /*0520*/  VIADD R0, R10, 0x140 ;  /* 0x000001400a007836 */ /* 0x000fe20000000000 */
[----:B------:R-:W-:Y:S01]  /*0530*/  ISETP.GE.AND P1, PT, R6, R5, PT ;  /* 0x000000050600720c */ /* 0x000fe20003f26270 */
[----:B------:R-:W-:-:S02]  /*0540*/  IMAD.MOV.U32 R32, RZ, RZ, 0x7fffffff ;  /* 0x7fffffffff207424 */ /* 0x000fc400078e00ff */
[----:B------:R1:W5:Y:S01]  /*0550*/  @!P5 LDG.E R31, desc[UR6][R8.64+0x180] ;  /* 0x00018006081fd981 */ /* 0x000362000c1e1900 */
[-C--:B------:R-:W-:Y:S01]  /*0560*/  ISETP.GE.AND P5, PT, R0, R5.reuse, PT ;  /* 0x000000050000720c */ /* 0x080fe20003fa6270 */
[C---:B------:R-:W-:Y:S02]  /*0570*/  VIADD R0, R10.reuse, 0x160 ;  /* 0x000001600a007836 */ /* 0x040fe40000000000 */
[----:B------:R-:W-:Y:S01]  /*0580*/  IMAD.MOV.U32 R30, RZ, RZ, 0x7fffffff ;  /* 0x7fffffffff1e7424 */ /* 0x000fe200078e00ff */
[----:B------:R1:W5:Y:S01]  /*0590*/  @!P6 LDG.E R32, desc[UR6][R8.64+0x200] ;  /* 0x000200060820e981 */ /* 0x000362000c1e1900 */
[----:B------:R-:W-:Y:S01]  /*05a0*/  VIADD R6, R10, 0x120 ;  /* 0x000001200a067836 */ /* 0x000fe20000000000 */
[-C--:B------:R-:W-:Y:S01]  /*05b0*/  ISETP.GE.AND P6, PT, R0, R5.reuse, PT ;  /* 0x000000050000720c */ /* 0x080fe20003fc6270 */
[----:B------:R-:W-:Y:S02]  /*05c0*/  IMAD.MOV.U32 R34, RZ, RZ, 0x7fffffff ;  /* 0x7fffffffff227424 */ /* 0x000fe400078e00ff */
[----:B------:R-:W-:Y:S01]  /*05d0*/  VIADD R0, R10, 0x1a0 ;  /* 0x000001a00a007836 */ /* 0x000fe20000000000 */
[----:B------:R1:W5:Y:S01]  /*05e0*/  @!P4 LDG.E R30, desc[UR6][R8.64+0x100] ;  /* 0x00010006081ec981 */ /* 0x000362000c1e1900 */
[----:B------:R-:W-:Y:S01]  /*05f0*/  ISETP.GE.AND P4, PT, R6, R5, PT ;  /* 0x000000050600720c */ /* 0x000fe20003f86270 */
[----:B------:R-:W-:-:S02]  /*0600*/  IMAD.MOV.U32 R33, RZ, RZ, 0x7fffffff ;  /* 0x7fffffffff217424 */ /* 0x000fc400078e00ff */
[----:B------:R1:W5:Y:S01]  /*0610*/  @!P1 LDG.E R34, desc[UR6][R8.64+0x300] ;  /* 0x0003000608229981 */ /* 0x000362000c1e1900 */
[----:B------:R-:W-:Y:S01]  /*0620*/  IMAD.MOV.U32 R35, RZ, RZ, 0x7fffffff ;  /* 0x7fffffffff237424 */ /* 0x000fe200078e00ff */
[-C--:B------:R-:W-:Y:S01]  /*0630*/  ISETP.GE.AND P1, PT, R0, R5.reuse, PT ;  /* 0x000000050000720c */ /* 0x080fe20003f26270 */
[C---:B------:R-:W-:Y:S01]  /*0640*/  VIADD R6, R10.reuse, 0x180 ;  /* 0x000001800a067836 */ /* 0x040fe20000000000 */
[----:B------:R1:W5:Y:S01]  /*0650*/  @!P0 LDG.E R33, desc[UR6][R8.64+0x280] ;  /* 0x0002800608218981 */ /* 0x000362000c1e1900 */
[----:B------:R-:W-:Y:S02]  /*0660*/  VIADD R0, R10, 0x1c0 ;  /* 0x000001c00a007836 */ /* 0x000fe40000000000 */
[----:B------:R-:W-:Y:S01]  /*0670*/  IMAD.MOV.U32 R36, RZ, RZ, 0x7fffffff ;  /* 0x7fffffffff247424 */ /* 0x000fe200078e00ff */
[----:B------:R1:W5:Y:S01]  /*0680*/  @!P2 LDG.E R35, desc[UR6][R8.64+0x380] ;  /* 0x000380060823a981 */ /* 0x000362000c1e1900 */
[----:B------:R-:W-:Y:S01]  /*0690*/  IMAD.MOV.U32 R37, RZ, RZ, 0x7fffffff ;  /* 0x7fffffffff257424 */ /* 0x000fe200078e00ff */
[-C--:B------:R-:W-:Y:S01]  /*06a0*/  ISETP.GE.AND P0, PT, R6, R5.reuse, PT ;  /* 0x000000050600720c */ /* 0x080fe20003f06270 */
[----:B------:R-:W-:Y:S01]  /*06b0*/  VIADD R6, R10, 0x1e0 ;  /* 0x000001e00a067836 */ /* 0x000fe20000000000 */
[-C--:B------:R-:W-:Y:S01]  /*06c0*/  ISETP.GE.AND P2, PT, R0, R5.reuse, PT ;  /* 0x000000050000720c */ /* 0x080fe20003f46270 */
[----:B------:R-:W-:Y:S01]  /*06d0*/  VIADD R0, R10, 0x200 ;  /* 0x000002000a007836 */ /* 0x000fe20000000000 */
[----:B------:R1:W5:Y:S02]  /*06e0*/  @!P3 LDG.E R36, desc[UR6][R8.64+0x400] ;  /* 0x000400060824b981 */ /* 0x000364000c1e1900 */
[----:B------:R-:W-:-:S02]  /*06f0*/  ISETP.GE.AND P3, PT, R6, R5, PT ;  /* 0x000000050600720c */ /* 0x000fc40003f66270 */
[----:B------:R1:W5:Y:S01]  /*0700*/  @!P4 LDG.E R37, desc[UR6][R8.64+0x480] ;  /* 0x000480060825c981 */ /* 0x000362000c1e1900 */
[----:B------:R-:W-:Y:S01]  /*0710*/  ISETP.GE.AND P4, PT, R0, R5, PT ;  /* 0x000000050000720c */ /* 0x000fe20003f86270 */
[----:B------:R-:W-:Y:S02]  /*0720*/  IMAD.MOV.U32 R38, RZ, RZ, 0x7fffffff ;  /* 0x7fffffffff267424 */ /* 0x000fe400078e00ff */
[----:B------:R-:W-:Y:S02]  /*0730*/  IMAD.MOV.U32 R39, RZ, RZ, 0x7fffffff ;  /* 0x7fffffffff277424 */ /* 0x000fe400078e00ff */
[----:B------:R-:W-:Y:S02]  /*0740*/  IMAD.MOV.U32 R40, RZ, RZ, 0x7fffffff ;  /* 0x7fffffffff287424 */ /* 0x000fe400078e00ff */
[----:B------:R-:W-:Y:S01]  /*0750*/  IMAD.MOV.U32 R43, RZ, RZ, 0x7fffffff ;  /* 0x7fffffffff2b7424 */ /* 0x000fe200078e00ff */
[----:B------:R1:W5:Y:S01]  /*0760*/  @!P5 LDG.E R38, desc[UR6][R8.64+0x500] ;  /* 0x000500060826d981 */ /* 0x000362000c1e1900 */
[----:B------:R-:W-:-:S02]  /*0770*/  IMAD.MOV.U32 R44, RZ, RZ, 0x7fffffff ;  /* 0x7fffffffff2c7424 */ /* 0x000fc400078e00ff */
        /* <DEDUP_REMOVED lines=8> */
.L_x_225:
[----:B------:R-:W-:Y:S01]  /*0800*/  VIMNMX R5, PT, PT, R24, 0xe0, !PT ;  /* 0x000000e018057848 */ /* 0x000fe20007fe0100 */
[----:B------:R-:W2:Y:S01]  /*0810*/  LDCU UR4, c[0x0][0x3c8] ;  /* 0x00007900ff0477ac */ /* 0x000ea20008000800 */
[----:B------:R-:W-:Y:S01]  /*0820*/  SHF.R.U32.HI R0, RZ, 0x5, R3 ;  /* 0x00000005ff007819 */ /* 0x000fe20000011603 */
[----:B------:R-:W-:Y:S01]  /*0830*/  BSSY.RECONVERGENT B0, `(.L_x_226) ;  /* 0x0000025000007945 */ /* 0x000fe20003800200 */
[--C-:B------:R-:W-:Y:S01]  /*0840*/  IADD3 R5, PT, PT, R5, 0x1f, -R24.reuse ;  /* 0x0000001f05057810 */ /* 0x100fe20007ffe818 */
[----:B------:R-:W-:Y:S01]  /*0850*/  UMOV UR5, 0xffffffff ;  /* 0xffffffff00057882 */ /* 0x000fe20000000000 */
[----:B01----:R-:W-:Y:S02]  /*0860*/  IMAD.MOV.U32 R8, RZ, RZ, R24 ;  /* 0x000000ffff087224 */ /* 0x003fe400078e0018 */
[C---:B------:R-:W-:Y:S01]  /*0870*/  ISETP.GE.U32.AND P0, PT, R5.reuse, 0x1e0, PT ;  /* 0x000001e00500780c */ /* 0x040fe20003f06070 */
[----:B------:R-:W-:Y:S01]  /*0880*/  IMAD.SHL.U32 R0, R0, 0x400, RZ ;  /* 0x0000040000007824 */ /* 0x000fe200078e00ff */
[----:B------:R-:W-:-:S04]  /*0890*/  LEA.HI R6, R5, 0x1, RZ, 0x1b ;  /* 0x0000000105067811 */ /* 0x000fc800078fd8ff */
[----:B------:R-:W-:-:S04]  /*08a0*/  LOP3.LUT R9, R6, 0xf, RZ, 0xc0, !PT ;  /* 0x0000000f06097812 */ /* 0x000fc800078ec0ff */
[----:B------:R-:W-:Y:S01]  /*08b0*/  ISETP.NE.AND P1, PT, R9, RZ, PT ;  /* 0x000000ff0900720c */ /* 0x000fe20003f25270 */
[----:B--2---:R-:W-:Y:S02]  /*08c0*/  USHF.L.U32 UR4, UR5, UR4, URZ ;  /* 0x0000000405047299 */ /* 0x004fe400080006ff */
[----:B------:R-:W-:Y:S10]  /*08d0*/  @!P0 BRA `(.L_x_227) ;  /* 0x0000000000688947 */ /* 0x000ff40003800000 */
[----:B------:R-:W-:Y:S01]  /*08e0*/  IMAD R10, R24, 0x4, R0 ;  /* 0x00000004180a7824 */ /* 0x000fe200078e0200 */
[----:B------:R-:W-:Y:S01]  /*08f0*/  LOP3.LUT R5, R6, 0xffffff0, RZ, 0xc0, !PT ;  /* 0x0ffffff006057812 */ /* 0x000fe200078ec0ff */
[----:B------:R-:W-:-:S03]  /*0900*/  IMAD.MOV.U32 R8, RZ, RZ, R24 ;  /* 0x000000ffff087224 */ /* 0x000fc600078e0018 */
[----:B------:R-:W-:Y:S01]  /*0910*/  IADD3 R10, PT, PT, R10, 0x400, R7 ;  /* 0x000004000a0a7810 */ /* 0x000fe20007ffe007 */
[----:B------:R-:W-:-:S07]  /*0920*/  IMAD.MOV R5, RZ, RZ, -R5 ;  /* 0x000000ffff057224 */ /* 0x000fce00078e0a05 */
.L_x_228:
        /* <DEDUP_REMOVED lines=21> */
.L_x_227:
[----:B------:R-:W-:Y:S05]  /*0a80*/  BSYNC.RECONVERGENT B0 ;  /* 0x0000000000007941 */ /* 0x000fea0003800200 */
.L_x_226:
[----:B------:R-:W-:Y:S01]  /*0a90*/  BSSY.RECONVERGENT B0, `(.L_x_229) ;  /* 0x0000026000007945 */ /* 0x000fe20003800200 */
[----:B------:R-:W-:-:S03]  /*0aa0*/  IMAD.IADD R5, R7, 0x1, R0 ;  /* 0x0000000107057824 */ /* 0x000fc600078e0200 */
        /* <DEDUP_REMOVED lines=16> */
.L_x_232:
[----:B------:R-:W-:Y:S05]  /*0bb0*/  BSYNC.RECONVERGENT B1 ;  /* 0x0000000000017941 */ /* 0x000fea0003800200 */
.L_x_231:
        /* <DEDUP_REMOVED lines=13> */
[----:B------:R-:W-:-:S07]  /*0c90*/  IMAD.IADD R0, R7, 0x1, R0 ;  /* 0x0000000107007824 */ /* 0x000fce00078e0200 */
.L_x_233:
[----:B------:R-:W-:Y:S01]  /*0ca0*/  VIADD R6, R6, 0x1 ;  /* 0x0000000106067836 */ /* 0x000fe20000000000 */
[----:B------:R0:W-:Y:S04]  /*0cb0*/  STS [R0], RZ ;  /* 0x000000ff00007388 */ /* 0x0001e80000000800 */
[----:B------:R-:W-:Y:S01]  /*0cc0*/  ISETP.NE.AND P0, PT, R6, RZ, PT ;  /* 0x000000ff0600720c */ /* 0x000fe20003f05270 */
[----:B0-----:R-:W-:-:S12]  /*0cd0*/  VIADD R0, R0, 0x80 ;  /* 0x0000008000007836 */ /* 0x001fd80000000000 */
[----:B------:R-:W-:Y:S05]  /*0ce0*/  @P0 BRA `(.L_x_233) ;  /* 0xfffffffc00ec0947 */ /* 0x000fea000383ffff */
.L_x_230:
[----:B------:R-:W-:Y:S05]  /*0cf0*/  BSYNC.RECONVERGENT B0 ;  /* 0x0000000000007941 */ /* 0x000fea0003800200 */
.L_x_229:
[----:B------:R-:W2:Y:S01]  /*0d00*/  LDCU UR5, c[0x0][0x3c4] ;  /* 0x00007880ff0577ac */ /* 0x000ea20008000800 */
[----:B-----5:R-:W-:Y:S01]  /*0d10*/  LOP3.LUT R27, R28, 0x80000000, RZ, 0x3c, !PT ;  /* 0x800000001c1b7812 */ /* 0x020fe200078e3cff */
[----:B------:R-:W-:Y:S01]  /*0d20*/  BSSY.RECONVERGENT B0, `(.L_x_234) ;  /* 0x0000080000007945 */ /* 0x000fe20003800200 */
[----:B------:R-:W-:Y:S02]  /*0d30*/  LOP3.LUT R22, R29, 0x80000000, RZ, 0x3c, !PT ;  /* 0x800000001d167812 */ /* 0x000fe400078e3cff */
[----:B------:R-:W-:Y:S02]  /*0d40*/  LOP3.LUT R21, R30, 0x80000000, RZ, 0x3c, !PT ;  /* 0x800000001e157812 */ /* 0x000fe400078e3cff */
        /* <DEDUP_REMOVED lines=9> */
[----:B------:R-:W-:Y:S02]  /*0de0*/  LOP3.LUT R52, R52, UR4, RZ, 0x30, !PT ;  /* 0x0000000434347c12 */ /* 0x000fe4000f8e30ff */
[----:B------:R-:W-:Y:S01]  /*0df0*/  SHF.R.U32.HI R56, RZ, UR5, R21 ;  /* 0x00000005ff387c19 */ /* 0x000fe20008011615 */
[--C-:B------:R-:W-:Y:S01]  /*0e00*/  IMAD R0, R49, 0x4, R5.reuse ;  /* 0x0000000431007824 */ /* 0x100fe200078e0205 */
[----:B------:R-:W-:Y:S01]  /*0e10*/  SHF.R.U32.HI R48, RZ, UR5, R18 ;  /* 0x00000005ff307c19 */ /* 0x000fe20008011612 */
[----:B------:R-:W-:Y:S01]  /*0e20*/  IMAD R6, R52, 0x4, R5 ;  /* 0x0000000434067824 */ /* 0x000fe200078e0205 */
[----:B------:R-:W-:Y:S01]  /*0e30*/  LOP3.LUT R56, R56, UR4, RZ, 0x30, !PT ;  /* 0x0000000438387c12 */ /* 0x000fe2000f8e30ff */
[----:B------:R-:W-:Y:S01]  /*0e40*/  NOP ;  /* 0x0000000000007918 */ /* 0x000fe20000000000 */
[----:B01----:R-:W-:Y:S01]  /*0e50*/  SHF.R.U32.HI R9, RZ, UR5, R20 ;  /* 0x00000005ff097c19 */ /* 0x003fe20008011614 */
[----:B------:R0:W-:Y:S01]  /*0e60*/  ATOMS.POPC.INC.32 RZ, [R0+URZ] ;  /* 0x0000000000ff7f8c */ /* 0x0001e2000d8000ff */
[----:B------:R-:W-:-:S02]  /*0e70*/  LOP3.LUT R48, R48, UR4, RZ, 0x30, !PT ;  /* 0x0000000430307c12 */ /* 0x000fc4000f8e30ff */
[----:B------:R-:W-:Y:S01]  /*0e80*/  SHF.R.U32.HI R8, RZ, UR5, R23 ;  /* 0x00000005ff087c19 */ /* 0x000fe20008011617 */
[----:B------:R1:W-:Y:S01]  /*0e90*/  ATOMS.POPC.INC.32 RZ, [R6+URZ] ;  /* 0x0000000006ff7f8c */ /* 0x0003e2000d8000ff */
[----:B------:R-:W-:Y:S02]  /*0ea0*/  SHF.R.U32.HI R11, RZ, UR5, R25 ;  /* 0x00000005ff0b7c19 */ /* 0x000fe40008011619 */
[----:B------:R-:W-:Y:S01]  /*0eb0*/  LOP3.LUT R10, R9, UR4, RZ, 0x30, !PT ;  /* 0x00000004090a7c12 */ /* 0x000fe2000f8e30ff */
[--C-:B0-----:R-:W-:Y:S01]  /*0ec0*/  IMAD R0, R56, 0x4, R5.reuse ;  /* 0x0000000438007824 */ /* 0x101fe200078e0205 */
[----:B------:R-:W-:Y:S02]  /*0ed0*/  LOP3.LUT R8, R8, UR4, RZ, 0x30, !PT ;  /* 0x0000000408087c12 */ /* 0x000fe4000f8e30ff */
[----:B------:R-:W-:Y:S01]  /*0ee0*/  LOP3.LUT R12, R11, UR4, RZ, 0x30, !PT ;  /* 0x000000040b0c7c12 */ /* 0x000fe2000f8e30ff */
[--C-:B-1----:R-:W-:Y:S01]  /*0ef0*/  IMAD R6, R48, 0x4, R5.reuse ;  /* 0x0000000430067824 */ /* 0x102fe200078e0205 */
[----:B------:R0:W-:Y:S01]  /*0f00*/  ATOMS.POPC.INC.32 RZ, [R0+URZ] ;  /* 0x0000000000ff7f8c */ /* 0x0001e2000d8000ff */
[--C-:B------:R-:W-:Y:S01]  /*0f10*/  IMAD R9, R10, 0x4, R5.reuse ;  /* 0x000000040a097824 */ /* 0x100fe200078e0205 */
[----:B------:R-:W-:Y:S01]  /*0f20*/  LOP3.LUT R10, R35, 0x80000000, RZ, 0x3c, !PT ;  /* 0x80000000230a7812 */ /* 0x000fe200078e3cff */
[--C-:B------:R-:W-:Y:S01]  /*0f30*/  IMAD R8, R8, 0x4, R5.reuse ;  /* 0x0000000408087824 */ /* 0x100fe200078e0205 */
[----:B------:R1:W-:Y:S01]  /*0f40*/  ATOMS.POPC.INC.32 RZ, [R6+URZ] ;  /* 0x0000000006ff7f8c */ /* 0x0003e2000d8000ff */
[----:B------:R-:W-:Y:S01]  /*0f50*/  IMAD R11, R12, 0x4, R5 ;  /* 0x000000040c0b7824 */ /* 0x000fe200078e0205 */
[----:B------:R-:W-:-:S02]  /*0f60*/  LOP3.LUT R12, R37, 0x80000000, RZ, 0x3c, !PT ;  /* 0x80000000250c7812 */ /* 0x000fc400078e3cff */
[----:B------:R-:W-:Y:S01]  /*0f70*/  LOP3.LUT R16, R39, 0x80000000, RZ, 0x3c, !PT ;  /* 0x8000000027107812 */ /* 0x000fe200078e3cff */
[----:B------:R-:W-:Y:S01]  /*0f80*/  ATOMS.POPC.INC.32 RZ, [R8+URZ] ;  /* 0x0000000008ff7f8c */ /* 0x000fe2000d8000ff */
[----:B0-----:R-:W-:Y:S02]  /*0f90*/  SHF.R.U32.HI R0, RZ, UR5, R10 ;  /* 0x00000005ff007c19 */ /* 0x001fe4000801160a */
[----:B-1----:R-:W-:Y:S01]  /*0fa0*/  SHF.R.U32.HI R6, RZ, UR5, R17 ;  /* 0x00000005ff067c19 */ /* 0x002fe20008011611 */
[----:B------:R0:W-:Y:S01]  /*0fb0*/  ATOMS.POPC.INC.32 RZ, [R9+URZ] ;  /* 0x0000000009ff7f8c */ /* 0x0001e2000d8000ff */
[----:B------:R-:W-:Y:S02]  /*0fc0*/  SHF.R.U32.HI R14, RZ, UR5, R19 ;  /* 0x00000005ff0e7c19 */ /* 0x000fe40008011613 */
[----:B------:R-:W-:Y:S01]  /*0fd0*/  LOP3.LUT R6, R6, UR4, RZ, 0x30, !PT ;  /* 0x0000000406067c12 */ /* 0x000fe2000f8e30ff */
[----:B------:R1:W-:Y:S01]  /*0fe0*/  ATOMS.POPC.INC.32 RZ, [R11+URZ] ;  /* 0x000000000bff7f8c */ /* 0x0003e2000d8000ff */
[----:B------:R-:W-:-:S02]  /*0ff0*/  SHF.R.U32.HI R13, RZ, UR5, R12 ;  /* 0x00000005ff0d7c19 */ /* 0x000fc4000801160c */
[----:B------:R-:W-:Y:S02]  /*1000*/  LOP3.LUT R0, R0, UR4, RZ, 0x30, !PT ;  /* 0x0000000400007c12 */ /* 0x000fe4000f8e30ff */
[----:B0-----:R-:W-:Y:S02]  /*1010*/  SHF.R.U32.HI R9, RZ, UR5, R16 ;  /* 0x00000005ff097c19 */ /* 0x001fe40008011610 */
[----:B------:R-:W-:Y:S01]  /*1020*/  LOP3.LUT R50, R14, UR4, RZ, 0x30, !PT ;  /* 0x000000040e327c12 */ /* 0x000fe2000f8e30ff */
[--C-:B------:R-:W-:Y:S01]  /*1030*/  IMAD R14, R6, 0x4, R5.reuse ;  /* 0x00000004060e7824 */ /* 0x100fe200078e0205 */
[----:B------:R-:W-:Y:S01]  /*1040*/  LOP3.LUT R8, R13, UR4, RZ, 0x30, !PT ;  /* 0x000000040d087c12 */ /* 0x000fe2000f8e30ff */
[--C-:B------:R-:W-:Y:S01]  /*1050*/  IMAD R0, R0, 0x4, R5.reuse ;  /* 0x0000000400007824 */ /* 0x100fe200078e0205 */
[----:B------:R-:W-:Y:S01]  /*1060*/  LOP3.LUT R6, R9, UR4, RZ, 0x30, !PT ;  /* 0x0000000409067c12 */ /* 0x000fe2000f8e30ff */
[--C-:B------:R-:W-:Y:S01]  /*1070*/  IMAD R50, R50, 0x4, R5.reuse ;  /* 0x0000000432327824 */ /* 0x100fe200078e0205 */
[----:B------:R-:W-:Y:S01]  /*1080*/  LOP3.LUT R9, R40, 0x80000000, RZ, 0x3c, !PT ;  /* 0x8000000028097812 */ /* 0x000fe200078e3cff */
[--C-:B------:R-:W-:Y:S01]  /*1090*/  IMAD R26, R8, 0x4, R5.reuse ;  /* 0x00000004081a7824 */ /* 0x100fe200078e0205 */
[----:B------:R0:W-:Y:S01]  /*10a0*/  ATOMS.POPC.INC.32 RZ, [R0+URZ] ;  /* 0x0000000000ff7f8c */ /* 0x0001e2000d8000ff */
[----:B------:R-:W-:Y:S01]  /*10b0*/  IMAD R51, R6, 0x4, R5 ;  /* 0x0000000406337824 */ /* 0x000fe200078e0205 */
[----:B------:R-:W-:-:S02]  /*10c0*/  LOP3.LUT R6, R43, 0x80000000, RZ, 0x3c, !PT ;  /* 0x800000002b067812 */ /* 0x000fc400078e3cff */
[----:B-1----:R-:W-:Y:S01]  /*10d0*/  LOP3.LUT R11, R44, 0x80000000, RZ, 0x3c, !PT ;  /* 0x800000002c0b7812 */ /* 0x002fe200078e3cff */
[----:B------:R1:W-:Y:S01]  /*10e0*/  ATOMS.POPC.INC.32 RZ, [R14+URZ] ;  /* 0x000000000eff7f8c */ /* 0x0003e2000d8000ff */
[----:B------:R-:W-:Y:S02]  /*10f0*/  LOP3.LUT R8, R45, 0x80000000, RZ, 0x3c, !PT ;  /* 0x800000002d087812 */ /* 0x000fe400078e3cff */
[----:B------:R-:W-:Y:S01]  /*1100*/  LOP3.LUT R13, R46, 0x80000000, RZ, 0x3c, !PT ;  /* 0x800000002e0d7812 */ /* 0x000fe200078e3cff */
[----:B------:R2:W-:Y:S01]  /*1110*/  ATOMS.POPC.INC.32 RZ, [R26+URZ] ;  /* 0x000000001aff7f8c */ /* 0x0005e2000d8000ff */
[----:B0-----:R-:W-:Y:S02]  /*1120*/  SHF.R.U32.HI R0, RZ, UR5, R9 ;  /* 0x00000005ff007c19 */ /* 0x001fe40008011609 */
[----:B------:R-:W-:Y:S01]  /*1130*/  SHF.R.U32.HI R53, RZ, UR5, R11 ;  /* 0x00000005ff357c19 */ /* 0x000fe2000801160b */
[----:B-1----:R-:W0:Y:S01]  /*1140*/  LDC.64 R14, c[0x0][0x380] ;  /* 0x0000e000ff0e7b82 */ /* 0x002e220000000a00 */
[----:B------:R-:W-:Y:S01]  /*1150*/  SHF.R.U32.HI R55, RZ, UR5, R8 ;  /* 0x00000005ff377c19 */ /* 0x000fe20008011608 */
[----:B------:R1:W-:Y:S01]  /*1160*/  ATOMS.POPC.INC.32 RZ, [R50+URZ] ;  /* 0x0000000032ff7f8c */ /* 0x0003e2000d8000ff */
[----:B------:R-:W-:-:S02]  /*1170*/  SHF.R.U32.HI R57, RZ, UR5, R13 ;  /* 0x00000005ff397c19 */ /* 0x000fc4000801160d */
[----:B--2---:R-:W-:Y:S01]  /*1180*/  SHF.R.U32.HI R26, RZ, UR5, R6 ;  /* 0x00000005ff1a7c19 */ /* 0x004fe20008011606 */
[----:B------:R2:W-:Y:S01]  /*1190*/  ATOMS.POPC.INC.32 RZ, [R51+URZ] ;  /* 0x0000000033ff7f8c */ /* 0x0005e2000d8000ff */
[----:B------:R-:W-:Y:S02]  /*11a0*/  LOP3.LUT R0, R0, UR4, RZ, 0x30, !PT ;  /* 0x0000000400007c12 */ /* 0x000fe4000f8e30ff */
[----:B------:R-:W-:Y:S02]  /*11b0*/  LOP3.LUT R54, R26, UR4, RZ, 0x30, !PT ;  /* 0x000000041a367c12 */ /* 0x000fe4000f8e30ff */
[----:B------:R-:W-:Y:S01]  /*11c0*/  LOP3.LUT R58, R53, UR4, RZ, 0x30, !PT ;  /* 0x00000004353a7c12 */ /* 0x000fe2000f8e30ff */
[--C-:B------:R-:W-:Y:S01]  /*11d0*/  IMAD R53, R0, 0x4, R5.reuse ;  /* 0x0000000400357824 */ /* 0x100fe200078e0205 */
[----:B------:R-:W-:Y:S01]  /*11e0*/  ISETP.GT.U32.AND P2, PT, R3, 0xff, PT ;  /* 0x000000ff0300780c */ /* 0x000fe20003f44070 */
[--C-:B------:R-:W-:Y:S01]  /*11f0*/  IMAD R54, R54, 0x4, R5.reuse ;  /* 0x0000000436367824 */ /* 0x100fe200078e0205 */
[----:B------:R-:W-:Y:S01]  /*1200*/  LOP3.LUT R60, R55, UR4, RZ, 0x30, !PT ;  /* 0x00000004373c7c12 */ /* 0x000fe2000f8e30ff */
[--C-:B------:R-:W-:Y:S01]  /*1210*/  IMAD R58, R58, 0x4, R5.reuse ;  /* 0x000000043a3a7824 */ /* 0x100fe200078e0205 */
[----:B------:R-:W-:Y:S01]  /*1220*/  LOP3.LUT R26, R57, UR4, RZ, 0x30, !PT ;  /* 0x00000004391a7c12 */ /* 0x000fe2000f8e30ff */
[----:B------:R3:W-:Y:S01]  /*1230*/  ATOMS.POPC.INC.32 RZ, [R53+URZ] ;  /* 0x0000000035ff7f8c */ /* 0x0007e2000d8000ff */
[----:B-1----:R-:W-:Y:S01]  /*1240*/  P2R R50, PR, RZ, 0x4 ;  /* 0x00000004ff327803 */ /* 0x002fe20000000000 */
[----:B------:R-:W-:-:S02]  /*1250*/  IMAD R60, R60, 0x4, R5 ;  /* 0x000000043c3c7824 */ /* 0x000fc400078e0205 */
[----:B------:R-:W-:Y:S01]  /*1260*/  IMAD R5, R26, 0x4, R5 ;  /* 0x000000041a057824 */ /* 0x000fe200078e0205 */
[----:B------:R3:W-:Y:S01]  /*1270*/  ATOMS.POPC.INC.32 RZ, [R54+URZ] ;  /* 0x0000000036ff7f8c */ /* 0x0007e2000d8000ff */
[----:B--2---:R-:W-:Y:S02]  /*1280*/  IMAD R51, R3, 0x4, R7 ;  /* 0x0000000403337824 */ /* 0x004fe400078e0207 */
[----:B------:R-:W-:Y:S01]  /*1290*/  IMAD.MOV.U32 R0, RZ, RZ, RZ ;  /* 0x000000ffff007224 */ /* 0x000fe200078e00ff */
[----:B------:R3:W-:Y:S04]  /*12a0*/  ATOMS.POPC.INC.32 RZ, [R58+URZ] ;  /* 0x000000003aff7f8c */ /* 0x0007e8000d8000ff */
[----:B------:R3:W-:Y:S04]  /*12b0*/  ATOMS.POPC.INC.32 RZ, [R60+URZ] ;  /* 0x000000003cff7f8c */ /* 0x0007e8000d8000ff */
[----:B------:R3:W-:Y:S01]  /*12c0*/  ATOMS.POPC.INC.32 RZ, [R5+URZ] ;  /* 0x0000000005ff7f8c */ /* 0x0007e2000d8000ff */
[----:B------:R-:W-:Y:S06]  /*12d0*/  BAR.SYNC.DEFER_BLOCKING 0x0 ;  /* 0x0000000000007b1d */ /* 0x000fec0000010000 */
[----:B------:R-:W-:Y:S05]  /*12e0*/  @P2 BRA `(.L_x_235) ;  /* 0x00000000008c2947 */ /* 0x000fea0003800000 */
[----:B------:R-:W1:Y:S04]  /*12f0*/  LDS R0, [R51] ;  /* 0x0000000033007984 */ /* 0x000e680000000800 */
[----:B---3--:R-:W2:Y:S04]  /*1300*/  LDS R5, [R51+0x400] ;  /* 0x0004000033057984 */ /* 0x008ea80000000800 */
[----:B------:R-:W3:Y:S04]  /*1310*/  LDS R53, [R51+0x800] ;  /* 0x0008000033357984 */ /* 0x000ee80000000800 */
[----:B------:R-:W4:Y:S04]  /*1320*/  LDS R55, [R51+0xc00] ;  /* 0x000c000033377984 */ /* 0x000f280000000800 */
[----:B------:R-:W5:Y:S04]  /*1330*/  LDS R57, [R51+0x1000] ;  /* 0x0010000033397984 */ /* 0x000f680000000800 */
[----:B------:R-:W0:Y:S04]  /*1340*/  LDS R59, [R51+0x1400] ;  /* 0x00140000333b7984 */ /* 0x000e280000000800 */
[----:B------:R-:W-:Y:S04]  /*1350*/  LDS R61, [R51+0x2000] ;  /* 0x00200000333d7984 */ /* 0x000fe80000000800 */
[----:B------:R-:W-:Y:S04]  /*1360*/  LDS R63, [R51+0x2400] ;  /* 0x00240000333f7984 */ /* 0x000fe80000000800 */
[----:B------:R-:W-:Y:S04]  /*1370*/  LDS R65, [R51+0x2800] ;  /* 0x0028000033417984 */ /* 0x000fe80000000800 */
[----:B------:R-:W-:Y:S04]  /*1380*/  STS [R51], RZ ;  /* 0x000000ff33007388 */ /* 0x000fe80000000800 */
[----:B-1----:R-:W-:Y:S01]  /*1390*/  STS [R51+0x400], R0 ;  /* 0x0004000033007388 */ /* 0x002fe20000000800 */
[----:B--2---:R-:W-:-:S03]  /*13a0*/  IMAD.IADD R54, R0, 0x1, R5 ;  /* 0x0000000100367824 */ /* 0x004fc600078e0205 */
[----:B------:R-:W1:Y:S01]  /*13b0*/  LDS R5, [R51+0x1800] ;  /* 0x0018000033057984 */ /* 0x000e620000000800 */
[----:B---3--:R-:W-:-:S03]  /*13c0*/  IMAD.IADD R58, R54, 0x1, R53 ;  /* 0x00000001363a7824 */ /* 0x008fc600078e0235 */
[----:B------:R-:W2:Y:S01]  /*13d0*/  LDS R53, [R51+0x1c00] ;  /* 0x001c000033357984 */ /* 0x000ea20000000800 */
[----:B----4-:R-:W-:-:S03]  /*13e0*/  IMAD.IADD R60, R58, 0x1, R55 ;  /* 0x000000013a3c7824 */ /* 0x010fc600078e0237 */
[----:B------:R1:W-:Y:S01]  /*13f0*/  STS [R51+0x800], R54 ;  /* 0x0008003633007388 */ /* 0x0003e20000000800 */
[----:B-----5:R-:W-:-:S03]  /*1400*/  IMAD.IADD R62, R60, 0x1, R57 ;  /* 0x000000013c3e7824 */ /* 0x020fc600078e0239 */
[----:B------:R-:W3:Y:S01]  /*1410*/  LDS R55, [R51+0x2c00] ;  /* 0x002c000033377984 */ /* 0x000ee20000000800 */
[----:B0-----:R-:W-:-:S03]  /*1420*/  IMAD.IADD R64, R62, 0x1, R59 ;  /* 0x000000013e407824 */ /* 0x001fc600078e023b */
[----:B------:R0:W-:Y:S04]  /*1430*/  STS [R51+0xc00], R58 ;  /* 0x000c003a33007388 */ /* 0x0001e80000000800 */
[----:B------:R4:W-:Y:S04]  /*1440*/  STS [R51+0x1000], R60 ;  /* 0x0010003c33007388 */ /* 0x0009e80000000800 */
[----:B------:R4:W-:Y:S04]  /*1450*/  STS [R51+0x1400], R62 ;  /* 0x0014003e33007388 */ /* 0x0009e80000000800 */
[----:B------:R4:W-:Y:S01]  /*1460*/  STS [R51+0x1800], R64 ;  /* 0x0018004033007388 */ /* 0x0009e20000000800 */
[----:B-1----:R-:W-:-:S04]  /*1470*/  IMAD.IADD R54, R64, 0x1, R5 ;  /* 0x0000000140367824 */ /* 0x002fc800078e0205 */
[----:B--2---:R-:W-:Y:S01]  /*1480*/  IMAD.IADD R66, R54, 0x1, R53 ;  /* 0x0000000136427824 */ /* 0x004fe200078e0235 */
[----:B------:R4:W-:Y:S03]  /*1490*/  STS [R51+0x1c00], R54 ;  /* 0x001c003633007388 */ /* 0x0009e60000000800 */
[----:B------:R-:W-:Y:S01]  /*14a0*/  IMAD.IADD R68, R66, 0x1, R61 ;  /* 0x0000000142447824 */ /* 0x000fe200078e023d */
[----:B------:R4:W-:Y:S03]  /*14b0*/  STS [R51+0x2000], R66 ;  /* 0x0020004233007388 */ /* 0x0009e60000000800 */
[----:B------:R-:W-:Y:S01]  /*14c0*/  IMAD.IADD R70, R68, 0x1, R63 ;  /* 0x0000000144467824 */ /* 0x000fe200078e023f */
[----:B------:R4:W-:Y:S03]  /*14d0*/  STS [R51+0x2400], R68 ;  /* 0x0024004433007388 */ /* 0x0009e60000000800 */
[----:B0-----:R-:W-:Y:S01]  /*14e0*/  IMAD.IADD R58, R70, 0x1, R65 ;  /* 0x00000001463a7824 */ /* 0x001fe200078e0241 */
[----:B------:R4:W-:Y:S03]  /*14f0*/  STS [R51+0x2800], R70 ;  /* 0x0028004633007388 */ /* 0x0009e60000000800 */
[----:B---3--:R-:W-:Y:S01]  /*1500*/  IMAD.IADD R0, R58, 0x1, R55 ;  /* 0x000000013a007824 */ /* 0x008fe200078e0237 */
[----:B------:R4:W-:Y:S06]  /*1510*/  STS [R51+0x2c00], R58 ;  /* 0x002c003a33007388 */ /* 0x0009ec0000000800 */
.L_x_235:
[----:B------:R-:W-:Y:S05]  /*1520*/  BSYNC.RECONVERGENT B0 ;  /* 0x0000000000007941 */ /* 0x000fea0003800200 */
.L_x_234:
[----:B------:R-:W-:Y:S01]  /*1530*/  ISETP.NE.AND P0, PT, R0, 0x1980, PT ;  /* 0x000019800000780c */ /* 0x000fe20003f05270 */
[----:B---3--:R-:W-:Y:S01]  /*1540*/  IMAD R5, R42, 0x100, R3 ;  /* 0x000001002a057824 */ /* 0x008fe200078e0203 */
[----:B------:R-:W-:Y:S01]  /*1550*/  @!P2 LOP3.LUT R53, R0, 0x40000000, RZ, 0xfc, !PT ;  /* 0x400000000035a812 */ /* 0x000fe200078efcff */
[----:B------:R-:W-:Y:S01]  /*1560*/  IMAD R41, R41, 0x11, RZ ;  /* 0x0000001129297824 */ /* 0x000fe200078e02ff */
[----:B------:R-:W-:Y:S01]  /*1570*/  ISETP.LT.U32.AND P0, PT, R3, 0x100, !P0 ;  /* 0x000001000300780c */ /* 0x000fe20004701070 */
[----:B0-----:R-:W-:-:S03]  /*1580*/  IMAD.WIDE R14, R5, 0x4, R14 ;  /* 0x00000004050e7825 */ /* 0x001fc600078e020e */
[----:B------:R-:W-:Y:S01]  /*1590*/  LOP3.LUT R57, R41, R4, RZ, 0xfc, !PT ;  /* 0x0000000429397212 */ /* 0x000fe200078efcff */
[----:B----4-:R-:W-:Y:S01]  /*15a0*/  IMAD R54, R42, 0x1980, RZ ;  /* 0x000019802a367824 */ /* 0x010fe200078e02ff */
[----:B------:R0:W-:Y:S07]  /*15b0*/  @!P2 STG.E.STRONG.SYS desc[UR6][R14.64], R53 ;  /* 0x000000350e00a986 */ /* 0x0001ee000c115906 */
[----:B------:R-:W-:Y:S06]  /*15c0*/  BAR.RED.OR.DEFER_BLOCKING 0x0, P0 ;  /* 0x0000000000007b1d */ /* 0x000fec0000014800 */
[----:B------:R-:W1:Y:S01]  /*15d0*/  B2R.RESULT RZ, P0 ;  /* 0x0000000000ff731c */ /* 0x000e620000004000 */
[----:B------:R-:W-:-:S04]  /*15e0*/  IADD3 R4, P1, PT, R54, R57, RZ ;  /* 0x0000003936047210 */ /* 0x000fc80007f3e0ff */
[----:B------:R-:W-:Y:S01]  /*15f0*/  LEA.HI.X.SX32 R55, R54, RZ, 0x1, P1 ;  /* 0x000000ff36377211 */ /* 0x000fe200008f0eff */
[----:B------:R-:W-:-:S03]  /*1600*/  IMAD.SHL.U32 R5, R4, 0x4, RZ ;  /* 0x0000000404057824 */ /* 0x000fc600078e00ff */
[----:B------:R-:W-:Y:S01]  /*1610*/  SHF.L.U64.HI R4, R4, 0x2, R55 ;  /* 0x0000000204047819 */ /* 0x000fe20000010237 */
[----:B01----:R-:W-:Y:S06]  /*1620*/  @!P0 BRA `(.L_x_236) ;  /* 0x0000001000b48947 */ /* 0x003fec0003800000 */
[----:B------:R-:W0:Y:S01]  /*1630*/  LDCU.64 UR8, c[0x0][0x3b8] ;  /* 0x00007700ff0877ac */ /* 0x000e220008000a00 */
[----:B------:R-:W-:Y:S01]  /*1640*/  BSSY B1, `(.L_x_237) ;  /* 0x0000032000017945 */ /* 0x000fe20003800000 */
[----:B------:R-:W-:Y:S01]  /*1650*/  IMAD R13, R3, 0x8, R7 ;  /* 0x00000008030d7824 */ /* 0x000fe200078e0207 */
[----:B0-----:R-:W-:-:S04]  /*1660*/  IADD3 R8, P0, PT, R5, UR8, RZ ;  /* 0x0000000805087c10 */ /* 0x001fc8000ff1e0ff */
[----:B------:R-:W-:Y:S01]  /*1670*/  IADD3.X R9, PT, PT, R4, UR9, RZ, P0, !PT ;  /* 0x0000000904097c10 */ /* 0x000fe200087fe4ff */
[----:B------:R-:W-:Y:S08]  /*1680*/  @P2 BRA `(.L_x_238) ;  /* 0x0000000000b42947 */ /* 0x000ff00003800000 */
[----:B------:R-:W0:Y:S02]  /*1690*/  LDCU.64 UR8, c[0x0][0x398] ;  /* 0x00007300ff0877ac */ /* 0x000e240008000a00 */
[----:B0-----:R-:W-:-:S04]  /*16a0*/  LEA R10, P0, R3, UR8, 0x3 ;  /* 0x00000008030a7c11 */ /* 0x001fc8000f8018ff */
[----:B------:R-:W-:-:S05]  /*16b0*/  LEA.HI.X R11, R3, UR9, RZ, 0x3, P0 ;  /* 0x00000009030b7c11 */ /* 0x000fca00080f1cff */
[----:B------:R-:W2:Y:S01]  /*16c0*/  LDG.E.64 R4, desc[UR6][R10.64] ;  /* 0x000000060a047981 */ /* 0x000ea2000c1e1b00 */
[----:B------:R-:W-:-:S04]  /*16d0*/  ISETP.GT.U32.AND P0, PT, R3, R49, PT ;  /* 0x000000310300720c */ /* 0x000fc80003f04070 */
[----:B------:R-:W-:-:S04]  /*16e0*/  SEL R17, RZ, 0x1980, !P0 ;  /* 0x00001980ff117807 */ /* 0x000fc80004000000 */
[----:B--2---:R-:W-:Y:S01]  /*16f0*/  IADD3 R4, P0, PT, R4, -R17, RZ ;  /* 0x8000001104047210 */ /* 0x004fe20007f1e0ff */
[----:B------:R-:W-:-:S03]  /*1700*/  IMAD.MOV.U32 R17, RZ, RZ, R0 ;  /* 0x000000ffff117224 */ /* 0x000fc600078e0000 */
[----:B------:R-:W-:Y:S02]  /*1710*/  IADD3.X R5, PT, PT, R5, -0x1, RZ, P0, !PT ;  /* 0xffffffff05057810 */ /* 0x000fe400007fe4ff */
[----:B------:R-:W-:-:S03]  /*1720*/  ISETP.GE.AND P0, PT, R42, 0x1, PT ;  /* 0x000000012a00780c */ /* 0x000fc60003f06270 */
[----:B------:R0:W-:Y:S10]  /*1730*/  STS.64 [R13+0x6600], R4 ;  /* 0x006600040d007388 */ /* 0x0001f40000000a00 */
[----:B------:R-:W-:Y:S05]  /*1740*/  @!P0 BRA `(.L_x_239) ;  /* 0x00000000006c8947 */ /* 0x000fea0003800000 */
[----:B------:R-:W-:Y:S01]  /*1750*/  BSSY B0, `(.L_x_240) ;  /* 0x0000019000007945 */ /* 0x000fe20003800000 */
[----:B------:R-:W-:Y:S02]  /*1760*/  IMAD.MOV.U32 R6, RZ, RZ, -0x1 ;  /* 0xffffffffff067424 */ /* 0x000fe400078e00ff */
[----:B------:R-:W-:Y:S02]  /*1770*/  IMAD.MOV.U32 R10, RZ, RZ, R42 ;  /* 0x000000ffff0a7224 */ /* 0x000fe400078e002a */
[----:B------:R-:W-:-:S07]  /*1780*/  IMAD.MOV.U32 R17, RZ, RZ, R0 ;  /* 0x000000ffff117224 */ /* 0x000fce00078e0000 */
.L_x_244:
[----:B0-----:R-:W0:Y:S01]  /*1790*/  LDC.64 R4, c[0x0][0x380] ;  /* 0x0000e000ff047b82 */ /* 0x001e220000000a00 */
[----:B------:R-:W-:Y:S01]  /*17a0*/  VIADD R19, R10, 0xffffffff ;  /* 0xffffffff0a137836 */ /* 0x000fe20000000000 */
[----:B------:R-:W-:Y:S03]  /*17b0*/  BSSY B2, `(.L_x_241) ;  /* 0x0000008000027945 */ /* 0x000fe60003800000 */
[----:B------:R-:W-:-:S04]  /*17c0*/  IMAD R11, R19, 0x100, R3 ;  /* 0x00000100130b7824 */ /* 0x000fc800078e0203 */
[----:B0-----:R-:W-:-:S07]  /*17d0*/  IMAD.WIDE R4, R11, 0x4, R4 ;  /* 0x000000040b047825 */ /* 0x001fce00078e0204 */
.L_x_242:
[----:B------:R-:W-:Y:S05]  /*17e0*/  YIELD ;  /* 0x0000000000007946 */ /* 0x000fea0003800000 */
[----:B------:R0:W-:Y:S06]  /*17f0*/  MEMBAR.SC.CTA ;  /* 0x0000000000007992 */ /* 0x0001ec0000000000 */
[----:B0-----:R-:W2:Y:S02]  /*1800*/  LDG.E.STRONG.SYS R11, desc[UR6][R4.64] ;  /* 0x00000006040b7981 */ /* 0x001ea4000c1f5900 */
[----:B--2---:R-:W-:-:S13]  /*1810*/  ISETP.NE.AND P0, PT, R11, RZ, PT ;  /* 0x000000ff0b00720c */ /* 0x004fda0003f05270 */
[----:B------:R-:W-:Y:S05]  /*1820*/  @!P0 BRA `(.L_x_242) ;  /* 0xfffffffc00ec8947 */ /* 0x000fea000383ffff */
[----:B------:R-:W-:Y:S05]  /*1830*/  BSYNC B2 ;  /* 0x0000000000027941 */ /* 0x000fea0003800000 */
.L_x_241:
[----:B------:R-:W-:Y:S01]  /*1840*/  BSSY.RECONVERGENT B2, `(.L_x_243) ;  /* 0x0000006000027945 */ /* 0x000fe20003800200 */
[C---:B------:R-:W-:Y:S02]  /*1850*/  ISETP.GT.AND P0, PT, R11.reuse, -0x1, PT ;  /* 0xffffffff0b00780c */ /* 0x040fe40003f04270 */
[----:B------:R-:W-:Y:S01]  /*1860*/  LOP3.LUT R4, R11, 0x3fffffff, RZ, 0xc0, !PT ;  /* 0x3fffffff0b047812 */ /* 0x000fe200078ec0ff */
[----:B------:R-:W-:Y:S05]  /*1870*/  WARPSYNC.EXCLUSIVE R6 ;  /* 0x0000000006007348 */ /* 0x000fea0003a00000 */
[----:B------:R-:W-:-:S05]  /*1880*/  IMAD.IADD R17, R4, 0x1, R17 ;  /* 0x0000000104117824 */ /* 0x000fca00078e0211 */
[----:B------:R-:W-:-:S07]  /*1890*/  VOTE.ANY R6, PT, P0 ;  /* 0x0000000000067806 */ /* 0x000fce00000e0100 */
[----:B------:R-:W-:Y:S05]  /*18a0*/  BSYNC.RECONVERGENT B2 ;  /* 0x0000000000027941 */ /* 0x000fea0003800200 */
.L_x_243:
[----:B------:R-:W-:Y:S01]  /*18b0*/  ISETP.GT.U32.AND P1, PT, R10, 0x1, PT ;  /* 0x000000010a00780c */ /* 0x000fe20003f24070 */
[----:B------:R-:W-:-:S12]  /*18c0*/  IMAD.MOV.U32 R10, RZ, RZ, R19 ;  /* 0x000000ffff0a7224 */ /* 0x000fd800078e0013 */
[----:B------:R-:W-:Y:S05]  /*18d0*/  @P0 BRA P1, `(.L_x_244) ;  /* 0xfffffffc00ac0947 */ /* 0x000fea000083ffff */
[----:B------:R-:W-:Y:S05]  /*18e0*/  BSYNC B0 ;  /* 0x0000000000007941 */ /* 0x000fea0003800000 */
.L_x_240:
[----:B------:R1:W2:Y:S02]  /*18f0*/  LDS.64 R4, [R13+0x6600] ;  /* 0x006600000d047984 */ /* 0x0002a40000000a00 */
.L_x_239:
[C---:B------:R-:W-:Y:S01]  /*1900*/  IMAD.IADD R19, R17.reuse, 0x1, -R0 ;  /* 0x0000000111137824 */ /* 0x040fe200078e0a00 */
[----:B------:R-:W-:-:S04]  /*1910*/  LOP3.LUT R11, R17, 0x80000000, RZ, 0xfc, !PT ;  /* 0x80000000110b7812 */ /* 0x000fc800078efcff */
[C---:B0-2---:R-:W-:Y:S01]  /*1920*/  IADD3 R4, P0, PT, R19.reuse, R4, RZ ;  /* 0x0000000413047210 */ /* 0x045fe20007f1e0ff */
[----:B------:R0:W-:Y:S03]  /*1930*/  STG.E.STRONG.SYS desc[UR6][R14.64], R11 ;  /* 0x0000000b0e007986 */ /* 0x0001e6000c115906 */
[----:B------:R-:W-:-:S05]  /*1940*/  LEA.HI.X.SX32 R5, R19, R5, 0x1, P0 ;  /* 0x0000000513057211 */ /* 0x000fca00000f0eff */
[----:B------:R0:W-:Y:S04]  /*1950*/  STS.64 [R13+0x6600], R4 ;  /* 0x006600040d007388 */ /* 0x0001e80000000a00 */
.L_x_238:
[----:B------:R-:W-:Y:S05]  /*1960*/  BSYNC B1 ;  /* 0x0000000000017941 */ /* 0x000fea0003800000 */
.L_x_237:
[----:B0-----:R-:W0:Y:S01]  /*1970*/  LDC R5, c[0x0][0x3c0] ;  /* 0x0000f000ff057b82 */ /* 0x001e220000000800 */
[----:B------:R-:W-:-:S07]  /*1980*/  IMAD R4, R49, 0x8, R7 ;  /* 0x0000000831047824 */ /* 0x000fce00078e0207 */
[----:B------:R-:W2:Y:S01]  /*1990*/  LDC.64 R16, c[0x0][0x390] ;  /* 0x0000e400ff107b82 */ /* 0x000ea20000000a00 */
[----:B0-----:R-:W-:Y:S02]  /*19a0*/  ISETP.GE.AND P0, PT, R47, R5, PT ;  /* 0x000000052f00720c */ /* 0x001fe40003f06270 */
[----:B--2---:R-:W-:-:S04]  /*19b0*/  ISETP.EQ.U32.AND P1, PT, R16, RZ, PT ;  /* 0x000000ff1000720c */ /* 0x004fc80003f22070 */
[----:B------:R-:W-:-:S04]  /*19c0*/  ISETP.EQ.OR.EX P0, PT, R17, RZ, !P0, P1 ;  /* 0x000000ff1100720c */ /* 0x000fc80004702710 */
[----:B------:R-:W-:-:S13]  /*19d0*/  ISETP.GT.U32.OR P0, PT, R3, 0xff, P0 ;  /* 0x000000ff0300780c */ /* 0x000fda0000704470 */
[----:B------:R-:W-:Y:S05]  /*19e0*/  @P0 BRA `(.L_x_245) ;  /* 0x0000000000240947 */ /* 0x000fea0003800000 */
[----:B------:R-:W0:Y:S01]  /*19f0*/  LDS.64 R10, [R13+0x6600] ;  /* 0x006600000d0a7984 */ /* 0x000e220000000a00 */
[C---:B------:R-:W-:Y:S02]  /*1a00*/  ISETP.GT.U32.AND P0, PT, R3.reuse, R49, PT ;  /* 0x000000310300720c */ /* 0x040fe40003f04070 */
[C---:B------:R-:W-:Y:S02]  /*1a10*/  LEA R6, P2, R3.reuse, R16, 0x3 ;  /* 0x0000001003067211 */ /* 0x040fe400078418ff */
[----:B------:R-:W-:Y:S02]  /*1a20*/  SEL R7, RZ, 0x1980, !P0 ;  /* 0x00001980ff077807 */ /* 0x000fe40004000000 */
[--C-:B------:R-:W-:Y:S02]  /*1a30*/  SHF.R.S32.HI R15, RZ, 0x1f, R0.reuse ;  /* 0x0000001fff0f7819 */ /* 0x100fe40000011400 */
[----:B0-----:R-:W-:Y:S02]  /*1a40*/  IADD3 R2, P0, P1, R10, R7, R0 ;  /* 0x000000070a027210 */ /* 0x001fe4000791e000 */
[----:B------:R-:W-:-:S02]  /*1a50*/  LEA.HI.X R7, R3, R17, RZ, 0x3, P2 ;  /* 0x0000001103077211 */ /* 0x000fc400010f1cff */
[----:B------:R-:W-:-:S05]  /*1a60*/  IADD3.X R3, PT, PT, R11, RZ, R15, P0, P1 ;  /* 0x000000ff0b037210 */ /* 0x000fca00007e240f */
[----:B------:R0:W-:Y:S04]  /*1a70*/  STG.E.64 desc[UR6][R6.64], R2 ;  /* 0x0000000206007986 */ /* 0x0001e8000c101b06 */
.L_x_245:
[----:B------:R-:W-:Y:S05]  /*1a80*/  WARPSYNC.ALL ;  /* 0x0000000000007948 */ /* 0x000fea0003800000 */
[----:B------:R-:W-:Y:S01]  /*1a90*/  BAR.SYNC.DEFER_BLOCKING 0x0 ;  /* 0x0000000000007b1d */ /* 0x000fe20000010000 */
[----:B------:R-:W-:-:S05]  /*1aa0*/  ISETP.GT.AND P0, PT, R47, R5, PT ;  /* 0x000000052f00720c */ /* 0x000fca0003f04270 */
[----:B0-----:R0:W2:Y:S08]  /*1ab0*/  LDS.64 R2, [R4+0x6600] ;  /* 0x0066000004027984 */ /* 0x0010b00000000a00 */
[----:B0-----:R-:W-:Y:S05]  /*1ac0*/  @P0 BRA `(.L_x_246) ;  /* 0x00000000005c0947 */ /* 0x001fea0003800000 */
[----:B------:R-:W0:Y:S01]  /*1ad0*/  LDCU.64 UR4, c[0x0][0x3a0] ;  /* 0x00007400ff0477ac */ /* 0x000e220008000a00 */
[----:B--2---:R-:W-:-:S05]  /*1ae0*/  IADD3 R0, P1, PT, R57, R2, RZ ;  /* 0x0000000239007210 */ /* 0x004fca0007f3e0ff */
[----:B------:R-:W-:Y:S01]  /*1af0*/  IMAD.X R7, RZ, RZ, R3, P1 ;  /* 0x000000ffff077224 */ /* 0x000fe200008e0603 */
[----:B0-----:R-:W-:-:S04]  /*1b00*/  LEA R2, P1, R0, UR4, 0x2 ;  /* 0x0000000400027c11 */ /* 0x001fc8000f8210ff */
[----:B------:R-:W-:-:S05]  /*1b10*/  LEA.HI.X R3, R0, UR5, R7, 0x2, P1 ;  /* 0x0000000500037c11 */ /* 0x000fca00088f1407 */
[----:B------:R2:W-:Y:S04]  /*1b20*/  STG.E desc[UR6][R2.64], R28 ;  /* 0x0000001c02007986 */ /* 0x0005e8000c101906 */
        /* <DEDUP_REMOVED lines=15> */
[----:B------:R2:W-:Y:S01]  /*1c20*/  STG.E desc[UR6][R2.64+0x800], R46 ;  /* 0x0008002e02007986 */ /* 0x0005e2000c101906 */
[----:B------:R-:W-:Y:S05]  /*1c30*/  BRA `(.L_x_247) ;  /* 0x0000000000e07947 */ /* 0x000fea0003800000 */
.L_x_246:
[----:B------:R-:W0:Y:S01]  /*1c40*/  LDCU.64 UR4, c[0x0][0x3a0] ;  /* 0x00007400ff0477ac */ /* 0x000e220008000a00 */
[----:B------:R-:W-:Y:S01]  /*1c50*/  IMAD R4, R42, -0x1980, R5 ;  /* 0xffffe6802a047824 */ /* 0x000fe200078e0205 */
[C---:B--2---:R-:W-:Y:S01]  /*1c60*/  IADD3 R0, P1, PT, R57.reuse, R2, RZ ;  /* 0x0000000239007210 */ /* 0x044fe20007f3e0ff */
[C---:B------:R-:W-:Y:S02]  /*1c70*/  VIADD R11, R57.reuse, 0x20 ;  /* 0x00000020390b7836 */ /* 0x040fe40000000000 */
[C---:B-1----:R-:W-:Y:S01]  /*1c80*/  VIADD R13, R57.reuse, 0x40 ;  /* 0x00000040390d7836 */ /* 0x042fe20000000000 */
[-C--:B------:R-:W-:Y:S01]  /*1c90*/  ISETP.GE.AND P5, PT, R57, R4.reuse, PT ;  /* 0x000000043900720c */ /* 0x080fe20003fa6270 */
[----:B------:R-:W-:Y:S01]  /*1ca0*/  IMAD.X R7, RZ, RZ, R3, P1 ;  /* 0x000000ffff077224 */ /* 0x000fe200008e0603 */
[-C--:B------:R-:W-:Y:S01]  /*1cb0*/  ISETP.GE.AND P4, PT, R11, R4.reuse, PT ;  /* 0x000000040b00720c */ /* 0x080fe20003f86270 */
[----:B------:R-:W-:Y:S01]  /*1cc0*/  VIADD R11, R57, 0x60 ;  /* 0x00000060390b7836 */ /* 0x000fe20000000000 */
[----:B------:R-:W-:Y:S01]  /*1cd0*/  ISETP.GE.AND P3, PT, R13, R4, PT ;  /* 0x000000040d00720c */ /* 0x000fe20003f66270 */
[----:B------:R-:W-:-:S02]  /*1ce0*/  VIADD R13, R57, 0x80 ;  /* 0x00000080390d7836 */ /* 0x000fc40000000000 */
[----:B------:R-:W-:Y:S01]  /*1cf0*/  VIADD R15, R57, 0xa0 ;  /* 0x000000a0390f7836 */ /* 0x000fe20000000000 */
[-C--:B------:R-:W-:Y:S01]  /*1d00*/  ISETP.GE.AND P2, PT, R11, R4.reuse, PT ;  /* 0x000000040b00720c */ /* 0x080fe20003f46270 */
[----:B------:R-:W-:Y:S01]  /*1d10*/  VIADD R11, R57, 0xc0 ;  /* 0x000000c0390b7836 */ /* 0x000fe20000000000 */
[C---:B0-----:R-:W-:Y:S02]  /*1d20*/  LEA R2, P1, R0.reuse, UR4, 0x2 ;  /* 0x0000000400027c11 */ /* 0x041fe4000f8210ff */
[-C--:B------:R-:W-:Y:S02]  /*1d30*/  ISETP.GE.AND P6, PT, R15, R4.reuse, PT ;  /* 0x000000040f00720c */ /* 0x080fe40003fc6270 */
[----:B------:R-:W-:Y:S02]  /*1d40*/  LEA.HI.X R3, R0, UR5, R7, 0x2, P1 ;  /* 0x0000000500037c11 */ /* 0x000fe400088f1407 */
        /* <DEDUP_REMOVED lines=38> */
[----:B------:R0:W-:Y:S02]  /*1fb0*/  @!P1 STG.E desc[UR6][R2.64+0x800], R46 ;  /* 0x0008002e02009986 */ /* 0x0001e4000c101906 */
.L_x_247:
[----:B------:R-:W-:Y:S05]  /*1fc0*/  @P0 BRA `(.L_x_248) ;  /* 0x0000000000480947 */ /* 0x000fea0003800000 */
        /* <DEDUP_REMOVED lines=9> */
[----:B0-2---:R3:W5:Y:S04]  /*2060*/  LDG.E R29, desc[UR6][R8.64+0x480] ;  /* 0x00048006081d7981 */ /* 0x005768000c1e1900 */
        /* <DEDUP_REMOVED lines=8> */
.L_x_248:
[----:B------:R-:W-:Y:S02]  /*20f0*/  IMAD.IADD R54, R5, 0x1, -R54 ;  /* 0x0000000105367824 */ /* 0x000fe400078e0a36 */
[C---:B0-2---:R-:W-:Y:S02]  /*2100*/  VIADD R3, R57.reuse, 0x20 ;  /* 0x0000002039037836 */ /* 0x045fe40000000000 */
[C---:B------:R-:W-:Y:S01]  /*2110*/  VIADD R45, R57.reuse, 0x40 ;  /* 0x00000040392d7836 */ /* 0x040fe20000000000 */
[CC--:B------:R-:W-:Y:S01]  /*2120*/  ISETP.GE.AND P5, PT, R57.reuse, R54.reuse, PT ;  /* 0x000000363900720c */ /* 0x0c0fe20003fa6270 */
[----:B------:R-:W-:Y:S01]  /*2130*/  VIADD R47, R57, 0x80 ;  /* 0x00000080392f7836 */ /* 0x000fe20000000000 */
[-C--:B------:R-:W-:Y:S01]  /*2140*/  ISETP.GE.AND P4, PT, R3, R54.reuse, PT ;  /* 0x000000360300720c */ /* 0x080fe20003f86270 */
[----:B------:R-:W-:Y:S01]  /*2150*/  VIADD R3, R57, 0x60 ;  /* 0x0000006039037836 */ /* 0x000fe20000000000 */
[-C--:B------:R-:W-:Y:S01]  /*2160*/  ISETP.GE.AND P3, PT, R45, R54.reuse, PT ;  /* 0x000000362d00720c */ /* 0x080fe20003f66270 */
[----:B------:R-:W-:Y:S01]  /*2170*/  VIADD R45, R57, 0xa0 ;  /* 0x000000a0392d7836 */ /* 0x000fe20000000000 */
[----:B------:R-:W-:-:S02]  /*2180*/  ISETP.GE.AND P1, PT, R47, R54, PT ;  /* 0x000000362f00720c */ /* 0x000fc40003f26270 */
[-C--:B------:R-:W-:Y:S01]  /*2190*/  ISETP.GE.AND P2, PT, R3, R54.reuse, PT ;  /* 0x000000360300720c */ /* 0x080fe20003f46270 */
[----:B------:R-:W-:Y:S01]  /*21a0*/  VIADD R3, R57, 0xc0 ;  /* 0x000000c039037836 */ /* 0x000fe20000000000 */
[-C--:B------:R-:W-:Y:S01]  /*21b0*/  ISETP.GE.AND P6, PT, R45, R54.reuse, PT ;  /* 0x000000362d00720c */ /* 0x080fe20003fc6270 */
[----:B------:R-:W-:Y:S02]  /*21c0*/  VIADD R45, R57, 0xe0 ;  /* 0x000000e0392d7836 */ /* 0x000fe40000000000 */
[----:B------:R0:W5:Y:S01]  /*21d0*/  @!P5 LDG.E R11, desc[UR6][R8.64] ;  /* 0x00000006080bd981 */ /* 0x000162000c1e1900 */
[-C--:B------:R-:W-:Y:S01]  /*21e0*/  ISETP.GE.AND P5, PT, R3, R54.reuse, PT ;  /* 0x000000360300720c */ /* 0x080fe20003fa6270 */
[----:B------:R-:W-:Y:S02]  /*21f0*/  VIADD R3, R57, 0x100 ;  /* 0x0000010039037836 */ /* 0x000fe40000000000 */
[----:B-1----:R0:W5:Y:S01]  /*2200*/  @!P4 LDG.E R13, desc[UR6][R8.64+0x80] ;  /* 0x00008006080dc981 */ /* 0x002162000c1e1900 */
[----:B------:R-:W-:Y:S01]  /*2210*/  ISETP.GE.AND P4, PT, R45, R54, PT ;  /* 0x000000362d00720c */ /* 0x000fe20003f86270 */
[----:B------:R-:W-:-:S02]  /*2220*/  VIADD R45, R57, 0x120 ;  /* 0x00000120392d7836 */ /* 0x000fc40000000000 */
[----:B------:R0:W5:Y:S01]  /*2230*/  @!P3 LDG.E R15, desc[UR6][R8.64+0x100] ;  /* 0x00010006080fb981 */ /* 0x000162000c1e1900 */
[-C--:B------:R-:W-:Y:S01]  /*2240*/  ISETP.GE.AND P3, PT, R3, R54.reuse, PT ;  /* 0x000000360300720c */ /* 0x080fe20003f66270 */
[----:B------:R-:W-:Y:S02]  /*2250*/  VIADD R3, R57, 0x140 ;  /* 0x0000014039037836 */ /* 0x000fe40000000000 */
[----:B------:R0:W5:Y:S01]  /*2260*/  @!P2 LDG.E R17, desc[UR6][R8.64+0x180] ;  /* 0x000180060811a981 */ /* 0x000162000c1e1900 */
[-C--:B------:R-:W-:Y:S01]  /*2270*/  ISETP.GE.AND P2, PT, R45, R54.reuse, PT ;  /* 0x000000362d00720c */ /* 0x080fe20003f46270 */
[----:B------:R-:W-:Y:S02]  /*2280*/  VIADD R45, R57, 0x160 ;  /* 0x00000160392d7836 */ /* 0x000fe40000000000 */
[----:B------:R0:W5:Y:S01]  /*2290*/  @!P1 LDG.E R19, desc[UR6][R8.64+0x200] ;  /* 0x0002000608139981 */ /* 0x000162000c1e1900 */
        /* <DEDUP_REMOVED lines=15> */
[----:B------:R-:W-:-:S03]  /*2390*/  ISETP.GE.AND P2, PT, R45, R54, PT ;  /* 0x000000362d00720c */ /* 0x000fc60003f46270 */
[----:B------:R0:W5:Y:S01]  /*23a0*/  @!P1 LDG.E R31, desc[UR6][R8.64+0x500] ;  /* 0x00050006081f9981 */ /* 0x000162000c1e1900 */
[----:B------:R-:W-:-:S03]  /*23b0*/  ISETP.GE.AND P1, PT, R3, R54, PT ;  /* 0x000000360300720c */ /* 0x000fc60003f26270 */
[----:B------:R0:W5:Y:S04]  /*23c0*/  @!P6 LDG.E R33, desc[UR6][R8.64+0x580] ;  /* 0x000580060821e981 */ /* 0x000168000c1e1900 */
[----:B------:R0:W5:Y:S04]  /*23d0*/  @!P5 LDG.E R35, desc[UR6][R8.64+0x600] ;  /* 0x000600060823d981 */ /* 0x000168000c1e1900 */
[----:B------:R0:W5:Y:S04]  /*23e0*/  @!P4 LDG.E R37, desc[UR6][R8.64+0x680] ;  /* 0x000680060825c981 */ /* 0x000168000c1e1900 */
[----:B------:R0:W5:Y:S04]  /*23f0*/  @!P3 LDG.E R39, desc[UR6][R8.64+0x700] ;  /* 0x000700060827b981 */ /* 0x000168000c1e1900 */
[----:B------:R0:W5:Y:S04]  /*2400*/  @!P2 LDG.E R41, desc[UR6][R8.64+0x780] ;  /* 0x000780060829a981 */ /* 0x000168000c1e1900 */
[----:B------:R0:W5:Y:S02]  /*2410*/  @!P1 LDG.E R43, desc[UR6][R8.64+0x800] ;  /* 0x00080006082b9981 */ /* 0x000164000c1e1900 */
.L_x_249:
[----:B------:R-:W-:Y:S05]  /*2420*/  @P0 BRA `(.L_x_250) ;  /* 0x0000000000540947 */ /* 0x000fea0003800000 */
[----:B------:R-:W1:Y:S02]  /*2430*/  LDCU.64 UR4, c[0x0][0x3b0] ;  /* 0x00007600ff0477ac */ /* 0x000e640008000a00 */
[----:B-1----:R-:W-:-:S04]  /*2440*/  LEA R2, P0, R0, UR4, 0x2 ;  /* 0x0000000400027c11 */ /* 0x002fc8000f8010ff */
[----:B------:R-:W-:-:S05]  /*2450*/  LEA.HI.X R3, R0, UR5, R7, 0x2, P0 ;  /* 0x0000000500037c11 */ /* 0x000fca00080f1407 */
[----:B-----5:R-:W-:Y:S04]  /*2460*/  STG.E desc[UR6][R2.64], R11 ;  /* 0x0000000b02007986 */ /* 0x020fe8000c101906 */
        /* <DEDUP_REMOVED lines=17> */
.L_x_250:
[----:B------:R-:W1:Y:S01]  /*2580*/  LDCU.64 UR4, c[0x0][0x3b0] ;  /* 0x00007600ff0477ac */ /* 0x000e620008000a00 */
[----:B------:R-:W-:Y:S02]  /*2590*/  IMAD R42, R42, -0x1980, R5 ;  /* 0xffffe6802a2a7824 */ /* 0x000fe400078e0205 */
[C---:B------:R-:W-:Y:S02]  /*25a0*/  VIADD R5, R57.reuse, 0x40 ;  /* 0x0000004039057836 */ /* 0x040fe40000000000 */
[C---:B------:R-:W-:Y:S01]  /*25b0*/  VIADD R3, R57.reuse, 0x20 ;  /* 0x0000002039037836 */ /* 0x040fe20000000000 */
[CC--:B------:R-:W-:Y:S01]  /*25c0*/  ISETP.GE.AND P3, PT, R57.reuse, R42.reuse, PT ;  /* 0x0000002a3900720c */ /* 0x0c0fe20003f66270 */
[----:B0--3--:R-:W-:Y:S01]  /*25d0*/  VIADD R9, R57, 0x60 ;  /* 0x0000006039097836 */ /* 0x009fe20000000000 */
[-C--:B------:R-:W-:Y:S01]  /*25e0*/  ISETP.GE.AND P1, PT, R5, R42.reuse, PT ;  /* 0x0000002a0500720c */ /* 0x080fe20003f26270 */
[----:B------:R-:W-:Y:S01]  /*25f0*/  VIADD R5, R57, 0x80 ;  /* 0x0000008039057836 */ /* 0x000fe20000000000 */
[-C--:B------:R-:W-:Y:S01]  /*2600*/  ISETP.GE.AND P2, PT, R3, R42.reuse, PT ;  /* 0x0000002a0300720c */ /* 0x080fe20003f46270 */
[----:B------:R-:W-:Y:S01]  /*2610*/  VIADD R45, R57, 0xc0 ;  /* 0x000000c0392d7836 */ /* 0x000fe20000000000 */
[-C--:B------:R-:W-:Y:S01]  /*2620*/  ISETP.GE.AND P0, PT, R9, R42.reuse, PT ;  /* 0x0000002a0900720c */ /* 0x080fe20003f06270 */
[----:B------:R-:W-:Y:S01]  /*2630*/  VIADD R9, R57, 0xa0 ;  /* 0x000000a039097836 */ /* 0x000fe20000000000 */
[----:B------:R-:W-:Y:S01]  /*2640*/  ISETP.GE.AND P6, PT, R5, R42, PT ;  /* 0x0000002a0500720c */ /* 0x000fe20003fc6270 */
[----:B------:R-:W-:Y:S01]  /*2650*/  VIADD R5, R57, 0xe0 ;  /* 0x000000e039057836 */ /* 0x000fe20000000000 */
[----:B-1----:R-:W-:-:S02]  /*2660*/  LEA R2, P4, R0, UR4, 0x2 ;  /* 0x0000000400027c11 */ /* 0x002fc4000f8810ff */
[-C--:B------:R-:W-:Y:S02]  /*2670*/  ISETP.GE.AND P5, PT, R9, R42.reuse, PT ;  /* 0x0000002a0900720c */ /* 0x080fe40003fa6270 */
[----:B------:R-:W-:Y:S01]  /*2680*/  LEA.HI.X R3, R0, UR5, R7, 0x2, P4 ;  /* 0x0000000500037c11 */ /* 0x000fe2000a0f1407 */
[----:B------:R-:W-:Y:S01]  /*2690*/  VIADD R7, R57, 0x100 ;  /* 0x0000010039077836 */ /* 0x000fe20000000000 */
[----:B------:R-:W-:-:S03]  /*26a0*/  ISETP.GE.AND P4, PT, R45, R42, PT ;  /* 0x0000002a2d00720c */ /* 0x000fc60003f86270 */
[----:B-----5:R0:W-:Y:S01]  /*26b0*/  @!P3 STG.E desc[UR6][R2.64], R11 ;  /* 0x0000000b0200b986 */ /* 0x0201e2000c101906 */
        /* <DEDUP_REMOVED lines=19> */
[C---:B------:R-:W-:Y:S02]  /*27f0*/  VIADD R5, R57.reuse, 0x1e0 ;  /* 0x000001e039057836 */ /* 0x040fe40000000000 */
[----:B------:R-:W-:Y:S01]  /*2800*/  VIADD R57, R57, 0x200 ;  /* 0x0000020039397836 */ /* 0x000fe20000000000 */
        /* <DEDUP_REMOVED lines=15> */
.L_x_236:
[----:B------:R-:W-:Y:S01]  /*2900*/  IMAD.MOV.U32 R2, RZ, RZ, RZ ;  /* 0x000000ffff027224 */ /* 0x000fe200078e00ff */
[C---:B------:R-:W-:Y:S01]  /*2910*/  ISETP.GT.U32.AND P0, PT, R3.reuse, 0x1f, PT ;  /* 0x0000001f0300780c */ /* 0x040fe20003f04070 */
[----:B------:R-:W-:Y:S05]  /*2920*/  WARPSYNC.ALL ;  /* 0x0000000000007948 */ /* 0x000fea0003800000 */
[----:B------:R-:W-:-:S04]  /*2930*/  IMAD.HI.U32 R14, R3, 0x15555556, R2 ;  /* 0x15555556030e7827 */ /* 0x000fc800078e0002 */
[----:B------:R-:W-:-:S05]  /*2940*/  IMAD R15, R14, 0x4, R7 ;  /* 0x000000040e0f7824 */ /* 0x000fca00078e0207 */
[----:B------:R0:W-:Y:S01]  /*2950*/  STS [R15+0x3410], R0 ;  /* 0x003410000f007388 */ /* 0x0001e20000000800 */
[----:B------:R-:W-:Y:S06]  /*2960*/  BAR.SYNC.DEFER_BLOCKING 0x0 ;  /* 0x0000000000007b1d */ /* 0x000fec0000010000 */
[----:B------:R-:W-:Y:S05]  /*2970*/  @P0 BRA `(.L_x_251) ;  /* 0x0000000000dc0947 */ /* 0x000fea0003800000 */
[----:B------:R-:W-:Y:S01]  /*2980*/  IMAD R14, R3, 0x34, R7 ;  /* 0x00000034030e7824 */ /* 0x000fe200078e0207 */
[----:B------:R-:W-:-:S04]  /*2990*/  UMOV UR8, 0xffffffff ;  /* 0xffffffff00087882 */ /* 0x000fc80000000000 */
        /* <DEDUP_REMOVED lines=28> */
.L_x_342:
        /* <DEDUP_REMOVED lines=25> */
.L_x_251:
        /* <DEDUP_REMOVED lines=21> */
[C---:B-1----:R-:W-:Y:S02]  /*2e40*/  IMAD.IADD R30, R15.reuse, 0x1, R30 ;  /* 0x000000010f1e7824 */ /* 0x042fe400078e021e */
[C---:B--2---:R-:W-:Y:S01]  /*2e50*/  IMAD.IADD R32, R15.reuse, 0x1, R32 ;  /* 0x000000010f207824 */ /* 0x044fe200078e0220 */
[----:B------:R1:W-:Y:S01]  /*2e60*/  STS [R51], R14 ;  /* 0x0000000e33007388 */ /* 0x0003e20000000800 */
[----:B---3--:R-:W-:-:S03]  /*2e70*/  IMAD.IADD R34, R15, 0x1, R34 ;  /* 0x000000010f227824 */ /* 0x008fc600078e0222 */
        /* <DEDUP_REMOVED lines=15> */
[----:B0-----:R-:W-:-:S03]  /*2f70*/  IMAD.IADD R62, R15, 0x1, R62 ;  /* 0x000000010f3e7824 */ /* 0x001fc600078e023e */
[----:B------:R1:W-:Y:S04]  /*2f80*/  STS [R51+0x2400], R58 ;  /* 0x0024003a33007388 */ /* 0x0003e80000000800 */
[----:B------:R1:W-:Y:S04]  /*2f90*/  STS [R51+0x2800], R60 ;  /* 0x0028003c33007388 */ /* 0x0003e80000000800 */
[----:B------:R1:W-:Y:S02]  /*2fa0*/  STS [R51+0x2c00], R62 ;  /* 0x002c003e33007388 */ /* 0x0003e40000000800 */
.L_x_254:
[----:B------:R-:W-:Y:S05]  /*2fb0*/  BSYNC.RECONVERGENT B0 ;  /* 0x0000000000007941 */ /* 0x000fea0003800200 */
.L_x_253:
[----:B------:R-:W-:Y:S01]  /*2fc0*/  BAR.SYNC.DEFER_BLOCKING 0x0 ;  /* 0x0000000000007b1d */ /* 0x000fe20000010000 */
[----:B------:R-:W-:Y:S01]  /*2fd0*/  R2P PR, R28, 0x7f ;  /* 0x0000007f1c007804 */ /* 0x000fe20000000000 */
[----:B------:R-:W-:-:S04]  /*2fe0*/  IMAD.MOV.U32 R47, RZ, RZ, RZ ;  /* 0x000000ffff2f7224 */ /* 0x000fc800078e00ff */
[----:B------:R-:W-:Y:S08]  /*2ff0*/  BSSY.RECONVERGENT B0, `(.L_x_255) ;  /* 0x0000024000007945 */ /* 0x000ff00003800200 */
[----:B-1----:R-:W-:Y:S02]  /*3000*/  VOTE.ANY R14, PT, P0 ;  /* 0x00000000000e7806 */ /* 0x002fe400000e0100 */
        /* <DEDUP_REMOVED lines=10> */
[----:B------:R-:W-:Y:S02]  /*30b0*/  LOP3.LUT R14, R33, R14, RZ, 0xc0, !PT ;  /* 0x0000000e210e7212 */ /* 0x000fe400078ec0ff */
[----:B------:R-:W-:Y:S02]  /*30c0*/  @!P4 LOP3.LUT R29, RZ, R29, RZ, 0x33, !PT ;  /* 0x0000001dff1dc212 */ /* 0x000fe400078e33ff */
[----:B------:R-:W-:-:S02]  /*30d0*/  VOTE.ANY R31, PT, P5 ;  /* 0x00000000001f7806 */ /* 0x000fc400028e0100 */
[----:B------:R-:W-:Y:S01]  /*30e0*/  LOP3.LUT R14, R29, R14, RZ, 0xc0, !PT ;  /* 0x0000000e1d0e7212 */ /* 0x000fe200078ec0ff */
[----:B------:R-:W-:Y:S01]  /*30f0*/  IMAD.SHL.U32 R29, R3, 0x20, RZ ;  /* 0x00000020031d7824 */ /* 0x000fe200078e00ff */
[----:B------:R-:W-:Y:S02]  /*3100*/  LOP3.LUT P0, RZ, R28, 0x80, RZ, 0xc0, !PT ;  /* 0x000000801cff7812 */ /* 0x000fe4000780c0ff */
[----:B------:R-:W-:Y:S02]  /*3110*/  @!P5 LOP3.LUT R31, RZ, R31, RZ, 0x33, !PT ;  /* 0x0000001fff1fd212 */ /* 0x000fe400078e33ff */
[----:B------:R-:W-:Y:S02]  /*3120*/  VOTE.ANY R30, PT, P6 ;  /* 0x00000000001e7806 */ /* 0x000fe400030e0100 */
[----:B------:R-:W-:Y:S02]  /*3130*/  LOP3.LUT R31, R31, R14, RZ, 0xc0, !PT ;  /* 0x0000000e1f1f7212 */ /* 0x000fe400078ec0ff */
[----:B------:R-:W1:Y:S01]  /*3140*/  S2R R14, SR_LEMASK ;  /* 0x00000000000e7919 */ /* 0x000e620000003a00 */
[----:B------:R-:W-:-:S04]  /*3150*/  @!P6 LOP3.LUT R30, RZ, R30, RZ, 0x33, !PT ;  /* 0x0000001eff1ee212 */ /* 0x000fc800078e33ff */
[----:B------:R-:W-:Y:S02]  /*3160*/  VOTE.ANY R32, PT, P0 ;  /* 0x0000000000207806 */ /* 0x000fe400000e0100 */
[----:B------:R-:W-:Y:S02]  /*3170*/  LOP3.LUT R31, R30, R31, RZ, 0xc0, !PT ;  /* 0x0000001f1e1f7212 */ /* 0x000fe400078ec0ff */
[----:B------:R-:W-:Y:S02]  /*3180*/  @!P0 LOP3.LUT R32, RZ, R32, RZ, 0x33, !PT ;  /* 0x00000020ff208212 */ /* 0x000fe400078e33ff */
[----:B------:R-:W-:Y:S02]  /*3190*/  LOP3.LUT R30, R29, 0x7c00, RZ, 0xc0, !PT ;  /* 0x00007c001d1e7812 */ /* 0x000fe400078ec0ff */
[----:B------:R-:W-:-:S03]  /*31a0*/  LOP3.LUT R31, R32, R31, RZ, 0xc0, !PT ;  /* 0x0000001f201f7212 */ /* 0x000fc600078ec0ff */
[----:B------:R-:W-:Y:S01]  /*31b0*/  IMAD.IADD R29, R7, 0x1, R30 ;  /* 0x00000001071d7824 */ /* 0x000fe200078e021e */
[----:B------:R-:W2:Y:S01]  /*31c0*/  FLO.U32 R32, R31 ;  /* 0x0000001f00207300 */ /* 0x000ea200000e0000 */
[----:B-1----:R-:W-:Y:S02]  /*31d0*/  LOP3.LUT R44, R14, R31, RZ, 0xc0, !PT ;  /* 0x0000001f0e2c7212 */ /* 0x002fe400078ec0ff */
[----:B--2---:R-:W-:-:S05]  /*31e0*/  ISETP.NE.AND P0, PT, R24, R32, PT ;  /* 0x000000201800720c */ /* 0x004fca0003f05270 */
[----:B------:R-:W1:Y:S08]  /*31f0*/  POPC R44, R44 ;  /* 0x0000002c002c7309 */ /* 0x000e700000000000 */
[----:B------:R-:W-:Y:S05]  /*3200*/  @P0 BRA `(.L_x_256) ;  /* 0x0000000000080947 */ /* 0x000fea0003800000 */
[----:B------:R-:W-:-:S06]  /*3210*/  IMAD R47, R28, 0x4, R29 ;  /* 0x000000041c2f7824 */ /* 0x000fcc00078e021d */
[----:B-1----:R2:W3:Y:S02]  /*3220*/  ATOMS.ADD R47, [R47], R44 ;  /* 0x0000002c2f2f738c */ /* 0x0024e40000000000 */
.L_x_256:
[----:B------:R-:W-:Y:S05]  /*3230*/  BSYNC.RECONVERGENT B0 ;  /* 0x0000000000007941 */ /* 0x000fea0003800200 */
.L_x_255:
[----:B------:R-:W-:Y:S01]  /*3240*/  R2P PR, R52, 0x7f ;  /* 0x0000007f34007804 */ /* 0x000fe20000000000 */
[----:B---3--:R3:W4:Y:S01]  /*3250*/  SHFL.IDX PT, R47, R47, R32, 0x1f ;  /* 0x00001f202f2f7589 */ /* 0x00872200000e0000 */
        /* <DEDUP_REMOVED lines=26> */
[----:B------:R-:W5:Y:S01]  /*3400*/  FLO.U32 R30, R35 ;  /* 0x00000023001e7300 */ /* 0x000f6200000e0000 */
[----:B------:R-:W-:-:S07]  /*3410*/  LOP3.LUT R46, R14, R35, RZ, 0xc0, !PT ;  /* 0x000000230e2e7212 */ /* 0x000fce00078ec0ff */
[----:B------:R-:W0:Y:S01]  /*3420*/  POPC R46, R46 ;  /* 0x0000002e002e7309 */ /* 0x000e220000000000 */
[----:B-----5:R-:W-:-:S13]  /*3430*/  ISETP.NE.AND P0, PT, R24, R30, PT ;  /* 0x0000001e1800720c */ /* 0x020fda0003f05270 */
[----:B0--34-:R-:W-:Y:S05]  /*3440*/  @P0 BRA `(.L_x_258) ;  /* 0x0000000000080947 */ /* 0x019fea0003800000 */
[----:B------:R-:W-:-:S06]  /*3450*/  IMAD R49, R52, 0x4, R29 ;  /* 0x0000000434317824 */ /* 0x000fcc00078e021d */
[----:B------:R0:W3:Y:S02]  /*3460*/  ATOMS.ADD R49, [R49], R46 ;  /* 0x0000002e3131738c */ /* 0x0000e40000000000 */
.L_x_258:
[----:B------:R-:W-:Y:S05]  /*3470*/  BSYNC.RECONVERGENT B0 ;  /* 0x0000000000007941 */ /* 0x000fea0003800200 */
.L_x_257:
        /* <DEDUP_REMOVED lines=35> */
.L_x_260:
[----:B------:R-:W-:Y:S05]  /*36b0*/  BSYNC.RECONVERGENT B0 ;  /* 0x0000000000007941 */ /* 0x000fea0003800200 */
.L_x_259:
        /* <DEDUP_REMOVED lines=29> */
[----:B------:R-:W5:Y:S01]  /*3890*/  FLO.U32 R39, R35 ;  /* 0x0000002300277300 */ /* 0x000f6200000e0000 */
[----:B------:R-:W-:Y:S02]  /*38a0*/  LOP3.LUT R53, R14, R35, RZ, 0xc0, !PT ;  /* 0x000000230e357212 */ /* 0x000fe400078ec0ff */
[----:B------:R-:W-:-:S05]  /*38b0*/  LOP3.LUT R30, R28, UR4, RZ, 0x30, !PT ;  /* 0x000000041c1e7c12 */ /* 0x000fca000f8e30ff */
[----:B------:R-:W0:Y:S01]  /*38c0*/  POPC R53, R53 ;  /* 0x0000003500357309 */ /* 0x000e220000000000 */
[----:B-----5:R-:W-:-:S13]  /*38d0*/  ISETP.NE.AND P0, PT, R24, R39, PT ;  /* 0x000000271800720c */ /* 0x020fda0003f05270 */
[----:B0--34-:R-:W-:Y:S05]  /*38e0*/  @P0 BRA `(.L_x_262) ;  /* 0x0000000000080947 */ /* 0x019fea0003800000 */
[----:B------:R-:W-:-:S05]  /*38f0*/  IMAD R48, R48, 0x4, R29 ;  /* 0x0000000430307824 */ /* 0x000fca00078e021d */
[----:B------:R0:W3:Y:S02]  /*3900*/  ATOMS.ADD R56, [R48], R53 ;  /* 0x000000353038738c */ /* 0x0000e40000000000 */
.L_x_262:
[----:B------:R-:W-:Y:S05]  /*3910*/  BSYNC.RECONVERGENT B0 ;  /* 0x0000000000007941 */ /* 0x000fea0003800200 */
.L_x_261:
        /* <DEDUP_REMOVED lines=30> */
[----:B0-----:R-:W-:Y:S02]  /*3b00*/  LOP3.LUT R48, R14, R35, RZ, 0xc0, !PT ;  /* 0x000000230e307212 */ /* 0x001fe400078ec0ff */
[----:B------:R-:W-:-:S05]  /*3b10*/  LOP3.LUT R34, R28, UR4, RZ, 0x30, !PT ;  /* 0x000000041c227c12 */ /* 0x000fca000f8e30ff */
[----:B------:R-:W0:Y:S01]  /*3b20*/  POPC R48, R48 ;  /* 0x0000003000307309 */ /* 0x000e220000000000 */
[----:B-----5:R-:W-:-:S13]  /*3b30*/  ISETP.NE.AND P0, PT, R24, R32, PT ;  /* 0x000000201800720c */ /* 0x020fda0003f05270 */
[----:B0--34-:R-:W-:Y:S05]  /*3b40*/  @P0 BRA `(.L_x_264) ;  /* 0x0000000000080947 */ /* 0x019fea0003800000 */
[----:B------:R-:W-:-:S06]  /*3b50*/  IMAD R45, R30, 0x4, R29 ;  /* 0x000000041e2d7824 */ /* 0x000fcc00078e021d */
[----:B------:R0:W3:Y:S02]  /*3b60*/  ATOMS.ADD R45, [R45], R48 ;  /* 0x000000302d2d738c */ /* 0x0000e40000000000 */
.L_x_264:
[----:B------:R-:W-:Y:S05]  /*3b70*/  BSYNC.RECONVERGENT B0 ;  /* 0x0000000000007941 */ /* 0x000fea0003800200 */
.L_x_263:
        /* <DEDUP_REMOVED lines=35> */
[----:B------:R-:W-:-:S06]  /*3db0*/  IMAD R36, R34, 0x4, R29 ;  /* 0x0000000422247824 */ /* 0x000fcc00078e021d */
[----:B------:R0:W3:Y:S02]  /*3dc0*/  ATOMS.ADD R36, [R36], R37 ;  /* 0x000000252424738c */ /* 0x0000e40000000000 */
.L_x_266:
[----:B------:R-:W-:Y:S05]  /*3dd0*/  BSYNC.RECONVERGENT B0 ;  /* 0x0000000000007941 */ /* 0x000fea0003800200 */
.L_x_265:
        /* <DEDUP_REMOVED lines=37> */
.L_x_268:
[----:B------:R-:W-:Y:S05]  /*4030*/  BSYNC.RECONVERGENT B0 ;  /* 0x0000000000007941 */ /* 0x000fea0003800200 */
.L_x_267:
        /* <DEDUP_REMOVED lines=37> */
.L_x_270:
[----:B------:R-:W-:Y:S05]  /*4290*/  BSYNC.RECONVERGENT B0 ;  /* 0x0000000000007941 */ /* 0x000fea0003800200 */
.L_x_269:
[----:B------:R-:W-:Y:S01]  /*42a0*/  R2P PR, R40, 0x7f ;  /* 0x0000007f28007804 */ /* 0x000fe20000000000 */
[----:B---3--:R3:W4:Y:S01]  /*42b0*/  SHFL.IDX PT, R32, R32, R55, 0x1f ;  /* 0x00001f3720207589 */ /* 0x00872200000e0000 */
[----:B------:R-:W-:Y:S01]  /*42c0*/  SHF.R.U32.HI R38, RZ, UR5, R12 ;  /* 0x00000005ff267c19 */ /* 0x000fe2000801160c */
[----:B------:R-:W-:Y:S01]  /*42d0*/  BSSY.RECONVERGENT B0, `(.L_x_271) ;  /* 0x0000022000007945 */ /* 0x000fe20003800200 */
[----:B------:R-:W-:Y:S02]  /*42e0*/  IMAD.MOV.U32 R30, RZ, RZ, RZ ;  /* 0x000000ffff1e7224 */ /* 0x000fe400078e00ff */
[----:B------:R-:W-:-:S07]  /*42f0*/  LOP3.LUT R38, R38, UR4, RZ, 0x30, !PT ;  /* 0x0000000426267c12 */ /* 0x000fce000f8e30ff */
        /* <DEDUP_REMOVED lines=31> */
.L_x_272:
[----:B------:R-:W-:Y:S05]  /*44f0*/  BSYNC.RECONVERGENT B0 ;  /* 0x0000000000007941 */ /* 0x000fea0003800200 */
.L_x_271:
        /* <DEDUP_REMOVED lines=35> */
[----:B------:R-:W-:-:S05]  /*4730*/  IMAD R43, R38, 0x4, R29 ;  /* 0x00000004262b7824 */ /* 0x000fca00078e021d */
[----:B------:R0:W3:Y:S02]  /*4740*/  ATOMS.ADD R60, [R43], R28 ;  /* 0x0000001c2b3c738c */ /* 0x0000e40000000000 */
.L_x_274:
[----:B------:R-:W-:Y:S05]  /*4750*/  BSYNC.RECONVERGENT B0 ;  /* 0x0000000000007941 */ /* 0x000fea0003800200 */
.L_x_273:
[----:B------:R-:W-:Y:S01]  /*4760*/  R2P PR, R40, 0x7f ;  /* 0x0000007f28007804 */ /* 0x000fe20000000000 */
[----:B---3--:R3:W4:Y:S01]  /*4770*/  SHFL.IDX PT, R39, R60, R39, 0x1f ;  /* 0x00001f273c277589 */ /* 0x00872200000e0000 */
[----:B------:R-:W-:Y:S01]  /*4780*/  SHF.R.U32.HI R58, RZ, UR5, R16 ;  /* 0x00000005ff3a7c19 */ /* 0x000fe20008011610 */
[----:B------:R-:W-:Y:S01]  /*4790*/  BSSY.RECONVERGENT B0, `(.L_x_275) ;  /* 0x0000022000007945 */ /* 0x000fe20003800200 */
[----:B------:R-:W-:Y:S02]  /*47a0*/  IMAD.MOV.U32 R64, RZ, RZ, RZ ;  /* 0x000000ffff407224 */ /* 0x000fe400078e00ff */
[----:B------:R-:W-:-:S07]  /*47b0*/  LOP3.LUT R58, R58, UR4, RZ, 0x30, !PT ;  /* 0x000000043a3a7c12 */ /* 0x000fce000f8e30ff */
        /* <DEDUP_REMOVED lines=26> */
[----:B------:R-:W1:Y:S01]  /*4960*/  POPC R38, R38 ;  /* 0x0000002600267309 */ /* 0x000e620000000000 */
[----:B0-----:R-:W-:-:S13]  /*4970*/  ISETP.NE.AND P0, PT, R24, R43, PT ;  /* 0x0000002b1800720c */ /* 0x001fda0003f05270 */
[----:B-1-34-:R-:W-:Y:S05]  /*4980*/  @P0 BRA `(.L_x_276) ;  /* 0x0000000000080947 */ /* 0x01afea0003800000 */
[----:B------:R-:W-:-:S05]  /*4990*/  IMAD R55, R40, 0x4, R29 ;  /* 0x0000000428377824 */ /* 0x000fca00078e021d */
[----:B------:R0:W1:Y:S02]  /*49a0*/  ATOMS.ADD R64, [R55], R38 ;  /* 0x000000263740738c */ /* 0x0000640000000000 */
.L_x_276:
[----:B------:R-:W-:Y:S05]  /*49b0*/  BSYNC.RECONVERGENT B0 ;  /* 0x0000000000007941 */ /* 0x000fea0003800200 */
.L_x_275:
[----:B------:R-:W-:Y:S01]  /*49c0*/  R2P PR, R58, 0x7f ;  /* 0x0000007f3a007804 */ /* 0x000fe20000000000 */
[----:B-1----:R1:W3:Y:S01]  /*49d0*/  SHFL.IDX PT, R43, R64, R43, 0x1f ;  /* 0x00001f2b402b7589 */ /* 0x0022e200000e0000 */
        /* <DEDUP_REMOVED lines=30> */
[----:B------:R-:W4:Y:S01]  /*4bc0*/  POPC R40, R40 ;  /* 0x0000002800287309 */ /* 0x000f220000000000 */
[----:B0-----:R-:W-:-:S13]  /*4bd0*/  ISETP.NE.AND P0, PT, R24, R55, PT ;  /* 0x000000371800720c */ /* 0x001fda0003f05270 */
[----:B-1-34-:R-:W-:Y:S05]  /*4be0*/  @P0 BRA `(.L_x_278) ;  /* 0x0000000000080947 */ /* 0x01afea0003800000 */
[----:B------:R-:W-:-:S05]  /*4bf0*/  IMAD R59, R58, 0x4, R29 ;  /* 0x000000043a3b7824 */ /* 0x000fca00078e021d */
[----:B------:R0:W1:Y:S02]  /*4c00*/  ATOMS.ADD R62, [R59], R40 ;  /* 0x000000283b3e738c */ /* 0x0000640000000000 */
.L_x_278:
[----:B------:R-:W-:Y:S05]  /*4c10*/  BSYNC.RECONVERGENT B0 ;  /* 0x0000000000007941 */ /* 0x000fea0003800200 */
.L_x_277:
[----:B------:R-:W-:Y:S01]  /*4c20*/  R2P PR, R60, 0x7f ;  /* 0x0000007f3c007804 */ /* 0x000fe20000000000 */
[----:B--2---:R-:W-:Y:S01]  /*4c30*/  IMAD.IADD R44, R44, 0x1, R47 ;  /* 0x000000012c2c7824 */ /* 0x004fe200078e022f */
[----:B------:R-:W-:Y:S01]  /*4c40*/  BSSY.RECONVERGENT B0, `(.L_x_279) ;  /* 0x0000025000007945 */ /* 0x000fe20003800200 */
[----:B------:R-:W-:Y:S02]  /*4c50*/  IMAD.IADD R46, R46, 0x1, R49 ;  /* 0x000000012e2e7824 */ /* 0x000fe400078e0231 */
[----:B-1----:R1:W2:Y:S01]  /*4c60*/  SHFL.IDX PT, R49, R62, R55, 0x1f ;  /* 0x00001f373e317589 */ /* 0x0022a200000e0000 */
[----:B------:R-:W-:-:S07]  /*4c70*/  IMAD.MOV.U32 R64, RZ, RZ, RZ ;  /* 0x000000ffff407224 */ /* 0x000fce00078e00ff */
        /* <DEDUP_REMOVED lines=25> */
[----:B0-----:R-:W0:Y:S01]  /*4e10*/  FLO.U32 R59, R61 ;  /* 0x0000003d003b7300 */ /* 0x001e2200000e0000 */
[----:B------:R-:W-:Y:S02]  /*4e20*/  LOP3.LUT R47, R14, R61, RZ, 0xc0, !PT ;  /* 0x0000003d0e2f7212 */ /* 0x000fe400078ec0ff */
[----:B------:R-:W-:-:S05]  /*4e30*/  LOP3.LUT R58, R58, UR4, RZ, 0x30, !PT ;  /* 0x000000043a3a7c12 */ /* 0x000fca000f8e30ff */
[----:B------:R-:W3:Y:S01]  /*4e40*/  POPC R47, R47 ;  /* 0x0000002f002f7309 */ /* 0x000ee20000000000 */
[----:B0-----:R-:W-:-:S13]  /*4e50*/  ISETP.NE.AND P0, PT, R24, R59, PT ;  /* 0x0000003b1800720c */ /* 0x001fda0003f05270 */
[----:B-123--:R-:W-:Y:S05]  /*4e60*/  @P0 BRA `(.L_x_280) ;  /* 0x0000000000080947 */ /* 0x00efea0003800000 */
[----:B------:R-:W-:-:S05]  /*4e70*/  IMAD R60, R60, 0x4, R29 ;  /* 0x000000043c3c7824 */ /* 0x000fca00078e021d */
[----:B------:R0:W1:Y:S02]  /*4e80*/  ATOMS.ADD R64, [R60], R47 ;  /* 0x0000002f3c40738c */ /* 0x0000640000000000 */
.L_x_280:
[----:B------:R-:W-:Y:S05]  /*4e90*/  BSYNC.RECONVERGENT B0 ;  /* 0x0000000000007941 */ /* 0x000fea0003800200 */
.L_x_279:
[----:B------:R-:W-:Y:S01]  /*4ea0*/  R2P PR, R58, 0x7f ;  /* 0x0000007f3a007804 */ /* 0x000fe20000000000 */
[----:B------:R-:W-:Y:S01]  /*4eb0*/  IMAD.IADD R52, R51, 0x1, R52 ;  /* 0x0000000133347824 */ /* 0x000fe200078e0234 */
[----:B-1----:R1:W2:Y:S01]  /*4ec0*/  SHFL.IDX PT, R64, R64, R59, 0x1f ;  /* 0x00001f3b40407589 */ /* 0x0022a200000e0000 */
[----:B------:R-:W-:Y:S01]  /*4ed0*/  BSSY.RECONVERGENT B0, `(.L_x_281) ;  /* 0x0000024000007945 */ /* 0x000fe20003800200 */
[----:B------:R-:W-:Y:S02]  /*4ee0*/  IMAD.IADD R56, R53, 0x1, R56 ;  /* 0x0000000135387824 */ /* 0x000fe400078e0238 */
[----:B------:R-:W-:-:S07]  /*4ef0*/  IMAD.MOV.U32 R62, RZ, RZ, RZ ;  /* 0x000000ffff3e7224 */ /* 0x000fce00078e00ff */
        /* <DEDUP_REMOVED lines=25> */
[----:B------:R-:W0:Y:S01]  /*5090*/  FLO.U32 R55, R61 ;  /* 0x0000003d00377300 */ /* 0x000e2200000e0000 */
[----:B------:R-:W-:Y:S02]  /*50a0*/  LOP3.LUT R51, R14, R61, RZ, 0xc0, !PT ;  /* 0x0000003d0e337212 */ /* 0x000fe400078ec0ff */
[----:B------:R-:W-:-:S05]  /*50b0*/  LOP3.LUT R60, R60, UR4, RZ, 0x30, !PT ;  /* 0x000000043c3c7c12 */ /* 0x000fca000f8e30ff */
[----:B------:R-:W3:Y:S01]  /*50c0*/  POPC R51, R51 ;  /* 0x0000003300337309 */ /* 0x000ee20000000000 */
[----:B0-----:R-:W-:-:S13]  /*50d0*/  ISETP.NE.AND P0, PT, R24, R55, PT ;  /* 0x000000371800720c */ /* 0x001fda0003f05270 */
[----:B-123--:R-:W-:Y:S05]  /*50e0*/  @P0 BRA `(.L_x_282) ;  /* 0x0000000000080947 */ /* 0x00efea0003800000 */
[----:B------:R-:W-:-:S05]  /*50f0*/  IMAD R58, R58, 0x4, R29 ;  /* 0x000000043a3a7824 */ /* 0x000fca00078e021d */
[----:B------:R0:W1:Y:S02]  /*5100*/  ATOMS.ADD R62, [R58], R51 ;  /* 0x000000333a3e738c */ /* 0x0000640000000000 */
.L_x_282:
[----:B------:R-:W-:Y:S05]  /*5110*/  BSYNC.RECONVERGENT B0 ;  /* 0x0000000000007941 */ /* 0x000fea0003800200 */
.L_x_281:
[----:B------:R-:W-:Y:S01]  /*5120*/  R2P PR, R60, 0x7f ;  /* 0x0000007f3c007804 */ /* 0x000fe20000000000 */
[----:B------:R-:W-:Y:S01]  /*5130*/  IMAD.IADD R48, R48, 0x1, R45 ;  /* 0x0000000130307824 */ /* 0x000fe200078e022d */
[----:B-1----:R1:W2:Y:S01]  /*5140*/  SHFL.IDX PT, R62, R62, R55, 0x1f ;  /* 0x00001f373e3e7589 */ /* 0x0022a200000e0000 */
[----:B------:R-:W-:Y:S01]  /*5150*/  BSSY.RECONVERGENT B0, `(.L_x_283) ;  /* 0x0000024000007945 */ /* 0x000fe20003800200 */
[----:B------:R-:W-:-:S09]  /*5160*/  IMAD.MOV.U32 R66, RZ, RZ, RZ ;  /* 0x000000ffff427224 */ /* 0x000fd200078e00ff */
        /* <DEDUP_REMOVED lines=24> */
[----:B------:R-:W-:Y:S01]  /*52f0*/  IMAD.IADD R58, R37, 0x1, R36 ;  /* 0x00000001253a7824 */ /* 0x000fe200078e0224 */
        /* <DEDUP_REMOVED lines=9> */
.L_x_284:
[----:B------:R-:W-:Y:S05]  /*5390*/  BSYNC.RECONVERGENT B0 ;  /* 0x0000000000007941 */ /* 0x000fea0003800200 */
.L_x_283:
[----:B------:R-:W-:Y:S01]  /*53a0*/  R2P PR, R36, 0x7f ;  /* 0x0000007f24007804 */ /* 0x000fe20000000000 */
[----:B------:R-:W-:Y:S01]  /*53b0*/  IMAD.IADD R34, R35, 0x1, R34 ;  /* 0x0000000123227824 */ /* 0x000fe200078e0222 */
[----:B------:R-:W-:Y:S01]  /*53c0*/  BSSY.RECONVERGENT B0, `(.L_x_285) ;  /* 0x0000022000007945 */ /* 0x000fe20003800200 */
[----:B------:R-:W-:-:S10]  /*53d0*/  IMAD.MOV.U32 R55, RZ, RZ, RZ ;  /* 0x000000ffff377224 */ /* 0x000fd400078e00ff */
        /* <DEDUP_REMOVED lines=24> */
[----:B-1----:R0:W1:Y:S02]  /*5560*/  SHFL.IDX PT, R60, R66, R45, 0x1f ;  /* 0x00001f2d423c7589 */ /* 0x00206400000e0000 */
[----:B------:R-:W2:Y:S01]  /*5570*/  FLO.U32 R59, R53 ;  /* 0x00000035003b7300 */ /* 0x000ea200000e0000 */
[----:B------:R-:W-:-:S07]  /*5580*/  LOP3.LUT R35, R14, R53, RZ, 0xc0, !PT ;  /* 0x000000350e237212 */ /* 0x000fce00078ec0ff */
[----:B------:R-:W3:Y:S01]  /*5590*/  POPC R35, R35 ;  /* 0x0000002300237309 */ /* 0x000ee20000000000 */
[----:B--2---:R-:W-:-:S13]  /*55a0*/  ISETP.NE.AND P0, PT, R24, R59, PT ;  /* 0x0000003b1800720c */ /* 0x004fda0003f05270 */
[----:B01-3--:R-:W-:Y:S05]  /*55b0*/  @P0 BRA `(.L_x_286) ;  /* 0x0000000000080947 */ /* 0x00bfea0003800000 */
[----:B------:R-:W-:-:S05]  /*55c0*/  IMAD R36, R36, 0x4, R29 ;  /* 0x0000000424247824 */ /* 0x000fca00078e021d */
[----:B------:R0:W1:Y:S02]  /*55d0*/  ATOMS.ADD R55, [R36], R35 ;  /* 0x000000232437738c */ /* 0x0000640000000000 */
.L_x_286:
[----:B------:R-:W-:Y:S05]  /*55e0*/  BSYNC.RECONVERGENT B0 ;  /* 0x0000000000007941 */ /* 0x000fea0003800200 */
.L_x_285:
[----:B------:R-:W-:Y:S01]  /*55f0*/  R2P PR, R26, 0x7f ;  /* 0x0000007f1a007804 */ /* 0x000fe20000000000 */
[----:B01----:R0:W1:Y:S01]  /*5600*/  SHFL.IDX PT, R36, R55, R59, 0x1f ;  /* 0x00001f3b37247589 */ /* 0x00306200000e0000 */
[----:B------:R-:W-:Y:S11]  /*5610*/  BSSY.RECONVERGENT B0, `(.L_x_287) ;  /* 0x0000021000007945 */ /* 0x000ff60003800200 */
[----:B------:R-:W-:-:S02]  /*5620*/  VOTE.ANY R45, PT, P0 ;  /* 0x00000000002d7806 */ /* 0x000fc400000e0100 */
        /* <DEDUP_REMOVED lines=23> */
[----:B------:R-:W2:Y:S01]  /*57a0*/  FLO.U32 R53, R45 ;  /* 0x0000002d00357300 */ /* 0x000ea200000e0000 */
[----:B------:R-:W-:-:S07]  /*57b0*/  LOP3.LUT R14, R14, R45, RZ, 0xc0, !PT ;  /* 0x0000002d0e0e7212 */ /* 0x000fce00078ec0ff */
[----:B0-----:R0:W3:Y:S01]  /*57c0*/  POPC R55, R14 ;  /* 0x0000000e00377309 */ /* 0x0010e20000000000 */
[----:B--2---:R-:W-:Y:S01]  /*57d0*/  ISETP.NE.AND P0, PT, R24, R53, PT ;  /* 0x000000351800720c */ /* 0x004fe20003f05270 */
[----:B------:R-:W-:-:S12]  /*57e0*/  IMAD.MOV.U32 R24, RZ, RZ, RZ ;  /* 0x000000ffff187224 */ /* 0x000fd800078e00ff */
[----:B01-3--:R-:W-:Y:S05]  /*57f0*/  @P0 BRA `(.L_x_288) ;  /* 0x0000000000080947 */ /* 0x00bfea0003800000 */
[----:B------:R-:W-:-:S06]  /*5800*/  IMAD R24, R26, 0x4, R29 ;  /* 0x000000041a187824 */ /* 0x000fcc00078e021d */
[----:B------:R0:W1:Y:S02]  /*5810*/  ATOMS.ADD R24, [R24], R55 ;  /* 0x000000371818738c */ /* 0x0000640000000000 */
.L_x_288:
[----:B------:R-:W-:Y:S05]  /*5820*/  BSYNC.RECONVERGENT B0 ;  /* 0x0000000000007941 */ /* 0x000fea0003800200 */
.L_x_287:
[----:B------:R-:W-:Y:S01]  /*5830*/  BAR.SYNC.DEFER_BLOCKING 0x0 ;  /* 0x0000000000007b1d */ /* 0x000fe20000010000 */
[----:B------:R-:W-:Y:S01]  /*5840*/  IMAD.IADD R26, R40, 0x1, R49 ;  /* 0x00000001281a7824 */ /* 0x000fe200078e0231 */
[----:B------:R-:W-:Y:S01]  /*5850*/  ISETP.NE.AND P0, PT, R50, RZ, PT ;  /* 0x000000ff3200720c */ /* 0x000fe20003f05270 */
[----:B------:R-:W-:Y:S02]  /*5860*/  IMAD.IADD R28, R28, 0x1, R39 ;  /* 0x000000011c1c7824 */ /* 0x000fe400078e0227 */
[----:B------:R-:W-:Y:S01]  /*5870*/  IMAD R40, R44, 0x4, R7 ;  /* 0x000000042c287824 */ /* 0x000fe200078e0207 */
[----:B------:R-:W-:Y:S01]  /*5880*/  BSSY B1, `(.L_x_289) ;  /* 0x000005c000017945 */ /* 0x000fe20003800000 */
[----:B------:R-:W-:Y:S01]  /*5890*/  IMAD.IADD R14, R38, 0x1, R43 ;  /* 0x00000001260e7824 */ /* 0x000fe200078e022b */
[----:B-1----:R-:W1:Y:S01]  /*58a0*/  SHFL.IDX PT, R24, R24, R53, 0x1f ;  /* 0x00001f3518187589 */ /* 0x002e6200000e0000 */
[----:B------:R-:W-:Y:S02]  /*58b0*/  IMAD R39, R46, 0x4, R7 ;  /* 0x000000042e277824 */ /* 0x000fe400078e0207 */
[----:B------:R-:W-:-:S02]  /*58c0*/  IMAD.IADD R60, R37, 0x1, R60 ;  /* 0x00000001253c7824 */ /* 0x000fc400078e023c */
[--C-:B------:R-:W-:Y:S02]  /*58d0*/  IMAD R38, R52, 0x4, R7.reuse ;  /* 0x0000000434267824 */ /* 0x100fe400078e0207 */
[----:B------:R-:W-:Y:S02]  /*58e0*/  IMAD.IADD R32, R33, 0x1, R32 ;  /* 0x0000000121207824 */ /* 0x000fe400078e0220 */
[----:B------:R-:W-:Y:S02]  /*58f0*/  IMAD.IADD R44, R35, 0x1, R36 ;  /* 0x00000001232c7824 */ /* 0x000fe400078e0224 */
[--C-:B------:R-:W-:Y:S02]  /*5900*/  IMAD R37, R56, 0x4, R7.reuse ;  /* 0x0000000438257824 */ /* 0x100fe400078e0207 */
[----:B------:R-:W-:Y:S02]  /*5910*/  IMAD.IADD R30, R31, 0x1, R30 ;  /* 0x000000011f1e7824 */ /* 0x000fe400078e021e */
[--C-:B------:R-:W-:Y:S01]  /*5920*/  IMAD R36, R48, 0x4, R7.reuse ;  /* 0x0000000430247824 */ /* 0x100fe200078e0207 */
[----:B------:R2:W-:Y:S01]  /*5930*/  STS [R40+-0x4], R27 ;  /* 0xfffffc1b28007388 */ /* 0x0005e20000000800 */
[----:B------:R-:W-:-:S02]  /*5940*/  IMAD R35, R58, 0x4, R7 ;  /* 0x000000043a237824 */ /* 0x000fc400078e0207 */
[--C-:B------:R-:W-:Y:S01]  /*5950*/  IMAD R34, R34, 0x4, R7.reuse ;  /* 0x0000000422227824 */ /* 0x100fe200078e0207 */
[----:B------:R-:W-:Y:S01]  /*5960*/  STS [R39+-0x4], R22 ;  /* 0xfffffc1627007388 */ /* 0x000fe20000000800 */
[--C-:B------:R-:W-:Y:S02]  /*5970*/  IMAD R33, R32, 0x4, R7.reuse ;  /* 0x0000000420217824 */ /* 0x100fe400078e0207 */
[----:B------:R-:W-:Y:S01]  /*5980*/  IMAD.IADD R64, R47, 0x1, R64 ;  /* 0x000000012f407824 */ /* 0x000fe200078e0240 */
[----:B------:R-:W-:Y:S01]  /*5990*/  STS [R38+-0x4], R21 ;  /* 0xfffffc1526007388 */ /* 0x000fe20000000800 */
[--C-:B------:R-:W-:Y:S02]  /*59a0*/  IMAD R32, R30, 0x4, R7.reuse ;  /* 0x000000041e207824 */ /* 0x100fe400078e0207 */
[----:B------:R-:W-:Y:S01]  /*59b0*/  IMAD.IADD R62, R51, 0x1, R62 ;  /* 0x00000001333e7824 */ /* 0x000fe200078e023e */
[----:B------:R-:W-:Y:S01]  /*59c0*/  STS [R37+-0x4], R18 ;  /* 0xfffffc1225007388 */ /* 0x000fe20000000800 */
[----:B------:R-:W-:-:S02]  /*59d0*/  IMAD R31, R28, 0x4, R7 ;  /* 0x000000041c1f7824 */ /* 0x000fc400078e0207 */
[--C-:B------:R-:W-:Y:S01]  /*59e0*/  IMAD R30, R14, 0x4, R7.reuse ;  /* 0x000000040e1e7824 */ /* 0x100fe200078e0207 */
[----:B------:R-:W-:Y:S01]  /*59f0*/  STS [R36+-0x4], R23 ;  /* 0xfffffc1724007388 */ /* 0x000fe20000000800 */
[--C-:B------:R-:W-:Y:S02]  /*5a00*/  IMAD R29, R26, 0x4, R7.reuse ;  /* 0x000000041a1d7824 */ /* 0x100fe400078e0207 */
[----:B-1----:R-:W-:Y:S01]  /*5a10*/  IMAD.IADD R24, R55, 0x1, R24 ;  /* 0x0000000137187824 */ /* 0x002fe200078e0218 */
[----:B------:R-:W-:Y:S01]  /*5a20*/  STS [R35+-0x4], R20 ;  /* 0xfffffc1423007388 */ /* 0x000fe20000000800 */
[--C-:B------:R-:W-:Y:S02]  /*5a30*/  IMAD R28, R64, 0x4, R7.reuse ;  /* 0x00000004401c7824 */ /* 0x100fe400078e0207 */
[--C-:B--2---:R-:W-:Y:S01]  /*5a40*/  IMAD R27, R62, 0x4, R7.reuse ;  /* 0x000000043e1b7824 */ /* 0x104fe200078e0207 */
[----:B------:R1:W-:Y:S01]  /*5a50*/  STS [R34+-0x4], R25 ;  /* 0xfffffc1922007388 */ /* 0x0003e20000000800 */
[----:B------:R-:W-:-:S02]  /*5a60*/  IMAD R26, R60, 0x4, R7 ;  /* 0x000000043c1a7824 */ /* 0x000fc400078e0207 */
[--C-:B------:R-:W-:Y:S01]  /*5a70*/  IMAD R24, R24, 0x4, R7.reuse ;  /* 0x0000000418187824 */ /* 0x100fe200078e0207 */
[----:B------:R-:W-:Y:S04]  /*5a80*/  STS [R33+-0x4], R10 ;  /* 0xfffffc0a21007388 */ /* 0x000fe80000000800 */
[----:B------:R-:W-:Y:S01]  /*5a90*/  STS [R32+-0x4], R17 ;  /* 0xfffffc1120007388 */ /* 0x000fe20000000800 */
[----:B-1----:R-:W-:-:S03]  /*5aa0*/  IMAD R25, R44, 0x4, R7 ;  /* 0x000000042c197824 */ /* 0x002fc600078e0207 */
[----:B------:R-:W-:Y:S04]  /*5ab0*/  STS [R31+-0x4], R12 ;  /* 0xfffffc0c1f007388 */ /* 0x000fe80000000800 */
[----:B------:R1:W-:Y:S04]  /*5ac0*/  STS [R30+-0x4], R19 ;  /* 0xfffffc131e007388 */ /* 0x0003e80000000800 */
[----:B------:R2:W-:Y:S04]  /*5ad0*/  STS [R29+-0x4], R16 ;  /* 0xfffffc101d007388 */ /* 0x0005e80000000800 */
[----:B------:R2:W-:Y:S01]  /*5ae0*/  STS [R28+-0x4], R9 ;  /* 0xfffffc091c007388 */ /* 0x0005e20000000800 */
[----:B-1----:R-:W-:-:S03]  /*5af0*/  IMAD R19, R3, 0x8, R7 ;  /* 0x0000000803137824 */ /* 0x002fc600078e0207 */
[----:B------:R2:W-:Y:S04]  /*5b00*/  STS [R27+-0x4], R6 ;  /* 0xfffffc061b007388 */ /* 0x0005e80000000800 */
[----:B------:R2:W-:Y:S04]  /*5b10*/  STS [R26+-0x4], R11 ;  /* 0xfffffc0b1a007388 */ /* 0x0005e80000000800 */
[----:B------:R2:W-:Y:S04]  /*5b20*/  STS [R25+-0x4], R8 ;  /* 0xfffffc0819007388 */ /* 0x0005e80000000800 */
[----:B------:R2:W-:Y:S01]  /*5b30*/  STS [R24+-0x4], R13 ;  /* 0xfffffc0d18007388 */ /* 0x0005e20000000800 */
[----:B------:R-:W-:Y:S05]  /*5b40*/  @P0 BRA `(.L_x_290) ;  /* 0x0000000000bc0947 */ /* 0x000fea0003800000 */
[----:B------:R-:W1:Y:S02]  /*5b50*/  LDCU.64 UR8, c[0x0][0x398] ;  /* 0x00007300ff0877ac */ /* 0x000e640008000a00 */
[----:B-1----:R-:W-:-:S04]  /*5b60*/  LEA R10, P0, R3, UR8, 0x3 ;  /* 0x00000008030a7c11 */ /* 0x002fc8000f8018ff */
[----:B--2---:R-:W-:-:S05]  /*5b70*/  LEA.HI.X R11, R3, UR9, RZ, 0x3, P0 ;  /* 0x00000009030b7c11 */ /* 0x004fca00080f1cff */
[----:B------:R-:W2:Y:S01]  /*5b80*/  LDG.E.64 R8, desc[UR6][R10.64] ;  /* 0x000000060a087981 */ /* 0x000ea2000c1e1b00 */
[----:B------:R-:W-:Y:S02]  /*5b90*/  SHF.R.S32.HI R13, RZ, 0x1f, R15 ;  /* 0x0000001fff0d7819 */ /* 0x000fe4000001140f */
[----:B--2---:R-:W-:-:S05]  /*5ba0*/  IADD3 R8, P0, PT, -R15, R8, RZ ;  /* 0x000000080f087210 */ /* 0x004fca0007f1e1ff */
[----:B------:R-:W-:Y:S01]  /*5bb0*/  IMAD.X R9, R9, 0x1, ~R13, P0 ;  /* 0x0000000109097824 */ /* 0x000fe200000e0e0d */
[----:B------:R-:W-:Y:S01]  /*5bc0*/  ISETP.GE.AND P0, PT, R42, 0x1, PT ;  /* 0x000000012a00780c */ /* 0x000fe20003f06270 */
[----:B------:R-:W-:-:S03]  /*5bd0*/  IMAD.MOV.U32 R13, RZ, RZ, R0 ;  /* 0x000000ffff0d7224 */ /* 0x000fc600078e0000 */
[----:B------:R1:W-:Y:S09]  /*5be0*/  STS.64 [R19+0x6600], R8 ;  /* 0x0066000813007388 */ /* 0x0003f20000000a00 */
[----:B------:R-:W-:Y:S05]  /*5bf0*/  @!P0 BRA `(.L_x_291) ;  /* 0x00000000006c8947 */ /* 0x000fea0003800000 */
[----:B------:R-:W-:Y:S01]  /*5c00*/  BSSY B0, `(.L_x_292) ;  /* 0x0000019000007945 */ /* 0x000fe20003800000 */
[----:B------:R-:W-:Y:S02]  /*5c10*/  IMAD.MOV.U32 R6, RZ, RZ, -0x1 ;  /* 0xffffffffff067424 */ /* 0x000fe400078e00ff */
[----:B------:R-:W-:Y:S02]  /*5c20*/  IMAD.MOV.U32 R10, RZ, RZ, R42 ;  /* 0x000000ffff0a7224 */ /* 0x000fe400078e002a */
[----:B------:R-:W-:-:S07]  /*5c30*/  IMAD.MOV.U32 R13, RZ, RZ, R0 ;  /* 0x000000ffff0d7224 */ /* 0x000fce00078e0000 */
.L_x_296:
[----:B-1----:R-:W1:Y:S01]  /*5c40*/  LDC.64 R8, c[0x0][0x380] ;  /* 0x0000e000ff087b82 */ /* 0x002e620000000a00 */
[----:B------:R-:W-:Y:S01]  /*5c50*/  VIADD R17, R10, 0xffffffff ;  /* 0xffffffff0a117836 */ /* 0x000fe20000000000 */
[----:B------:R-:W-:Y:S03]  /*5c60*/  BSSY B2, `(.L_x_293) ;  /* 0x0000008000027945 */ /* 0x000fe60003800000 */
[----:B------:R-:W-:-:S04]  /*5c70*/  IMAD R11, R17, 0x100, R3 ;  /* 0x00000100110b7824 */ /* 0x000fc800078e0203 */
[----:B-1----:R-:W-:-:S07]  /*5c80*/  IMAD.WIDE R8, R11, 0x4, R8 ;  /* 0x000000040b087825 */ /* 0x002fce00078e0208 */
.L_x_294:
[----:B------:R-:W-:Y:S05]  /*5c90*/  YIELD ;  /* 0x0000000000007946 */ /* 0x000fea0003800000 */
[----:B------:R1:W-:Y:S06]  /*5ca0*/  MEMBAR.SC.CTA ;  /* 0x0000000000007992 */ /* 0x0003ec0000000000 */
[----:B-1----:R-:W2:Y:S02]  /*5cb0*/  LDG.E.STRONG.SYS R11, desc[UR6][R8.64] ;  /* 0x00000006080b7981 */ /* 0x002ea4000c1f5900 */
[----:B--2---:R-:W-:-:S13]  /*5cc0*/  ISETP.NE.AND P0, PT, R11, RZ, PT ;  /* 0x000000ff0b00720c */ /* 0x004fda0003f05270 */
[----:B------:R-:W-:Y:S05]  /*5cd0*/  @!P0 BRA `(.L_x_294) ;  /* 0xfffffffc00ec8947 */ /* 0x000fea000383ffff */
[----:B------:R-:W-:Y:S05]  /*5ce0*/  BSYNC B2 ;  /* 0x0000000000027941 */ /* 0x000fea0003800000 */
.L_x_293:
[----:B------:R-:W-:Y:S01]  /*5cf0*/  BSSY.RECONVERGENT B2, `(.L_x_295) ;  /* 0x0000006000027945 */ /* 0x000fe20003800200 */
[C---:B------:R-:W-:Y:S02]  /*5d00*/  ISETP.GT.AND P0, PT, R11.reuse, -0x1, PT ;  /* 0xffffffff0b00780c */ /* 0x040fe40003f04270 */
[----:B------:R-:W-:Y:S01]  /*5d10*/  LOP3.LUT R8, R11, 0x3fffffff, RZ, 0xc0, !PT ;  /* 0x3fffffff0b087812 */ /* 0x000fe200078ec0ff */
[----:B------:R-:W-:Y:S05]  /*5d20*/  WARPSYNC.EXCLUSIVE R6 ;  /* 0x0000000006007348 */ /* 0x000fea0003a00000 */
[----:B------:R-:W-:-:S05]  /*5d30*/  IMAD.IADD R13, R8, 0x1, R13 ;  /* 0x00000001080d7824 */ /* 0x000fca00078e020d */
[----:B------:R-:W-:-:S07]  /*5d40*/  VOTE.ANY R6, PT, P0 ;  /* 0x0000000000067806 */ /* 0x000fce00000e0100 */
[----:B------:R-:W-:Y:S05]  /*5d50*/  BSYNC.RECONVERGENT B2 ;  /* 0x0000000000027941 */ /* 0x000fea0003800200 */
.L_x_295:
[----:B------:R-:W-:Y:S01]  /*5d60*/  ISETP.GT.U32.AND P1, PT, R10, 0x1, PT ;  /* 0x000000010a00780c */ /* 0x000fe20003f24070 */
[----:B------:R-:W-:-:S12]  /*5d70*/  IMAD.MOV.U32 R10, RZ, RZ, R17 ;  /* 0x000000ffff0a7224 */ /* 0x000fd800078e0011 */
[----:B------:R-:W-:Y:S05]  /*5d80*/  @P0 BRA P1, `(.L_x_296) ;  /* 0xfffffffc00ac0947 */ /* 0x000fea000083ffff */
[----:B------:R-:W-:Y:S05]  /*5d90*/  BSYNC B0 ;  /* 0x0000000000007941 */ /* 0x000fea0003800000 */
.L_x_292:
[----:B------:R2:W3:Y:S02]  /*5da0*/  LDS.64 R8, [R19+0x6600] ;  /* 0x0066000013087984 */ /* 0x0004e40000000a00 */
.L_x_291:
[----:B------:R-:W4:Y:S01]  /*5db0*/  LDC.64 R10, c[0x0][0x380] ;  /* 0x0000e000ff0a7b82 */ /* 0x000f220000000a00 */
[C---:B------:R-:W-:Y:S01]  /*5dc0*/  IMAD.IADD R17, R13.reuse, 0x1, -R0 ;  /* 0x000000010d117824 */ /* 0x040fe200078e0a00 */
[----:B------:R-:W-:Y:S01]  /*5dd0*/  LOP3.LUT R13, R13, 0x80000000, RZ, 0xfc, !PT ;  /* 0x800000000d0d7812 */ /* 0x000fe200078efcff */
[----:B------:R-:W-:-:S03]  /*5de0*/  IMAD R21, R42, 0x100, R3 ;  /* 0x000001002a157824 */ /* 0x000fc600078e0203 */
[----:B-1-3--:R-:W-:-:S04]  /*5df0*/  IADD3 R8, P0, PT, R17, R8, RZ ;  /* 0x0000000811087210 */ /* 0x00afc80007f1e0ff */
[----:B------:R-:W-:-:S05]  /*5e00*/  LEA.HI.X.SX32 R9, R17, R9, 0x1, P0 ;  /* 0x0000000911097211 */ /* 0x000fca00000f0eff */
[----:B------:R1:W-:Y:S01]  /*5e10*/  STS.64 [R19+0x6600], R8 ;  /* 0x0066000813007388 */ /* 0x0003e20000000a00 */
[----:B----4-:R-:W-:-:S05]  /*5e20*/  IMAD.WIDE R10, R21, 0x4, R10 ;  /* 0x00000004150a7825 */ /* 0x010fca00078e020a */
[----:B------:R1:W-:Y:S02]  /*5e30*/  STG.E.STRONG.SYS desc[UR6][R10.64], R13 ;  /* 0x0000000d0a007986 */ /* 0x0003e4000c115906 */
.L_x_290:
[----:B------:R-:W-:Y:S05]  /*5e40*/  BSYNC B1 ;  /* 0x0000000000017941 */ /* 0x000fea0003800000 */
.L_x_289:
[----:B------:R-:W3:Y:S01]  /*5e50*/  LDC R23, c[0x0][0x3c0] ;  /* 0x0000f000ff177b82 */ /* 0x000ee20000000800 */
[----:B--2---:R-:W-:-:S07]  /*5e60*/  VIADD R6, R54, 0x1980 ;  /* 0x0000198036067836 */ /* 0x004fce0000000000 */
[----:B-1----:R-:W1:Y:S01]  /*5e70*/  LDC.64 R10, c[0x0][0x390] ;  /* 0x0000e400ff0a7b82 */ /* 0x002e620000000a00 */
[----:B---3--:R-:W-:Y:S02]  /*5e80*/  ISETP.GE.AND P0, PT, R6, R23, PT ;  /* 0x000000170600720c */ /* 0x008fe40003f06270 */
[----:B-1----:R-:W-:-:S04]  /*5e90*/  ISETP.EQ.U32.AND P1, PT, R10, RZ, PT ;  /* 0x000000ff0a00720c */ /* 0x002fc80003f22070 */
[----:B------:R-:W-:-:S04]  /*5ea0*/  ISETP.EQ.OR.EX P0, PT, R11, RZ, !P0, P1 ;  /* 0x000000ff0b00720c */ /* 0x000fc80004702710 */
        /* <DEDUP_REMOVED lines=10> */
.L_x_297:
[----:B------:R-:W-:Y:S01]  /*5f50*/  ISETP.GT.AND P0, PT, R6, R23, PT ;  /* 0x000000170600720c */ /* 0x000fe20003f04270 */
[----:B------:R-:W-:Y:S05]  /*5f60*/  WARPSYNC.ALL ;  /* 0x0000000000007948 */ /* 0x000fea0003800000 */
[----:B------:R-:W-:Y:S01]  /*5f70*/  BAR.SYNC.DEFER_BLOCKING 0x0 ;  /* 0x0000000000007b1d */ /* 0x000fe20000010000 */
[----:B------:R-:W-:-:S06]  /*5f80*/  IMAD R22, R3, 0x4, R7 ;  /* 0x0000000403167824 */ /* 0x000fcc00078e0207 */
[----:B------:R-:W-:Y:S05]  /*5f90*/  @P0 BRA `(.L_x_298) ;  /* 0x0000000c003c0947 */ /* 0x000fea0003800000 */
[----:B------:R-:W2:Y:S01]  /*5fa0*/  LDS R0, [R22] ;  /* 0x0000000016007984 */ /* 0x000ea20000000800 */
[----:B------:R-:W2:Y:S01]  /*5fb0*/  LDCU UR5, c[0x0][0x3c4] ;  /* 0x00007880ff0577ac */ /* 0x000ea20008000800 */
[----:B------:R-:W3:Y:S01]  /*5fc0*/  LDCU.64 UR8, c[0x0][0x3a0] ;  /* 0x00007400ff0877ac */ /* 0x000ee20008000a00 */
[----:B--2---:R-:W-:Y:S02]  /*5fd0*/  SHF.R.U32.HI R6, RZ, UR5, R0 ;  /* 0x00000005ff067c19 */ /* 0x004fe40008011600 */
[----:B------:R-:W-:Y:S02]  /*5fe0*/  LOP3.LUT R15, R0, 0x80000000, RZ, 0x3c, !PT ;  /* 0x80000000000f7812 */ /* 0x000fe400078e3cff */
[----:B------:R-:W-:-:S05]  /*5ff0*/  LOP3.LUT R6, R6, UR4, RZ, 0x30, !PT ;  /* 0x0000000406067c12 */ /* 0x000fca000f8e30ff */
[----:B-1----:R-:W-:-:S06]  /*6000*/  IMAD R8, R6, 0x8, R7 ;  /* 0x0000000806087824 */ /* 0x002fcc00078e0207 */
[----:B------:R-:W1:Y:S02]  /*6010*/  LDS.64 R8, [R8+0x6600] ;  /* 0x0066000008087984 */ /* 0x000e640000000a00 */
[----:B-1----:R-:W-:-:S05]  /*6020*/  IADD3 R6, P1, PT, R8, R3, RZ ;  /* 0x0000000308067210 */ /* 0x002fca0007f3e0ff */
[----:B------:R-:W-:Y:S01]  /*6030*/  IMAD.X R9, RZ, RZ, R9, P1 ;  /* 0x000000ffff097224 */ /* 0x000fe200008e0609 */
[----:B---3--:R-:W-:-:S04]  /*6040*/  LEA R10, P1, R6, UR8, 0x2 ;  /* 0x00000008060a7c11 */ /* 0x008fc8000f8210ff */
[----:B------:R-:W-:-:S05]  /*6050*/  LEA.HI.X R11, R6, UR9, R9, 0x2, P1 ;  /* 0x00000009060b7c11 */ /* 0x000fca00088f1409 */
[----:B------:R-:W-:Y:S01]  /*6060*/  STG.E desc[UR6][R10.64], R15 ;  /* 0x0000000f0a007986 */ /* 0x000fe2000c101906 */
[----:B------:R-:W-:-:S03]  /*6070*/  NOP ;  /* 0x0000000000007918 */ /* 0x000fc60000000000 */
[----:B------:R-:W1:Y:S02]  /*6080*/  LDS R0, [R22+0x600] ;  /* 0x0006000016007984 */ /* 0x000e640000000800 */
[----:B-1----:R-:W-:Y:S02]  /*6090*/  SHF.R.U32.HI R6, RZ, UR5, R0 ;  /* 0x00000005ff067c19 */ /* 0x002fe40008011600 */
[----:B------:R-:W-:Y:S02]  /*60a0*/  LOP3.LUT R15, R0, 0x80000000, RZ, 0x3c, !PT ;  /* 0x80000000000f7812 */ /* 0x000fe400078e3cff */
[----:B------:R-:W-:-:S05]  /*60b0*/  LOP3.LUT R6, R6, UR4, RZ, 0x30, !PT ;  /* 0x0000000406067c12 */ /* 0x000fca000f8e30ff */
[----:B------:R-:W-:-:S06]  /*60c0*/  IMAD R8, R6, 0x8, R7 ;  /* 0x0000000806087824 */ /* 0x000fcc00078e0207 */
        /* <DEDUP_REMOVED lines=167> */
[----:B------:R-:W-:-:S05]  /*6b40*/  IMAD R12, R6, 0x8, R7 ;  /* 0x00000008060c7824 */ /* 0x000fca00078e0207 */
        /* <DEDUP_REMOVED lines=17> */
[----:B------:R1:W-:Y:S01]  /*6c60*/  STG.E desc[UR6][R6.64+0x6000], R9 ;  /* 0x0060000906007986 */ /* 0x0003e2000c101906 */
[----:B------:R-:W-:Y:S01]  /*6c70*/  NOP ;  /* 0x0000000000007918 */ /* 0x000fe20000000000 */
[----:B------:R-:W-:Y:S05]  /*6c80*/  BRA `(.L_x_299) ;  /* 0x00000014000c7947 */ /* 0x000fea0003800000 */
.L_x_298:
[----:B-1----:R-:W-:Y:S01]  /*6c90*/  IMAD R9, R42, -0x1980, R23 ;  /* 0xffffe6802a097824 */ /* 0x002fe200078e0217 */
[----:B------:R-:W-:Y:S01]  /*6ca0*/  BSSY.RECONVERGENT B0, `(.L_x_300) ;  /* 0x000001b000007945 */ /* 0x000fe20003800200 */
        /* <DEDUP_REMOVED lines=11> */
[----:B------:R-:W-:-:S03]  /*6d60*/  ISETP.GE.AND P6, PT, R6, R9, PT ;  /* 0x000000090600720c */ /* 0x000fc60003fc6270 */
[----:B------:R-:W-:Y:S10]  /*6d70*/  @P1 BRA `(.L_x_301) ;  /* 0x0000000000341947 */ /* 0x000ff40003800000 */
[----:B------:R-:W1:Y:S01]  /*6d80*/  LDS R0, [R22] ;  /* 0x0000000016007984 */ /* 0x000e620000000800 */
[----:B------:R-:W1:Y:S01]  /*6d90*/  LDCU UR5, c[0x0][0x3c4] ;  /* 0x00007880ff0577ac */ /* 0x000e620008000800 */
[----:B------:R-:W2:Y:S01]  /*6da0*/  LDCU.64 UR8, c[0x0][0x3a0] ;  /* 0x00007400ff0877ac */ /* 0x000ea20008000a00 */
[----:B-1----:R-:W-:Y:S02]  /*6db0*/  SHF.R.U32.HI R6, RZ, UR5, R0 ;  /* 0x00000005ff067c19 */ /* 0x002fe40008011600 */
[----:B------:R-:W-:Y:S02]  /*6dc0*/  LOP3.LUT R13, R0, 0x80000000, RZ, 0x3c, !PT ;  /* 0x80000000000d7812 */ /* 0x000fe400078e3cff */
[----:B------:R-:W-:-:S05]  /*6dd0*/  LOP3.LUT R6, R6, UR4, RZ, 0x30, !PT ;  /* 0x0000000406067c12 */ /* 0x000fca000f8e30ff */
[----:B------:R-:W-:-:S05]  /*6de0*/  IMAD R6, R6, 0x8, R7 ;  /* 0x0000000806067824 */ /* 0x000fca00078e0207 */
[----:B------:R-:W1:Y:S02]  /*6df0*/  LDS.64 R10, [R6+0x6600] ;  /* 0x00660000060a7984 */ /* 0x000e640000000a00 */
[----:B-1----:R-:W-:-:S05]  /*6e00*/  IADD3 R12, P1, PT, R10, R3, RZ ;  /* 0x000000030a0c7210 */ /* 0x002fca0007f3e0ff */
[----:B------:R-:W-:Y:S01]  /*6e10*/  IMAD.X R11, RZ, RZ, R11, P1 ;  /* 0x000000ffff0b7224 */ /* 0x000fe200008e060b */
[----:B--2---:R-:W-:-:S04]  /*6e20*/  LEA R10, P1, R12, UR8, 0x2 ;  /* 0x000000080c0a7c11 */ /* 0x004fc8000f8210ff */
[----:B------:R-:W-:-:S05]  /*6e30*/  LEA.HI.X R11, R12, UR9, R11, 0x2, P1 ;  /* 0x000000090c0b7c11 */ /* 0x000fca00088f140b */
[----:B------:R1:W-:Y:S04]  /*6e40*/  STG.E desc[UR6][R10.64], R13 ;  /* 0x0000000d0a007986 */ /* 0x0003e8000c101906 */
.L_x_301:
[----:B------:R-:W-:Y:S05]  /*6e50*/  BSYNC.RECONVERGENT B0 ;  /* 0x0000000000007941 */ /* 0x000fea0003800200 */
.L_x_300:
[----:B------:R-:W-:Y:S01]  /*6e60*/  NOP ;  /* 0x0000000000007918 */ /* 0x000fe20000000000 */
[----:B------:R-:W-:Y:S01]  /*6e70*/  BSSY.RECONVERGENT B0, `(.L_x_302) ;  /* 0x0000011000007945 */ /* 0x000fe20003800200 */
[----:B------:R-:W-:Y:S01]  /*6e80*/  ISETP.GE.AND P1, PT, R8, R9, PT ;  /* 0x000000090800720c */ /* 0x000fe20003f26270 */
[----:B------:R-:W-:Y:S02]  /*6e90*/  VIADD R8, R3, 0xa80 ;  /* 0x00000a8003087836 */ /* 0x000fe40000000000 */
[----:B------:R-:W-:Y:S10]  /*6ea0*/  @P2 BRA `(.L_x_303) ;  /* 0x0000000000342947 */ /* 0x000ff40003800000 */
[----:B------:R-:W2:Y:S01]  /*6eb0*/  LDS R0, [R22+0x600] ;  /* 0x0006000016007984 */ /* 0x000ea20000000800 */
[----:B------:R-:W2:Y:S01]  /*6ec0*/  LDCU UR5, c[0x0][0x3c4] ;  /* 0x00007880ff0577ac */ /* 0x000ea20008000800 */
[----:B------:R-:W3:Y:S01]  /*6ed0*/  LDCU.64 UR8, c[0x0][0x3a0] ;  /* 0x00007400ff0877ac */ /* 0x000ee20008000a00 */
[----:B--2---:R-:W-:Y:S02]  /*6ee0*/  SHF.R.U32.HI R6, RZ, UR5, R0 ;  /* 0x00000005ff067c19 */ /* 0x004fe40008011600 */
[----:B-1----:R-:W-:Y:S02]  /*6ef0*/  LOP3.LUT R13, R0, 0x80000000, RZ, 0x3c, !PT ;  /* 0x80000000000d7812 */ /* 0x002fe400078e3cff */
[----:B------:R-:W-:-:S05]  /*6f00*/  LOP3.LUT R6, R6, UR4, RZ, 0x30, !PT ;  /* 0x0000000406067c12 */ /* 0x000fca000f8e30ff */
[----:B------:R-:W-:-:S05]  /*6f10*/  IMAD R6, R6, 0x8, R7 ;  /* 0x0000000806067824 */ /* 0x000fca00078e0207 */
[----:B------:R-:W1:Y:S02]  /*6f20*/  LDS.64 R10, [R6+0x6600] ;  /* 0x00660000060a7984 */ /* 0x000e640000000a00 */
[----:B-1----:R-:W-:-:S05]  /*6f30*/  IADD3 R12, P2, PT, R10, R3, RZ ;  /* 0x000000030a0c7210 */ /* 0x002fca0007f5e0ff */
[----:B------:R-:W-:Y:S01]  /*6f40*/  IMAD.X R11, RZ, RZ, R11, P2 ;  /* 0x000000ffff0b7224 */ /* 0x000fe200010e060b */
[----:B---3--:R-:W-:-:S04]  /*6f50*/  LEA R10, P2, R12, UR8, 0x2 ;  /* 0x000000080c0a7c11 */ /* 0x008fc8000f8410ff */
[----:B------:R-:W-:-:S05]  /*6f60*/  LEA.HI.X R11, R12, UR9, R11, 0x2, P2 ;  /* 0x000000090c0b7c11 */ /* 0x000fca00090f140b */
[----:B------:R2:W-:Y:S04]  /*6f70*/  STG.E desc[UR6][R10.64+0x600], R13 ;  /* 0x0006000d0a007986 */ /* 0x0005e8000c101906 */
.L_x_303:
[----:B------:R-:W-:Y:S05]  /*6f80*/  BSYNC.RECONVERGENT B0 ;  /* 0x0000000000007941 */ /* 0x000fea0003800200 */
.L_x_302:
[----:B------:R-:W-:Y:S01]  /*6f90*/  NOP ;  /* 0x0000000000007918 */ /* 0x000fe20000000000 */
[----:B------:R-:W-:Y:S01]  /*6fa0*/  BSSY.RECONVERGENT B0, `(.L_x_304) ;  /* 0x0000011000007945 */ /* 0x000fe20003800200 */
[----:B------:R-:W-:Y:S02]  /*6fb0*/  ISETP.GE.AND P2, PT, R8, R9, PT ;  /* 0x000000090800720c */ /* 0x000fe40003f46270 */
[----:B------:R-:W-:Y:S01]  /*6fc0*/  LOP3.LUT R8, R3, 0xc00, RZ, 0xfc, !PT ;  /* 0x00000c0003087812 */ /* 0x000fe200078efcff */
[----:B------:R-:W-:Y:S10]  /*6fd0*/  @P3 BRA `(.L_x_305) ;  /* 0x0000000000343947 */ /* 0x000ff40003800000 */
[----:B------:R-:W3:Y:S01]  /*6fe0*/  LDS R0, [R22+0xc00] ;  /* 0x000c000016007984 */ /* 0x000ee20000000800 */
[----:B------:R-:W3:Y:S01]  /*6ff0*/  LDCU UR5, c[0x0][0x3c4] ;  /* 0x00007880ff0577ac */ /* 0x000ee20008000800 */
[----:B------:R-:W4:Y:S01]  /*7000*/  LDCU.64 UR8, c[0x0][0x3a0] ;  /* 0x00007400ff0877ac */ /* 0x000f220008000a00 */
[----:B---3--:R-:W-:Y:S02]  /*7010*/  SHF.R.U32.HI R6, RZ, UR5, R0 ;  /* 0x00000005ff067c19 */ /* 0x008fe40008011600 */
[----:B-12---:R-:W-:Y:S02]  /*7020*/  LOP3.LUT R13, R0, 0x80000000, RZ, 0x3c, !PT ;  /* 0x80000000000d7812 */ /* 0x006fe400078e3cff */
[----:B------:R-:W-:-:S05]  /*7030*/  LOP3.LUT R6, R6, UR4, RZ, 0x30, !PT ;  /* 0x0000000406067c12 */ /* 0x000fca000f8e30ff */
[----:B------:R-:W-:-:S05]  /*7040*/  IMAD R6, R6, 0x8, R7 ;  /* 0x0000000806067824 */ /* 0x000fca00078e0207 */
[----:B------:R-:W1:Y:S02]  /*7050*/  LDS.64 R10, [R6+0x6600] ;  /* 0x00660000060a7984 */ /* 0x000e640000000a00 */
[----:B-1----:R-:W-:-:S05]  /*7060*/  IADD3 R12, P3, PT, R10, R3, RZ ;  /* 0x000000030a0c7210 */ /* 0x002fca0007f7e0ff */
[----:B------:R-:W-:Y:S01]  /*7070*/  IMAD.X R11, RZ, RZ, R11, P3 ;  /* 0x000000ffff0b7224 */ /* 0x000fe200018e060b */
[----:B----4-:R-:W-:-:S04]  /*7080*/  LEA R10, P3, R12, UR8, 0x2 ;  /* 0x000000080c0a7c11 */ /* 0x010fc8000f8610ff */
[----:B------:R-:W-:-:S05]  /*7090*/  LEA.HI.X R11, R12, UR9, R11, 0x2, P3 ;  /* 0x000000090c0b7c11 */ /* 0x000fca00098f140b */
[----:B------:R3:W-:Y:S04]  /*70a0*/  STG.E desc[UR6][R10.64+0xc00], R13 ;  /* 0x000c000d0a007986 */ /* 0x0007e8000c101906 */
.L_x_305:
[----:B------:R-:W-:Y:S05]  /*70b0*/  BSYNC.RECONVERGENT B0 ;  /* 0x0000000000007941 */ /* 0x000fea0003800200 */
.L_x_304:
[----:B------:R-:W-:Y:S01]  /*70c0*/  NOP ;  /* 0x0000000000007918 */ /* 0x000fe20000000000 */
[----:B------:R-:W-:Y:S01]  /*70d0*/  BSSY.RECONVERGENT B0, `(.L_x_306) ;  /* 0x0000011000007945 */ /* 0x000fe20003800200 */
[----:B------:R-:W-:Y:S01]  /*70e0*/  ISETP.GE.AND P3, PT, R8, R9, PT ;  /* 0x000000090800720c */ /* 0x000fe20003f66270 */
[----:B------:R-:W-:Y:S02]  /*70f0*/  VIADD R8, R3, 0xd80 ;  /* 0x00000d8003087836 */ /* 0x000fe40000000000 */
[----:B------:R-:W-:Y:S10]  /*7100*/  @P4 BRA `(.L_x_307) ;  /* 0x0000000000344947 */ /* 0x000ff40003800000 */
[----:B------:R-:W4:Y:S01]  /*7110*/  LDS R0, [R22+0x1200] ;  /* 0x0012000016007984 */ /* 0x000f220000000800 */
[----:B------:R-:W4:Y:S01]  /*7120*/  LDCU UR5, c[0x0][0x3c4] ;  /* 0x00007880ff0577ac */ /* 0x000f220008000800 */
[----:B------:R-:W5:Y:S01]  /*7130*/  LDCU.64 UR8, c[0x0][0x3a0] ;  /* 0x00007400ff0877ac */ /* 0x000f620008000a00 */
[----:B----4-:R-:W-:Y:S02]  /*7140*/  SHF.R.U32.HI R6, RZ, UR5, R0 ;  /* 0x00000005ff067c19 */ /* 0x010fe40008011600 */
[----:B-123--:R-:W-:Y:S02]  /*7150*/  LOP3.LUT R13, R0, 0x80000000, RZ, 0x3c, !PT ;  /* 0x80000000000d7812 */ /* 0x00efe400078e3cff */
[----:B------:R-:W-:-:S05]  /*7160*/  LOP3.LUT R6, R6, UR4, RZ, 0x30, !PT ;  /* 0x0000000406067c12 */ /* 0x000fca000f8e30ff */
[----:B------:R-:W-:-:S05]  /*7170*/  IMAD R6, R6, 0x8, R7 ;  /* 0x0000000806067824 */ /* 0x000fca00078e0207 */
[----:B------:R-:W1:Y:S02]  /*7180*/  LDS.64 R10, [R6+0x6600] ;  /* 0x00660000060a7984 */ /* 0x000e640000000a00 */
[----:B-1----:R-:W-:-:S05]  /*7190*/  IADD3 R12, P4, PT, R10, R3, RZ ;  /* 0x000000030a0c7210 */ /* 0x002fca0007f9e0ff */
[----:B------:R-:W-:Y:S01]  /*71a0*/  IMAD.X R11, RZ, RZ, R11, P4 ;  /* 0x000000ffff0b7224 */ /* 0x000fe200020e060b */
[----:B-----5:R-:W-:-:S04]  /*71b0*/  LEA R10, P4, R12, UR8, 0x2 ;  /* 0x000000080c0a7c11 */ /* 0x020fc8000f8810ff */
[----:B------:R-:W-:-:S05]  /*71c0*/  LEA.HI.X R11, R12, UR9, R11, 0x2, P4 ;  /* 0x000000090c0b7c11 */ /* 0x000fca000a0f140b */
[----:B------:R4:W-:Y:S04]  /*71d0*/  STG.E desc[UR6][R10.64+0x1200], R13 ;  /* 0x0012000d0a007986 */ /* 0x0009e8000c101906 */
.L_x_307:
[----:B------:R-:W-:Y:S05]  /*71e0*/  BSYNC.RECONVERGENT B0 ;  /* 0x0000000000007941 */ /* 0x000fea0003800200 */
.L_x_306:
[----:B------:R-:W-:Y:S01]  /*71f0*/  NOP ;  /* 0x0000000000007918 */ /* 0x000fe20000000000 */
[----:B------:R-:W-:Y:S01]  /*7200*/  BSSY.RECONVERGENT B0, `(.L_x_308) ;  /* 0x0000011000007945 */ /* 0x000fe20003800200 */
[----:B------:R-:W-:Y:S01]  /*7210*/  ISETP.GE.AND P4, PT, R8, R9, PT ;  /* 0x000000090800720c */ /* 0x000fe20003f86270 */
[----:B------:R-:W-:Y:S02]  /*7220*/  VIADD R8, R3, 0xf00 ;  /* 0x00000f0003087836 */ /* 0x000fe40000000000 */
[----:B------:R-:W-:Y:S10]  /*7230*/  @P5 BRA `(.L_x_309) ;  /* 0x0000000000345947 */ /* 0x000ff40003800000 */
[----:B------:R-:W5:Y:S01]  /*7240*/  LDS R0, [R22+0x1800] ;  /* 0x0018000016007984 */ /* 0x000f620000000800 */
[----:B------:R-:W5:Y:S01]  /*7250*/  LDCU UR5, c[0x0][0x3c4] ;  /* 0x00007880ff0577ac */ /* 0x000f620008000800 */
[----:B------:R-:W0:Y:S01]  /*7260*/  LDCU.64 UR8, c[0x0][0x3a0] ;  /* 0x00007400ff0877ac */ /* 0x000e220008000a00 */
[----:B-----5:R-:W-:Y:S02]  /*7270*/  SHF.R.U32.HI R6, RZ, UR5, R0 ;  /* 0x00000005ff067c19 */ /* 0x020fe40008011600 */
[----:B-1234-:R-:W-:Y:S02]  /*7280*/  LOP3.LUT R13, R0, 0x80000000, RZ, 0x3c, !PT ;  /* 0x80000000000d7812 */ /* 0x01efe400078e3cff */
[----:B------:R-:W-:-:S05]  /*7290*/  LOP3.LUT R6, R6, UR4, RZ, 0x30, !PT ;  /* 0x0000000406067c12 */ /* 0x000fca000f8e30ff */
[----:B------:R-:W-:-:S05]  /*72a0*/  IMAD R6, R6, 0x8, R7 ;  /* 0x0000000806067824 */ /* 0x000fca00078e0207 */
[----:B------:R-:W1:Y:S02]  /*72b0*/  LDS.64 R10, [R6+0x6600] ;  /* 0x00660000060a7984 */ /* 0x000e640000000a00 */
[----:B-1----:R-:W-:-:S05]  /*72c0*/  IADD3 R12, P5, PT, R10, R3, RZ ;  /* 0x000000030a0c7210 */ /* 0x002fca0007fbe0ff */
[----:B------:R-:W-:Y:S01]  /*72d0*/  IMAD.X R11, RZ, RZ, R11, P5 ;  /* 0x000000ffff0b7224 */ /* 0x000fe200028e060b */
[----:B0-----:R-:W-:-:S04]  /*72e0*/  LEA R10, P5, R12, UR8, 0x2 ;  /* 0x000000080c0a7c11 */ /* 0x001fc8000f8a10ff */
[----:B------:R-:W-:-:S05]  /*72f0*/  LEA.HI.X R11, R12, UR9, R11, 0x2, P5 ;  /* 0x000000090c0b7c11 */ /* 0x000fca000a8f140b */
[----:B------:R0:W-:Y:S04]  /*7300*/  STG.E desc[UR6][R10.64+0x1800], R13 ;  /* 0x0018000d0a007986 */ /* 0x0001e8000c101906 */
.L_x_309:
[----:B------:R-:W-:Y:S05]  /*7310*/  BSYNC.RECONVERGENT B0 ;  /* 0x0000000000007941 */ /* 0x000fea0003800200 */
.L_x_308:
        /* <DEDUP_REMOVED lines=9> */
[----:B01234-:R-:W-:Y:S02]  /*73b0*/  LOP3.LUT R13, R0, 0x80000000, RZ, 0x3c, !PT ;  /* 0x80000000000d7812 */ /* 0x01ffe400078e3cff */
[----:B------:R-:W-:-:S05]  /*73c0*/  LOP3.LUT R6, R6, UR4, RZ, 0x30, !PT ;  /* 0x0000000406067c12 */ /* 0x000fca000f8e30ff */
[----:B------:R-:W-:-:S05]  /*73d0*/  IMAD R6, R6, 0x8, R7 ;  /* 0x0000000806067824 */ /* 0x000fca00078e0207 */
[----:B------:R-:W0:Y:S02]  /*73e0*/  LDS.64 R10, [R6+0x6600] ;  /* 0x00660000060a7984 */ /* 0x000e240000000a00 */
[----:B0-----:R-:W-:-:S05]  /*73f0*/  IADD3 R12, P6, PT, R10, R3, RZ ;  /* 0x000000030a0c7210 */ /* 0x001fca0007fde0ff */
[----:B------:R-:W-:Y:S01]  /*7400*/  IMAD.X R11, RZ, RZ, R11, P6 ;  /* 0x000000ffff0b7224 */ /* 0x000fe200030e060b */
[----:B------:R-:W-:-:S04]  /*7410*/  LEA R10, P6, R12, UR8, 0x2 ;  /* 0x000000080c0a7c11 */ /* 0x000fc8000f8c10ff */
[----:B------:R-:W-:-:S05]  /*7420*/  LEA.HI.X R11, R12, UR9, R11, 0x2, P6 ;  /* 0x000000090c0b7c11 */ /* 0x000fca000b0f140b */
[----:B------:R0:W-:Y:S04]  /*7430*/  STG.E desc[UR6][R10.64+0x1e00], R13 ;  /* 0x001e000d0a007986 */ /* 0x0001e8000c101906 */
.L_x_311:
[----:B------:R-:W-:Y:S05]  /*7440*/  BSYNC.RECONVERGENT B0 ;  /* 0x0000000000007941 */ /* 0x000fea0003800200 */
.L_x_310:
        /* <DEDUP_REMOVED lines=18> */
.L_x_313:
[----:B------:R-:W-:Y:S05]  /*7570*/  BSYNC.RECONVERGENT B0 ;  /* 0x0000000000007941 */ /* 0x000fea0003800200 */
.L_x_312:
        /* <DEDUP_REMOVED lines=18> */
.L_x_315:
[----:B------:R-:W-:Y:S05]  /*76a0*/  BSYNC.RECONVERGENT B0 ;  /* 0x0000000000007941 */ /* 0x000fea0003800200 */
.L_x_314:
        /* <DEDUP_REMOVED lines=18> */
.L_x_317:
[----:B------:R-:W-:Y:S05]  /*77d0*/  BSYNC.RECONVERGENT B0 ;  /* 0x0000000000007941 */ /* 0x000fea0003800200 */
.L_x_316:
        /* <DEDUP_REMOVED lines=18> */
.L_x_319:
[----:B------:R-:W-:Y:S05]  /*7900*/  BSYNC.RECONVERGENT B0 ;  /* 0x0000000000007941 */ /* 0x000fea0003800200 */
.L_x_318:
[----:B------:R-:W-:Y:S01]  /*7910*/  NOP ;  /* 0x0000000000007918 */ /* 0x000fe20000000000 */
[----:B------:R-:W-:Y:S01]  /*7920*/  BSSY.RECONVERGENT B0, `(.L_x_320) ;  /* 0x0000011000007945 */ /* 0x000fe20003800200 */
[----:B------:R-:W-:Y:S02]  /*7930*/  ISETP.GE.AND P4, PT, R8, R9, PT ;  /* 0x000000090800720c */ /* 0x000fe40003f86270 */
[----:B------:R-:W-:Y:S01]  /*7940*/  LOP3.LUT R8, R3, 0x1800, RZ, 0xfc, !PT ;  /* 0x0000180003087812 */ /* 0x000fe200078efcff */
        /* <DEDUP_REMOVED lines=14> */
.L_x_321:
[----:B------:R-:W-:Y:S05]  /*7a30*/  BSYNC.RECONVERGENT B0 ;  /* 0x0000000000007941 */ /* 0x000fea0003800200 */
.L_x_320:
[----:B------:R-:W-:Y:S01]  /*7a40*/  NOP ;  /* 0x0000000000007918 */ /* 0x000fe20000000000 */
[----:B------:R-:W-:Y:S01]  /*7a50*/  BSSY.RECONVERGENT B0, `(.L_x_322) ;  /* 0x0000010000007945 */ /* 0x000fe20003800200 */
[----:B------:R-:W-:-:S03]  /*7a60*/  ISETP.GE.AND P5, PT, R8, R9, PT ;  /* 0x000000090800720c */ /* 0x000fc60003fa6270 */
        /* <DEDUP_REMOVED lines=14> */
.L_x_323:
[----:B------:R-:W-:Y:S05]  /*7b50*/  BSYNC.RECONVERGENT B0 ;  /* 0x0000000000007941 */ /* 0x000fea0003800200 */
.L_x_322:
[----:B------:R-:W-:Y:S01]  /*7b60*/  NOP ;  /* 0x0000000000007918 */ /* 0x000fe20000000000 */
[----:B------:R-:W-:Y:S04]  /*7b70*/  BSSY.RECONVERGENT B0, `(.L_x_324) ;  /* 0x000000f000007945 */ /* 0x000fe80003800200 */
[----:B------:R-:W-:Y:S05]  /*7b80*/  @P1 BRA `(.L_x_325) ;  /* 0x0000000000341947 */ /* 0x000fea0003800000 */
        /* <DEDUP_REMOVED lines=13> */
.L_x_325:
[----:B------:R-:W-:Y:S05]  /*7c60*/  BSYNC.RECONVERGENT B0 ;  /* 0x0000000000007941 */ /* 0x000fea0003800200 */
.L_x_324:
        /* <DEDUP_REMOVED lines=16> */
.L_x_327:
[----:B------:R-:W-:Y:S05]  /*7d70*/  BSYNC.RECONVERGENT B0 ;  /* 0x0000000000007941 */ /* 0x000fea0003800200 */
.L_x_326:
        /* <DEDUP_REMOVED lines=16> */
.L_x_329:
[----:B------:R-:W-:Y:S05]  /*7e80*/  BSYNC.RECONVERGENT B0 ;  /* 0x0000000000007941 */ /* 0x000fea0003800200 */
.L_x_328:
        /* <DEDUP_REMOVED lines=16> */
.L_x_331:
[----:B------:R-:W-:Y:S05]  /*7f90*/  BSYNC.RECONVERGENT B0 ;  /* 0x0000000000007941 */ /* 0x000fea0003800200 */
.L_x_330:
[----:B------:R-:W-:Y:S01]  /*7fa0*/  NOP ;  /* 0x0000000000007918 */ /* 0x000fe20000000000 */
[----:B------:R-:W-:Y:S04]  /*7fb0*/  BSSY.RECONVERGENT B0, `(.L_x_332) ;  /* 0x000000f000007945 */ /* 0x000fe80003800200 */
[----:B------:R-:W-:Y:S05]  /*7fc0*/  @P5 BRA `(.L_x_333) ;  /* 0x0000000000345947 */ /* 0x000fea0003800000 */
[----:B------:R-:W5:Y:S01]  /*7fd0*/  LDS R0, [R22+0x6000] ;  /* 0x0060000016007984 */ /* 0x000f620000000800 */
[----:B------:R-:W5:Y:S01]  /*7fe0*/  LDCU UR5, c[0x0][0x3c4] ;  /* 0x00007880ff0577ac */ /* 0x000f620008000800 */
[----:B------:R-:W1:Y:S01]  /*7ff0*/  LDCU.64 UR8, c[0x0][0x3a0] ;  /* 0x00007400ff0877ac */ /* 0x000e620008000a00 */
[----:B-----5:R-:W-:-:S04]  /*8000*/  SHF.R.U32.HI R6, RZ, UR5, R0 ;  /* 0x00000005ff067c19 */ /* 0x020fc80008011600 */
[----:B------:R-:W-:-:S05]  /*8010*/  LOP3.LUT R6, R6, UR4, RZ, 0x30, !PT ;  /* 0x0000000406067c12 */ /* 0x000fca000f8e30ff */
[----:B0-----:R-:W-:-:S05]  /*8020*/  IMAD R8, R6, 0x8, R7 ;  /* 0x0000000806087824 */ /* 0x001fca00078e0207 */
[----:B------:R-:W0:Y:S02]  /*8030*/  LDS.64 R6, [R8+0x6600] ;  /* 0x0066000008067984 */ /* 0x000e240000000a00 */
[----:B0-----:R-:W-:-:S05]  /*8040*/  IADD3 R9, P1, PT, R6, R3, RZ ;  /* 0x0000000306097210 */ /* 0x001fca0007f3e0ff */
[----:B-1234-:R-:W-:Y:S01]  /*8050*/  IMAD.X R10, RZ, RZ, R7, P1 ;  /* 0x000000ffff0a7224 */ /* 0x01efe200008e0607 */
[----:B------:R-:W-:-:S04]  /*8060*/  LEA R6, P1, R9, UR8, 0x2 ;  /* 0x0000000809067c11 */ /* 0x000fc8000f8210ff */
[----:B------:R-:W-:Y:S02]  /*8070*/  LEA.HI.X R7, R9, UR9, R10, 0x2, P1 ;  /* 0x0000000909077c11 */ /* 0x000fe400088f140a */
[----:B------:R-:W-:-:S05]  /*8080*/  LOP3.LUT R9, R0, 0x80000000, RZ, 0x3c, !PT ;  /* 0x8000000000097812 */ /* 0x000fca00078e3cff */
[----:B------:R0:W-:Y:S02]  /*8090*/  STG.E desc[UR6][R6.64+0x6000], R9 ;  /* 0x0060000906007986 */ /* 0x0001e4000c101906 */
.L_x_333:
[----:B------:R-:W-:Y:S05]  /*80a0*/  BSYNC.RECONVERGENT B0 ;  /* 0x0000000000007941 */ /* 0x000fea0003800200 */
.L_x_332:
[----:B------:R-:W-:Y:S01]  /*80b0*/  NOP ;  /* 0x0000000000007918 */ /* 0x000fe20000000000 */
.L_x_299:
[----:B------:R-:W5:Y:S01]  /*80c0*/  LDS R0, [R22] ;  /* 0x0000000016007984 */ /* 0x000f620000000800 */
[----:B------:R-:W5:Y:S03]  /*80d0*/  LDCU UR5, c[0x0][0x3c4] ;  /* 0x00007880ff0577ac */ /* 0x000f660008000800 */
[----:B01----:R-:W0:Y:S04]  /*80e0*/  LDS R6, [R22+0x600] ;  /* 0x0006000016067984 */ /* 0x003e280000000800 */
[----:B------:R-:W1:Y:S04]  /*80f0*/  LDS R7, [R22+0xc00] ;  /* 0x000c000016077984 */ /* 0x000e680000000800 */
[----:B------:R-:W1:Y:S04]  /*8100*/  LDS R8, [R22+0x1200] ;  /* 0x0012000016087984 */ /* 0x000e680000000800 */
[----:B------:R-:W1:Y:S04]  /*8110*/  LDS R9, [R22+0x1800] ;  /* 0x0018000016097984 */ /* 0x000e680000000800 */
[----:B--234-:R-:W2:Y:S04]  /*8120*/  LDS R10, [R22+0x1e00] ;  /* 0x001e0000160a7984 */ /* 0x01cea80000000800 */
[----:B------:R-:W3:Y:S04]  /*8130*/  LDS R11, [R22+0x2400] ;  /* 0x00240000160b7984 */ /* 0x000ee80000000800 */
[----:B------:R-:W4:Y:S04]  /*8140*/  LDS R12, [R22+0x2a00] ;  /* 0x002a0000160c7984 */ /* 0x000f280000000800 */
[----:B------:R-:W4:Y:S04]  /*8150*/  LDS R13, [R22+0x3000] ;  /* 0x00300000160d7984 */ /* 0x000f280000000800 */
[----:B------:R-:W4:Y:S04]  /*8160*/  LDS R14, [R22+0x3600] ;  /* 0x00360000160e7984 */ /* 0x000f280000000800 */
[----:B------:R-:W4:Y:S01]  /*8170*/  LDS R15, [R22+0x3c00] ;  /* 0x003c0000160f7984 */ /* 0x000f220000000800 */
[----:B-----5:R-:W-:-:S03]  /*8180*/  SHF.R.U32.HI R0, RZ, UR5, R0 ;  /* 0x00000005ff007c19 */ /* 0x020fc60008011600 */
[----:B------:R-:W5:Y:S01]  /*8190*/  LDS R16, [R22+0x4200] ;  /* 0x0042000016107984 */ /* 0x000f620000000800 */
[----:B0-----:R-:W-:-:S03]  /*81a0*/  SHF.R.U32.HI R6, RZ, UR5, R6 ;  /* 0x00000005ff067c19 */ /* 0x001fc60008011606 */
[----:B------:R-:W0:Y:S01]  /*81b0*/  LDS R17, [R22+0x4800] ;  /* 0x0048000016117984 */ /* 0x000e220000000800 */
[----:B-1----:R-:W-:-:S03]  /*81c0*/  SHF.R.U32.HI R7, RZ, UR5, R7 ;  /* 0x00000005ff077c19 */ /* 0x002fc60008011607 */
[----:B------:R-:W1:Y:S01]  /*81d0*/  LDS R18, [R22+0x4e00] ;  /* 0x004e000016127984 */ /* 0x000e620000000800 */
[----:B------:R-:W-:-:S03]  /*81e0*/  SHF.R.U32.HI R8, RZ, UR5, R8 ;  /* 0x00000005ff087c19 */ /* 0x000fc60008011608 */
[----:B------:R-:W1:Y:S01]  /*81f0*/  LDS R19, [R22+0x5400] ;  /* 0x0054000016137984 */ /* 0x000e620000000800 */
[----:B------:R-:W-:-:S03]  /*8200*/  SHF.R.U32.HI R9, RZ, UR5, R9 ;  /* 0x00000005ff097c19 */ /* 0x000fc60008011609 */
[----:B------:R-:W1:Y:S01]  /*8210*/  LDS R20, [R22+0x5a00] ;  /* 0x005a000016147984 */ /* 0x000e620000000800 */
[----:B--2---:R-:W-:-:S03]  /*8220*/  SHF.R.U32.HI R10, RZ, UR5, R10 ;  /* 0x00000005ff0a7c19 */ /* 0x004fc6000801160a */
[----:B------:R-:W2:Y:S01]  /*8230*/  LDS R21, [R22+0x6000] ;  /* 0x0060000016157984 */ /* 0x000ea20000000800 */
[----:B---3--:R-:W-:Y:S02]  /*8240*/  SHF.R.U32.HI R11, RZ, UR5, R11 ;  /* 0x00000005ff0b7c19 */ /* 0x008fe4000801160b */
[----:B----4-:R-:W-:Y:S02]  /*8250*/  SHF.R.U32.HI R12, RZ, UR5, R12 ;  /* 0x00000005ff0c7c19 */ /* 0x010fe4000801160c */
[----:B------:R-:W-:Y:S02]  /*8260*/  SHF.R.U32.HI R13, RZ, UR5, R13 ;  /* 0x00000005ff0d7c19 */ /* 0x000fe4000801160d */
[----:B------:R-:W-:Y:S02]  /*8270*/  SHF.R.U32.HI R43, RZ, UR5, R14 ;  /* 0x00000005ff2b7c19 */ /* 0x000fe4000801160e */
[----:B------:R-:W-:Y:S02]  /*8280*/  LOP3.LUT R14, R12, UR4, RZ, 0x30, !PT ;  /* 0x000000040c0e7c12 */ /* 0x000fe4000f8e30ff */
[----:B------:R-:W-:-:S02]  /*8290*/  SHF.R.U32.HI R44, RZ, UR5, R15 ;  /* 0x00000005ff2c7c19 */ /* 0x000fc4000801160f */
[----:B------:R-:W-:Y:S02]  /*82a0*/  LOP3.LUT R15, R11, UR4, RZ, 0x30, !PT ;  /* 0x000000040b0f7c12 */ /* 0x000fe4000f8e30ff */
[----:B-----5:R-:W-:Y:S02]  /*82b0*/  SHF.R.U32.HI R45, RZ, UR5, R16 ;  /* 0x00000005ff2d7c19 */ /* 0x020fe40008011610 */
[----:B------:R-:W-:Y:S02]  /*82c0*/  LOP3.LUT R16, R10, UR4, RZ, 0x30, !PT ;  /* 0x000000040a107c12 */ /* 0x000fe4000f8e30ff */
[----:B0-----:R-:W-:Y:S02]  /*82d0*/  SHF.R.U32.HI R46, RZ, UR5, R17 ;  /* 0x00000005ff2e7c19 */ /* 0x001fe40008011611 */
[----:B------:R-:W-:Y:S02]  /*82e0*/  LOP3.LUT R17, R9, UR4, RZ, 0x30, !PT ;  /* 0x0000000409117c12 */ /* 0x000fe4000f8e30ff */
[----:B-1----:R-:W-:-:S02]  /*82f0*/  SHF.R.U32.HI R47, RZ, UR5, R18 ;  /* 0x00000005ff2f7c19 */ /* 0x002fc40008011612 */
[----:B------:R-:W-:Y:S02]  /*8300*/  LOP3.LUT R18, R8, UR4, RZ, 0x30, !PT ;  /* 0x0000000408127c12 */ /* 0x000fe4000f8e30ff */
[----:B------:R-:W-:Y:S02]  /*8310*/  SHF.R.U32.HI R48, RZ, UR5, R19 ;  /* 0x00000005ff307c19 */ /* 0x000fe40008011613 */
[----:B------:R-:W-:Y:S02]  /*8320*/  LOP3.LUT R19, R7, UR4, RZ, 0x30, !PT ;  /* 0x0000000407137c12 */ /* 0x000fe4000f8e30ff */
[----:B------:R-:W-:Y:S02]  /*8330*/  SHF.R.U32.HI R49, RZ, UR5, R20 ;  /* 0x00000005ff317c19 */ /* 0x000fe40008011614 */
[----:B------:R-:W-:Y:S02]  /*8340*/  LOP3.LUT R20, R6, UR4, RZ, 0x30, !PT ;  /* 0x0000000406147c12 */ /* 0x000fe4000f8e30ff */
[----:B--2---:R-:W-:-:S02]  /*8350*/  SHF.R.U32.HI R50, RZ, UR5, R21 ;  /* 0x00000005ff327c19 */ /* 0x004fc40008011615 */
[----:B------:R-:W-:Y:S02]  /*8360*/  LOP3.LUT R21, R0, UR4, RZ, 0x30, !PT ;  /* 0x0000000400157c12 */ /* 0x000fe4000f8e30ff */
[----:B------:R-:W-:Y:S02]  /*8370*/  LOP3.LUT R13, R13, UR4, RZ, 0x30, !PT ;  /* 0x000000040d0d7c12 */ /* 0x000fe4000f8e30ff */
[----:B------:R-:W-:Y:S02]  /*8380*/  LOP3.LUT R12, R43, UR4, RZ, 0x30, !PT ;  /* 0x000000042b0c7c12 */ /* 0x000fe4000f8e30ff */
[----:B------:R-:W-:Y:S02]  /*8390*/  LOP3.LUT R11, R44, UR4, RZ, 0x30, !PT ;  /* 0x000000042c0b7c12 */ /* 0x000fe4000f8e30ff */
[----:B------:R-:W-:Y:S02]  /*83a0*/  LOP3.LUT R10, R45, UR4, RZ, 0x30, !PT ;  /* 0x000000042d0a7c12 */ /* 0x000fe4000f8e30ff */
[----:B------:R-:W-:-:S02]  /*83b0*/  LOP3.LUT R9, R46, UR4, RZ, 0x30, !PT ;  /* 0x000000042e097c12 */ /* 0x000fc4000f8e30ff */
[----:B------:R-:W-:Y:S02]  /*83c0*/  LOP3.LUT R8, R47, UR4, RZ, 0x30, !PT ;  /* 0x000000042f087c12 */ /* 0x000fe4000f8e30ff */
[----:B------:R-:W-:Y:S02]  /*83d0*/  LOP3.LUT R7, R48, UR4, RZ, 0x30, !PT ;  /* 0x0000000430077c12 */ /* 0x000fe4000f8e30ff */
[----:B------:R-:W-:Y:S02]  /*83e0*/  LOP3.LUT R6, R49, UR4, RZ, 0x30, !PT ;  /* 0x0000000431067c12 */ /* 0x000fe4000f8e30ff */
[----:B------:R-:W-:Y:S01]  /*83f0*/  LOP3.LUT R0, R50, UR4, RZ, 0x30, !PT ;  /* 0x0000000432007c12 */ /* 0x000fe2000f8e30ff */
[----:B------:R-:W-:Y:S06]  /*8400*/  @P0 BRA `(.L_x_334) ;  /* 0x0000000000640947 */ /* 0x000fec0003800000 */
[----:B------:R-:W0:Y:S01]  /*8410*/  LDCU.64 UR4, c[0x0][0x3b8] ;  /* 0x00007700ff0477ac */ /* 0x000e220008000a00 */
[----:B------:R-:W-:Y:S01]  /*8420*/  IMAD R5, R42, 0x1980, RZ ;  /* 0x000019802a057824 */ /* 0x000fe200078e02ff */
[----:B------:R-:W-:-:S04]  /*8430*/  LOP3.LUT R2, R41, 0x1f, R3, 0xf8, !PT ;  /* 0x0000001f29027812 */ /* 0x000fc800078ef803 */
[----:B------:R-:W-:-:S04]  /*8440*/  IADD3 R3, P1, PT, R5, R2, RZ ;  /* 0x0000000205037210 */ /* 0x000fc80007f3e0ff */
[----:B------:R-:W-:Y:S02]  /*8450*/  LEA.HI.X.SX32 R4, R5, RZ, 0x1, P1 ;  /* 0x000000ff05047211 */ /* 0x000fe400008f0eff */
        /* <DEDUP_REMOVED lines=20> */
.L_x_334:
[----:B------:R-:W-:Y:S01]  /*85a0*/  IMAD.IADD R60, R23, 0x1, -R54 ;  /* 0x00000001173c7824 */ /* 0x000fe200078e0a36 */
[----:B------:R-:W0:Y:S01]  /*85b0*/  LDCU.64 UR4, c[0x0][0x3b8] ;  /* 0x00007700ff0477ac */ /* 0x000e220008000a00 */
[----:B------:R-:W-:-:S03]  /*85c0*/  VIADD R3, R57, 0x20 ;  /* 0x0000002039037836 */ /* 0x000fc60000000000 */
[-C--:B------:R-:W-:Y:S02]  /*85d0*/  ISETP.GE.AND P2, PT, R57, R60.reuse, PT ;  /* 0x0000003c3900720c */ /* 0x080fe40003f46270 */
[----:B------:R-:W-:Y:S01]  /*85e0*/  ISETP.GE.AND P1, PT, R3, R60, PT ;  /* 0x0000003c0300720c */ /* 0x000fe20003f26270 */
[----:B------:R-:W-:-:S05]  /*85f0*/  VIADD R3, R57, 0x40 ;  /* 0x0000004039037836 */ /* 0x000fca0000000000 */
[----:B------:R-:W-:Y:S01]  /*8600*/  ISETP.GE.AND P5, PT, R3, R60, PT ;  /* 0x0000003c0300720c */ /* 0x000fe20003fa6270 */
[----:B------:R-:W-:-:S05]  /*8610*/  VIADD R3, R57, 0x60 ;  /* 0x0000006039037836 */ /* 0x000fca0000000000 */
[----:B------:R-:W-:Y:S01]  /*8620*/  ISETP.GE.AND P4, PT, R3, R60, PT ;  /* 0x0000003c0300720c */ /* 0x000fe20003f86270 */
[----:B------:R-:W-:Y:S01]  /*8630*/  VIADD R3, R57, 0x80 ;  /* 0x0000008039037836 */ /* 0x000fe20000000000 */
[----:B0-----:R-:W-:Y:S01]  /*8640*/  IADD3 R2, P6, PT, R5, UR4, RZ ;  /* 0x0000000405027c10 */ /* 0x001fe2000ffde0ff */
[----:B------:R-:W-:-:S03]  /*8650*/  VIADD R5, R57, 0xa0 ;  /* 0x000000a039057836 */ /* 0x000fc60000000000 */
[-C--:B------:R-:W-:Y:S02]  /*8660*/  ISETP.GE.AND P3, PT, R3, R60.reuse, PT ;  /* 0x0000003c0300720c */ /* 0x080fe40003f66270 */
[----:B------:R-:W-:Y:S02]  /*8670*/  IADD3.X R3, PT, PT, R4, UR5, RZ, P6, !PT ;  /* 0x0000000504037c10 */ /* 0x000fe4000b7fe4ff */
[-C--:B------:R-:W-:Y:S01]  /*8680*/  ISETP.GE.AND P6, PT, R5, R60.reuse, PT ;  /* 0x0000003c0500720c */ /* 0x080fe20003fc6270 */
[----:B------:R-:W-:Y:S02]  /*8690*/  VIADD R5, R57, 0xc0 ;  /* 0x000000c039057836 */ /* 0x000fe40000000000 */
[----:B------:R-:W5:Y:S03]  /*86a0*/  @!P2 LDG.E R41, desc[UR6][R2.64] ;  /* 0x000000060229a981 */ /* 0x000f66000c1e1900 */
[-C--:B------:R-:W-:Y:S01]  /*86b0*/  ISETP.GE.AND P2, PT, R5, R60.reuse, PT ;  /* 0x0000003c0500720c */ /* 0x080fe20003f46270 */
[----:B------:R-:W-:Y:S01]  /*86c0*/  VIADD R5, R57, 0xe0 ;  /* 0x000000e039057836 */ /* 0x000fe20000000000 */
[----:B------:R-:W5:Y:S04]  /*86d0*/  @!P1 LDG.E R44, desc[UR6][R2.64+0x80] ;  /* 0x00008006022c9981 */ /* 0x000f68000c1e1900 */
[----:B------:R-:W-:Y:S01]  /*86e0*/  ISETP.GE.AND P1, PT, R5, R60, PT ;  /* 0x0000003c0500720c */ /* 0x000fe20003f26270 */
[----:B------:R-:W-:Y:S01]  /*86f0*/  VIADD R59, R57, 0x100 ;  /* 0x00000100393b7836 */ /* 0x000fe20000000000 */
[----:B------:R-:W5:Y:S04]  /*8700*/  @!P5 LDG.E R43, desc[UR6][R2.64+0x100] ;  /* 0x00010006022bd981 */ /* 0x000f68000c1e1900 */
[----:B------:R-:W5:Y:S04]  /*8710*/  @!P4 LDG.E R46, desc[UR6][R2.64+0x180] ;  /* 0x00018006022ec981 */ /* 0x000f68000c1e1900 */
[----:B------:R-:W5:Y:S03]  /*8720*/  @!P2 LDG.E R47, desc[UR6][R2.64+0x300] ;  /* 0x00030006022fa981 */ /* 0x000f66000c1e1900 */
[C---:B------:R-:W-:Y:S01]  /*8730*/  @!P1 IADD3 R5, P2, PT, R54.reuse, R57, RZ ;  /* 0x0000003936059210 */ /* 0x040fe20007f5e0ff */
[----:B------:R-:W5:Y:S03]  /*8740*/  @!P3 LDG.E R45, desc[UR6][R2.64+0x200] ;  /* 0x00020006022db981 */ /* 0x000f66000c1e1900 */
[----:B------:R-:W-:Y:S01]  /*8750*/  @!P1 LEA.HI.X.SX32 R62, R54, RZ, 0x1, P2 ;  /* 0x000000ff363e9211 */ /* 0x000fe200010f0eff */
[----:B------:R0:W5:Y:S01]  /*8760*/  @!P6 LDG.E R48, desc[UR6][R2.64+0x280] ;  /* 0x000280060230e981 */ /* 0x000162000c1e1900 */
[----:B------:R-:W-:-:S04]  /*8770*/  @!P1 LEA R4, P2, R5, UR4, 0x2 ;  /* 0x0000000405049c11 */ /* 0x000fc8000f8410ff */
[----:B------:R-:W-:-:S05]  /*8780*/  @!P1 LEA.HI.X R5, R5, UR5, R62, 0x2, P2 ;  /* 0x0000000505059c11 */ /* 0x000fca00090f143e */
[----:B------:R1:W5:Y:S01]  /*8790*/  @!P1 LDG.E R50, desc[UR6][R4.64+0x380] ;  /* 0x0003800604329981 */ /* 0x000362000c1e1900 */
[----:B------:R-:W-:-:S13]  /*87a0*/  ISETP.GE.AND P1, PT, R59, R60, PT ;  /* 0x0000003c3b00720c */ /* 0x000fda0003f26270 */
[----:B------:R-:W-:-:S04]  /*87b0*/  @!P1 IADD3 R59, P2, PT, R54, R57, RZ ;  /* 0x00000039363b9210 */ /* 0x000fc80007f5e0ff */
[----:B------:R-:W-:Y:S02]  /*87c0*/  @!P1 LEA.HI.X.SX32 R62, R54, RZ, 0x1, P2 ;  /* 0x000000ff363e9211 */ /* 0x000fe400010f0eff */
[----:B0-----:R-:W-:-:S04]  /*87d0*/  @!P1 LEA R2, P2, R59, UR4, 0x2 ;  /* 0x000000043b029c11 */ /* 0x001fc8000f8410ff */
[----:B------:R-:W-:Y:S01]  /*87e0*/  @!P1 LEA.HI.X R3, R59, UR5, R62, 0x2, P2 ;  /* 0x000000053b039c11 */ /* 0x000fe200090f143e */
[----:B------:R-:W-:-:S04]  /*87f0*/  VIADD R59, R57, 0x120 ;  /* 0x00000120393b7836 */ /* 0x000fc80000000000 */
[----:B------:R0:W5:Y:S01]  /*8800*/  @!P1 LDG.E R49, desc[UR6][R2.64+0x400] ;  /* 0x0004000602319981 */ /* 0x000162000c1e1900 */
[----:B------:R-:W-:-:S13]  /*8810*/  ISETP.GE.AND P1, PT, R59, R60, PT ;  /* 0x0000003c3b00720c */ /* 0x000fda0003f26270 */
[----:B------:R-:W-:-:S04]  /*8820*/  @!P1 IADD3 R59, P2, PT, R54, R57, RZ ;  /* 0x00000039363b9210 */ /* 0x000fc80007f5e0ff */
[----:B------:R-:W-:Y:S02]  /*8830*/  @!P1 LEA.HI.X.SX32 R62, R54, RZ, 0x1, P2 ;  /* 0x000000ff363e9211 */ /* 0x000fe400010f0eff */
[----:B-1----:R-:W-:-:S04]  /*8840*/  @!P1 LEA R4, P2, R59, UR4, 0x2 ;  /* 0x000000043b049c11 */ /* 0x002fc8000f8410ff */
[----:B------:R-:W-:Y:S01]  /*8850*/  @!P1 LEA.HI.X R5, R59, UR5, R62, 0x2, P2 ;  /* 0x000000053b059c11 */ /* 0x000fe200090f143e */
[----:B------:R-:W-:-:S04]  /*8860*/  VIADD R59, R57, 0x140 ;  /* 0x00000140393b7836 */ /* 0x000fc80000000000 */
        /* <DEDUP_REMOVED lines=9> */
[----:B------:R-:W-:-:S05]  /*8900*/  @!P1 IMAD R62, R42, 0x1980, RZ ;  /* 0x000019802a3e9824 */ /* 0x000fca00078e02ff */
[----:B-1----:R-:W-:-:S04]  /*8910*/  @!P1 IADD3 R5, P2, PT, R62, R57, RZ ;  /* 0x000000393e059210 */ /* 0x002fc80007f5e0ff */
[----:B------:R-:W-:Y:S02]  /*8920*/  @!P1 LEA.HI.X.SX32 R62, R62, RZ, 0x1, P2 ;  /* 0x000000ff3e3e9211 */ /* 0x000fe400010f0eff */
[----:B------:R-:W-:Y:S01]  /*8930*/  @!P1 LEA R4, P2, R5, UR4, 0x2 ;  /* 0x0000000405049c11 */ /* 0x000fe2000f8410ff */
[----:B------:R-:W-:-:S03]  /*8940*/  VIADD R59, R57, 0x180 ;  /* 0x00000180393b7836 */ /* 0x000fc60000000000 */
[----:B------:R-:W-:-:S05]  /*8950*/  @!P1 LEA.HI.X R5, R5, UR5, R62, 0x2, P2 ;  /* 0x0000000505059c11 */ /* 0x000fca00090f143e */
[----:B------:R1:W5:Y:S01]  /*8960*/  @!P1 LDG.E R56, desc[UR6][R4.64+0x580] ;  /* 0x0005800604389981 */ /* 0x000362000c1e1900 */
[----:B------:R-:W-:-:S13]  /*8970*/  ISETP.GE.AND P1, PT, R59, R60, PT ;  /* 0x0000003c3b00720c */ /* 0x000fda0003f26270 */
[----:B0-----:R-:W-:-:S05]  /*8980*/  @!P1 IMAD R2, R42, 0x1980, RZ ;  /* 0x000019802a029824 */ /* 0x001fca00078e02ff */
[----:B------:R-:W-:-:S04]  /*8990*/  @!P1 IADD3 R3, P2, PT, R2, R57, RZ ;  /* 0x0000003902039210 */ /* 0x000fc80007f5e0ff */
[----:B------:R-:W-:Y:S02]  /*89a0*/  @!P1 LEA.HI.X.SX32 R62, R2, RZ, 0x1, P2 ;  /* 0x000000ff023e9211 */ /* 0x000fe400010f0eff */
[----:B------:R-:W-:Y:S01]  /*89b0*/  @!P1 LEA R2, P2, R3, UR4, 0x2 ;  /* 0x0000000403029c11 */ /* 0x000fe2000f8410ff */
[----:B------:R-:W-:-:S03]  /*89c0*/  VIADD R59, R57, 0x1a0 ;  /* 0x000001a0393b7836 */ /* 0x000fc60000000000 */
[----:B------:R-:W-:-:S05]  /*89d0*/  @!P1 LEA.HI.X R3, R3, UR5, R62, 0x2, P2 ;  /* 0x0000000503039c11 */ /* 0x000fca00090f143e */
[----:B------:R0:W5:Y:S01]  /*89e0*/  @!P1 LDG.E R53, desc[UR6][R2.64+0x600] ;  /* 0x0006000602359981 */ /* 0x000162000c1e1900 */
[----:B------:R-:W-:-:S13]  /*89f0*/  ISETP.GE.AND P1, PT, R59, R60, PT ;  /* 0x0000003c3b00720c */ /* 0x000fda0003f26270 */
[----:B-1----:R-:W-:-:S05]  /*8a00*/  @!P1 IMAD R4, R42, 0x1980, RZ ;  /* 0x000019802a049824 */ /* 0x002fca00078e02ff */
[----:B------:R-:W-:-:S04]  /*8a10*/  @!P1 IADD3 R5, P2, PT, R4, R57, RZ ;  /* 0x0000003904059210 */ /* 0x000fc80007f5e0ff */
[----:B------:R-:W-:Y:S02]  /*8a20*/  @!P1 LEA.HI.X.SX32 R62, R4, RZ, 0x1, P2 ;  /* 0x000000ff043e9211 */ /* 0x000fe400010f0eff */
[----:B------:R-:W-:Y:S01]  /*8a30*/  @!P1 LEA R4, P2, R5, UR4, 0x2 ;  /* 0x0000000405049c11 */ /* 0x000fe2000f8410ff */
[----:B------:R-:W-:-:S03]  /*8a40*/  VIADD R59, R57, 0x1c0 ;  /* 0x000001c0393b7836 */ /* 0x000fc60000000000 */
[----:B------:R-:W-:-:S05]  /*8a50*/  @!P1 LEA.HI.X R5, R5, UR5, R62, 0x2, P2 ;  /* 0x0000000505059c11 */ /* 0x000fca00090f143e */
[----:B------:R1:W5:Y:S01]  /*8a60*/  @!P1 LDG.E R54, desc[UR6][R4.64+0x680] ;  /* 0x0006800604369981 */ /* 0x000362000c1e1900 */
[----:B------:R-:W-:Y:S01]  /*8a70*/  ISETP.GE.AND P1, PT, R59, R60, PT ;  /* 0x0000003c3b00720c */ /* 0x000fe20003f26270 */
[----:B------:R-:W-:-:S05]  /*8a80*/  VIADD R59, R57, 0x200 ;  /* 0x00000200393b7836 */ /* 0x000fca0000000000 */
[----:B------:R-:W-:-:S07]  /*8a90*/  ISETP.GE.AND P3, PT, R59, R60, PT ;  /* 0x0000003c3b00720c */ /* 0x000fce0003f66270 */
[----:B0-----:R-:W-:-:S05]  /*8aa0*/  @!P1 IMAD R2, R42, 0x1980, RZ ;  /* 0x000019802a029824 */ /* 0x001fca00078e02ff */
[C---:B------:R-:W-:Y:S01]  /*8ab0*/  @!P1 IADD3 R3, P2, PT, R2.reuse, R57, RZ ;  /* 0x0000003902039210 */ /* 0x040fe20007f5e0ff */
[----:B------:R-:W0:Y:S03]  /*8ac0*/  @!P3 S2R R59, SR_TID.X ;  /* 0x00000000003bb919 */ /* 0x000e260000002100 */
[----:B------:R-:W-:Y:S02]  /*8ad0*/  @!P1 LEA.HI.X.SX32 R62, R2, RZ, 0x1, P2 ;  /* 0x000000ff023e9211 */ /* 0x000fe400010f0eff */
[----:B------:R-:W-:Y:S01]  /*8ae0*/  @!P1 LEA R2, P2, R3, UR4, 0x2 ;  /* 0x0000000403029c11 */ /* 0x000fe2000f8410ff */
[----:B-1----:R-:W-:-:S03]  /*8af0*/  VIADD R5, R57, 0x1e0 ;  /* 0x000001e039057836 */ /* 0x002fc60000000000 */
[----:B------:R-:W-:-:S05]  /*8b00*/  @!P1 LEA.HI.X R3, R3, UR5, R62, 0x2, P2 ;  /* 0x0000000503039c11 */ /* 0x000fca00090f143e */
[----:B------:R0:W5:Y:S01]  /*8b10*/  @!P1 LDG.E R51, desc[UR6][R2.64+0x700] ;  /* 0x0007000602339981 */ /* 0x000162000c1e1900 */
[----:B------:R-:W-:-:S13]  /*8b20*/  ISETP.GE.AND P1, PT, R5, R60, PT ;  /* 0x0000003c0500720c */ /* 0x000fda0003f26270 */
[----:B------:R-:W-:-:S05]  /*8b30*/  @!P1 IMAD R4, R42, 0x1980, RZ ;  /* 0x000019802a049824 */ /* 0x000fca00078e02ff */
[C---:B------:R-:W-:Y:S02]  /*8b40*/  @!P1 IADD3 R5, P2, PT, R4.reuse, R57, RZ ;  /* 0x0000003904059210 */ /* 0x040fe40007f5e0ff */
[----:B0-----:R-:W-:Y:S02]  /*8b50*/  @!P3 LOP3.LUT R2, R59, 0x3e0, RZ, 0xc0, !PT ;  /* 0x000003e03b02b812 */ /* 0x001fe400078ec0ff */
[----:B------:R-:W-:Y:S02]  /*8b60*/  @!P1 LEA.HI.X.SX32 R60, R4, RZ, 0x1, P2 ;  /* 0x000000ff043c9211 */ /* 0x000fe400010f0eff */
[----:B------:R-:W-:Y:S02]  /*8b70*/  @!P1 LEA R4, P2, R5, UR4, 0x2 ;  /* 0x0000000405049c11 */ /* 0x000fe4000f8410ff */
[----:B------:R-:W-:Y:S01]  /*8b80*/  @!P3 LOP3.LUT R59, R59, 0x1f, RZ, 0xc0, !PT ;  /* 0x0000001f3b3bb812 */ /* 0x000fe200078ec0ff */
[----:B------:R-:W-:Y:S01]  /*8b90*/  @!P3 IMAD R3, R42, 0x1980, RZ ;  /* 0x000019802a03b824 */ /* 0x000fe200078e02ff */
[----:B------:R-:W-:-:S03]  /*8ba0*/  @!P1 LEA.HI.X R5, R5, UR5, R60, 0x2, P2 ;  /* 0x0000000505059c11 */ /* 0x000fc600090f143c */
[----:B------:R-:W-:Y:S02]  /*8bb0*/  @!P3 IMAD R2, R2, 0x11, R59 ;  /* 0x000000110202b824 */ /* 0x000fe400078e023b */
[----:B------:R1:W5:Y:S03]  /*8bc0*/  @!P1 LDG.E R58, desc[UR6][R4.64+0x780] ;  /* 0x00078006043a9981 */ /* 0x000366000c1e1900 */
[----:B------:R-:W-:-:S04]  /*8bd0*/  @!P3 IADD3 R59, P1, PT, R3, R2, RZ ;  /* 0x00000002033bb210 */ /* 0x000fc80007f3e0ff */
[----:B------:R-:W-:Y:S02]  /*8be0*/  @!P3 LEA.HI.X.SX32 R60, R3, RZ, 0x1, P1 ;  /* 0x000000ff033cb211 */ /* 0x000fe400008f0eff */
[----:B------:R-:W-:-:S04]  /*8bf0*/  @!P3 LEA R2, P1, R59, UR4, 0x2 ;  /* 0x000000043b02bc11 */ /* 0x000fc8000f8210ff */
[----:B------:R-:W-:-:S05]  /*8c00*/  @!P3 LEA.HI.X R3, R59, UR5, R60, 0x2, P1 ;  /* 0x000000053b03bc11 */ /* 0x000fca00088f143c */
[----:B------:R1:W5:Y:S04]  /*8c10*/  @!P3 LDG.E R57, desc[UR6][R2.64+0x800] ;  /* 0x000800060239b981 */ /* 0x000368000c1e1900 */
.L_x_335:
[----:B------:R-:W-:Y:S08]  /*8c20*/  BAR.SYNC.DEFER_BLOCKING 0x0 ;  /* 0x0000000000007b1d */ /* 0x000ff00000010000 */
[----:B------:R-:W2:Y:S01]  /*8c30*/  S2UR UR5, SR_CgaCtaId ;  /* 0x00000000000579c3 */ /* 0x000ea20000008800 */
[----:B------:R-:W-:Y:S01]  /*8c40*/  UMOV UR4, 0x400 ;  /* 0x0000040000047882 */ /* 0x000fe20000000000 */
[----:B01----:R-:W0:Y:S01]  /*8c50*/  S2R R2, SR_TID.X ;  /* 0x0000000000027919 */ /* 0x003e220000002100 */
[----:B-----5:R1:W-:Y:S04]  /*8c60*/  STS [R40+-0x4], R41 ;  /* 0xfffffc2928007388 */ /* 0x0203e80000000800 */
[----:B------:R1:W-:Y:S01]  /*8c70*/  STS [R39+-0x4], R44 ;  /* 0xfffffc2c27007388 */ /* 0x0003e20000000800 */
[----:B--2---:R-:W-:-:S03]  /*8c80*/  ULEA UR4, UR5, UR4, 0x18 ;  /* 0x0000000405047291 */ /* 0x004fc6000f8ec0ff */
[----:B------:R1:W-:Y:S04]  /*8c90*/  STS [R38+-0x4], R43 ;  /* 0xfffffc2b26007388 */ /* 0x0003e80000000800 */
        /* <DEDUP_REMOVED lines=13> */
[----:B------:R1:W-:Y:S01]  /*8d70*/  STS [R24+-0x4], R57 ;  /* 0xfffffc3918007388 */ /* 0x0003e20000000800 */
[----:B------:R-:W-:Y:S06]  /*8d80*/  BAR.SYNC.DEFER_BLOCKING 0x0 ;  /* 0x0000000000007b1d */ /* 0x000fec0000010000 */
[----:B0-----:R-:W-:Y:S05]  /*8d90*/  @P0 BRA `(.L_x_336) ;  /* 0x00000008006c0947 */ /* 0x001fea0003800000 */
[----:B------:R-:W-:Y:S01]  /*8da0*/  LEA R21, R21, UR4, 0x3 ;  /* 0x0000000415157c11 */ /* 0x000fe2000f8e18ff */
[----:B------:R-:W-:Y:S01]  /*8db0*/  LDS R3, [R22] ;  /* 0x0000000016037984 */ /* 0x000fe20000000800 */
[----:B------:R-:W0:Y:S01]  /*8dc0*/  LDCU.64 UR8, c[0x0][0x3b0] ;  /* 0x00007600ff0877ac */ /* 0x000e220008000a00 */
[----:B-1----:R-:W-:Y:S02]  /*8dd0*/  LEA R26, R20, UR4, 0x3 ;  /* 0x00000004141a7c11 */ /* 0x002fe4000f8e18ff */
[----:B------:R-:W1:Y:S01]  /*8de0*/  LDS.64 R4, [R21+0x6600] ;  /* 0x0066000015047984 */ /* 0x000e620000000a00 */
[----:B------:R-:W-:Y:S02]  /*8df0*/  LEA R19, R19, UR4, 0x3 ;  /* 0x0000000413137c11 */ /* 0x000fe4000f8e18ff */
[----:B------:R-:W-:Y:S02]  /*8e00*/  LEA R17, R17, UR4, 0x3 ;  /* 0x0000000411117c11 */ /* 0x000fe4000f8e18ff */
[----:B------:R-:W-:-:S02]  /*8e10*/  LEA R15, R15, UR4, 0x3 ;  /* 0x000000040f0f7c11 */ /* 0x000fc4000f8e18ff */
[----:B------:R-:W-:Y:S02]  /*8e20*/  LEA R13, R13, UR4, 0x3 ;  /* 0x000000040d0d7c11 */ /* 0x000fe4000f8e18ff */
[----:B------:R-:W-:Y:S02]  /*8e30*/  LEA R11, R11, UR4, 0x3 ;  /* 0x000000040b0b7c11 */ /* 0x000fe4000f8e18ff */
[----:B------:R-:W-:Y:S02]  /*8e40*/  LEA R9, R9, UR4, 0x3 ;  /* 0x0000000409097c11 */ /* 0x000fe4000f8e18ff */
[----:B------:R-:W-:Y:S02]  /*8e50*/  LEA R7, R7, UR4, 0x3 ;  /* 0x0000000407077c11 */ /* 0x000fe4000f8e18ff */
[----:B-1----:R-:W-:-:S05]  /*8e60*/  IADD3 R4, P0, PT, R4, R2, RZ ;  /* 0x0000000204047210 */ /* 0x002fca0007f1e0ff */
[----:B------:R-:W-:Y:S01]  /*8e70*/  IMAD.X R5, RZ, RZ, R5, P0 ;  /* 0x000000ffff057224 */ /* 0x000fe200000e0605 */
[----:B0-----:R-:W-:-:S04]  /*8e80*/  LEA R24, P0, R4, UR8, 0x2 ;  /* 0x0000000804187c11 */ /* 0x001fc8000f8010ff */
[----:B------:R-:W-:-:S05]  /*8e90*/  LEA.HI.X R25, R4, UR9, R5, 0x2, P0 ;  /* 0x0000000904197c11 */ /* 0x000fca00080f1405 */
[----:B------:R-:W-:Y:S01]  /*8ea0*/  STG.E desc[UR6][R24.64], R3 ;  /* 0x0000000318007986 */ /* 0x000fe2000c101906 */
[----:B------:R-:W-:-:S03]  /*8eb0*/  NOP ;  /* 0x0000000000007918 */ /* 0x000fc60000000000 */
[----:B------:R0:W1:Y:S04]  /*8ec0*/  LDS.64 R4, [R26+0x6600] ;  /* 0x006600001a047984 */ /* 0x0000680000000a00 */
[----:B------:R-:W2:Y:S01]  /*8ed0*/  LDS R23, [R22+0x600] ;  /* 0x0006000016177984 */ /* 0x000ea20000000800 */
[----:B0-----:R-:W-:Y:S02]  /*8ee0*/  LEA R26, R18, UR4, 0x3 ;  /* 0x00000004121a7c11 */ /* 0x001fe4000f8e18ff */
[----:B-1----:R-:W-:-:S05]  /*8ef0*/  IADD3 R4, P0, PT, R4, R2, RZ ;  /* 0x0000000204047210 */ /* 0x002fca0007f1e0ff */
[----:B------:R-:W-:Y:S01]  /*8f00*/  IMAD.X R5, RZ, RZ, R5, P0 ;  /* 0x000000ffff057224 */ /* 0x000fe200000e0605 */
[----:B------:R-:W-:-:S04]  /*8f10*/  LEA R20, P0, R4, UR8, 0x2 ;  /* 0x0000000804147c11 */ /* 0x000fc8000f8010ff */
[----:B------:R-:W-:-:S05]  /*8f20*/  LEA.HI.X R21, R4, UR9, R5, 0x2, P0 ;  /* 0x0000000904157c11 */ /* 0x000fca00080f1405 */
[----:B--2---:R-:W-:Y:S01]  /*8f30*/  STG.E desc[UR6][R20.64+0x600], R23 ;  /* 0x0006001714007986 */ /* 0x004fe2000c101906 */
[----:B------:R-:W-:-:S03]  /*8f40*/  NOP ;  /* 0x0000000000007918 */ /* 0x000fc60000000000 */
[----:B------:R-:W0:Y:S04]  /*8f50*/  LDS.64 R4, [R19+0x6600] ;  /* 0x0066000013047984 */ /* 0x000e280000000a00 */
[----:B------:R-:W1:Y:S01]  /*8f60*/  LDS R3, [R22+0xc00] ;  /* 0x000c000016037984 */ /* 0x000e620000000800 */
[----:B0-----:R-:W-:-:S05]  /*8f70*/  IADD3 R4, P0, PT, R4, R2, RZ ;  /* 0x0000000204047210 */ /* 0x001fca0007f1e0ff */
[----:B------:R-:W-:Y:S01]  /*8f80*/  IMAD.X R5, RZ, RZ, R5, P0 ;  /* 0x000000ffff057224 */ /* 0x000fe200000e0605 */
[----:B------:R-:W-:-:S04]  /*8f90*/  LEA R24, P0, R4, UR8, 0x2 ;  /* 0x0000000804187c11 */ /* 0x000fc8000f8010ff */
[----:B------:R-:W-:-:S05]  /*8fa0*/  LEA.HI.X R25, R4, UR9, R5, 0x2, P0 ;  /* 0x0000000904197c11 */ /* 0x000fca00080f1405 */
[----:B-1----:R0:W-:Y:S01]  /*8fb0*/  STG.E desc[UR6][R24.64+0xc00], R3 ;  /* 0x000c000318007986 */ /* 0x0021e2000c101906 */
[----:B------:R-:W-:-:S03]  /*8fc0*/  NOP ;  /* 0x0000000000007918 */ /* 0x000fc60000000000 */
[----:B------:R-:W1:Y:S04]  /*8fd0*/  LDS.64 R4, [R26+0x6600] ;  /* 0x006600001a047984 */ /* 0x000e680000000a00 */
        /* <DEDUP_REMOVED lines=99> */
[----:B-1----:R-:W-:Y:S01]  /*9610*/  STG.E desc[UR6][R10.64+0x5400], R3 ;  /* 0x005400030a007986 */ /* 0x002fe2000c101906 */
[----:B------:R-:W-:-:S03]  /*9620*/  NOP ;  /* 0x0000000000007918 */ /* 0x000fc60000000000 */
[----:B------:R-:W0:Y:S04]  /*9630*/  LDS.64 R4, [R12+0x6600] ;  /* 0x006600000c047984 */ /* 0x000e280000000a00 */
[----:B------:R-:W1:Y:S01]  /*9640*/  LDS R9, [R22+0x5a00] ;  /* 0x005a000016097984 */ /* 0x000e620000000800 */
[----:B0-----:R-:W-:-:S05]  /*9650*/  IADD3 R4, P0, PT, R4, R2, RZ ;  /* 0x0000000204047210 */ /* 0x001fca0007f1e0ff */
[----:B------:R-:W-:Y:S01]  /*9660*/  IMAD.X R5, RZ, RZ, R5, P0 ;  /* 0x000000ffff057224 */ /* 0x000fe200000e0605 */
[----:B------:R-:W-:-:S04]  /*9670*/  LEA R6, P0, R4, UR8, 0x2 ;  /* 0x0000000804067c11 */ /* 0x000fc8000f8010ff */
[----:B------:R-:W-:Y:S02]  /*9680*/  LEA.HI.X R7, R4, UR9, R5, 0x2, P0 ;  /* 0x0000000904077c11 */ /* 0x000fe400080f1405 */
[----:B------:R-:W-:-:S03]  /*9690*/  LEA R4, R0, UR4, 0x3 ;  /* 0x0000000400047c11 */ /* 0x000fc6000f8e18ff */
[----:B-1----:R-:W-:Y:S01]  /*96a0*/  STG.E desc[UR6][R6.64+0x5a00], R9 ;  /* 0x005a000906007986 */ /* 0x002fe2000c101906 */
        /* <DEDUP_REMOVED lines=8> */
[----:B------:R-:W-:Y:S01]  /*9730*/  NOP ;  /* 0x0000000000007918 */ /* 0x000fe20000000000 */
[----:B------:R-:W-:Y:S05]  /*9740*/  EXIT ;  /* 0x000000000000794d */ /* 0x000fea0003800000 */
.L_x_336:
[----:B------:R-:W-:Y:S01]  /*9750*/  LEA R21, R21, UR4, 0x3 ;  /* 0x0000000415157c11 */ /* 0x000fe2000f8e18ff */
[----:B------:R-:W-:Y:S01]  /*9760*/  IMAD R23, R42, -0x1980, R23 ;  /* 0xffffe6802a177824 */ /* 0x000fe200078e0217 */
[----:B-1----:R-:W-:Y:S01]  /*9770*/  LEA R26, R20, UR4, 0x3 ;  /* 0x00000004141a7c11 */ /* 0x002fe2000f8e18ff */
[C---:B------:R-:W-:Y:S01]  /*9780*/  VIADD R20, R2.reuse, 0x180 ;  /* 0x0000018002147836 */ /* 0x040fe20000000000 */
[----:B------:R-:W-:Y:S01]  /*9790*/  LEA R19, R19, UR4, 0x3 ;  /* 0x0000000413137c11 */ /* 0x000fe2000f8e18ff */
[----:B------:R-:W0:Y:S01]  /*97a0*/  LDS.64 R4, [R21+0x6600] ;  /* 0x0066000015047984 */ /* 0x000e220000000a00 */
[----:B------:R-:W-:Y:S02]  /*97b0*/  ISETP.GE.AND P1, PT, R2, R23, PT ;  /* 0x000000170200720c */ /* 0x000fe40003f26270 */
[----:B------:R-:W-:Y:S02]  /*97c0*/  LEA R17, R17, UR4, 0x3 ;  /* 0x0000000411117c11 */ /* 0x000fe4000f8e18ff */
[----:B------:R-:W-:-:S02]  /*97d0*/  LEA R15, R15, UR4, 0x3 ;  /* 0x000000040f0f7c11 */ /* 0x000fc4000f8e18ff */
[----:B------:R-:W-:Y:S02]  /*97e0*/  LEA R13, R13, UR4, 0x3 ;  /* 0x000000040d0d7c11 */ /* 0x000fe4000f8e18ff */
[----:B------:R-:W-:Y:S02]  /*97f0*/  LEA R11, R11, UR4, 0x3 ;  /* 0x000000040b0b7c11 */ /* 0x000fe4000f8e18ff */
[----:B------:R-:W-:Y:S02]  /*9800*/  LEA R9, R9, UR4, 0x3 ;  /* 0x0000000409097c11 */ /* 0x000fe4000f8e18ff */
[----:B------:R-:W-:Y:S01]  /*9810*/  LEA R7, R7, UR4, 0x3 ;  /* 0x0000000407077c11 */ /* 0x000fe2000f8e18ff */
[----:B------:R-:W1:Y:S01]  /*9820*/  @!P1 LDS R3, [R22] ;  /* 0x0000000016039984 */ /* 0x000e620000000800 */
[----:B------:R-:W2:Y:S01]  /*9830*/  @!P1 LDC.64 R24, c[0x0][0x3b0] ;  /* 0x0000ec00ff189b82 */ /* 0x000ea20000000a00 */
[----:B0-----:R-:W-:-:S05]  /*9840*/  @!P1 IADD3 R4, P0, PT, R4, R2, RZ ;  /* 0x0000000204049210 */ /* 0x001fca0007f1e0ff */
[----:B------:R-:W-:Y:S01]  /*9850*/  @!P1 IMAD.X R5, RZ, RZ, R5, P0 ;  /* 0x000000ffff059224 */ /* 0x000fe200000e0605 */
[----:B--2---:R-:W-:-:S04]  /*9860*/  @!P1 LEA R24, P0, R4, R24, 0x2 ;  /* 0x0000001804189211 */ /* 0x004fc800078010ff */
[----:B------:R-:W-:-:S05]  /*9870*/  @!P1 LEA.HI.X R25, R4, R25, R5, 0x2, P0 ;  /* 0x0000001904199211 */ /* 0x000fca00000f1405 */
[----:B-1----:R0:W-:Y:S01]  /*9880*/  @!P1 STG.E desc[UR6][R24.64], R3 ;  /* 0x0000000318009986 */ /* 0x0021e2000c101906 */
[----:B------:R-:W-:-:S03]  /*9890*/  NOP ;  /* 0x0000000000007918 */ /* 0x000fc60000000000 */
[----:B------:R1:W2:Y:S01]  /*98a0*/  LDS.64 R4, [R26+0x6600] ;  /* 0x006600001a047984 */ /* 0x0002a20000000a00 */
[----:B------:R-:W-:Y:S01]  /*98b0*/  ISETP.GE.AND P1, PT, R20, R23, PT ;  /* 0x000000171400720c */ /* 0x000fe20003f26270 */
[----:B0-----:R-:W-:Y:S01]  /*98c0*/  VIADD R24, R2, 0x300 ;  /* 0x0000030002187836 */ /* 0x001fe20000000000 */
[----:B-1----:R-:W-:Y:S01]  /*98d0*/  LEA R26, R18, UR4, 0x3 ;  /* 0x00000004121a7c11 */ /* 0x002fe2000f8e18ff */
[----:B------:R-:W-:-:S10]  /*98e0*/  VIADD R18, R2, 0x480 ;  /* 0x0000048002127836 */ /* 0x000fd40000000000 */
[----:B------:R-:W0:Y:S01]  /*98f0*/  @!P1 LDS R27, [R22+0x600] ;  /* 0x00060000161b9984 */ /* 0x000e220000000800 */
[----:B------:R-:W1:Y:S01]  /*9900*/  @!P1 LDC.64 R20, c[0x0][0x3b0] ;  /* 0x0000ec00ff149b82 */ /* 0x000e620000000a00 */
[----:B--2---:R-:W-:-:S05]  /*9910*/  @!P1 IADD3 R4, P0, PT, R4, R2, RZ ;  /* 0x0000000204049210 */ /* 0x004fca0007f1e0ff */
[----:B------:R-:W-:Y:S01]  /*9920*/  @!P1 IMAD.X R5, RZ, RZ, R5, P0 ;  /* 0x000000ffff059224 */ /* 0x000fe200000e0605 */
[----:B-1----:R-:W-:-:S04]  /*9930*/  @!P1 LEA R20, P0, R4, R20, 0x2 ;  /* 0x0000001404149211 */ /* 0x002fc800078010ff */
[----:B------:R-:W-:-:S05]  /*9940*/  @!P1 LEA.HI.X R21, R4, R21, R5, 0x2, P0 ;  /* 0x0000001504159211 */ /* 0x000fca00000f1405 */
[----:B0-----:R0:W-:Y:S01]  /*9950*/  @!P1 STG.E desc[UR6][R20.64+0x600], R27 ;  /* 0x0006001b14009986 */ /* 0x0011e2000c101906 */
[----:B------:R-:W-:-:S03]  /*9960*/  NOP ;  /* 0x0000000000007918 */ /* 0x000fc60000000000 */
[----:B------:R-:W1:Y:S01]  /*9970*/  LDS.64 R4, [R19+0x6600] ;  /* 0x0066000013047984 */ /* 0x000e620000000a00 */
[----:B------:R-:W-:Y:S01]  /*9980*/  ISETP.GE.AND P1, PT, R24, R23, PT ;  /* 0x000000171800720c */ /* 0x000fe20003f26270 */
[----:B0-----:R-:W-:-:S12]  /*9990*/  VIADD R20, R2, 0x600 ;  /* 0x0000060002147836 */ /* 0x001fd80000000000 */
[----:B------:R-:W0:Y:S01]  /*99a0*/  @!P1 LDS R3, [R22+0xc00] ;  /* 0x000c000016039984 */ /* 0x000e220000000800 */
[----:B------:R-:W2:Y:S01]  /*99b0*/  @!P1 LDC.64 R24, c[0x0][0x3b0] ;  /* 0x0000ec00ff189b82 */ /* 0x000ea20000000a00 */
[----:B-1----:R-:W-:-:S05]  /*99c0*/  @!P1 IADD3 R4, P0, PT, R4, R2, RZ ;  /* 0x0000000204049210 */ /* 0x002fca0007f1e0ff */
[----:B------:R-:W-:Y:S01]  /*99d0*/  @!P1 IMAD.X R5, RZ, RZ, R5, P0 ;  /* 0x000000ffff059224 */ /* 0x000fe200000e0605 */
[----:B--2---:R-:W-:-:S04]  /*99e0*/  @!P1 LEA R24, P0, R4, R24, 0x2 ;  /* 0x0000001804189211 */ /* 0x004fc800078010ff */
[----:B------:R-:W-:-:S05]  /*99f0*/  @!P1 LEA.HI.X R25, R4, R25, R5, 0x2, P0 ;  /* 0x0000001904199211 */ /* 0x000fca00000f1405 */
[----:B0-----:R0:W-:Y:S01]  /*9a00*/  @!P1 STG.E desc[UR6][R24.64+0xc00], R3 ;  /* 0x000c000318009986 */ /* 0x0011e2000c101906 */
[----:B------:R-:W-:-:S03]  /*9a10*/  NOP ;  /* 0x0000000000007918 */ /* 0x000fc60000000000 */
[----:B------:R-:W1:Y:S01]  /*9a20*/  LDS.64 R4, [R26+0x6600] ;  /* 0x006600001a047984 */ /* 0x000e620000000a00 */
[----:B------:R-:W-:Y:S02]  /*9a30*/  ISETP.GE.AND P1, PT, R18, R23, PT ;  /* 0x000000171200720c */ /* 0x000fe40003f26270 */
[----:B0-----:R-:W-:Y:S01]  /*9a40*/  LEA R24, R16, UR4, 0x3 ;  /* 0x0000000410187c11 */ /* 0x001fe2000f8e18ff */
[----:B------:R-:W-:-:S10]  /*9a50*/  VIADD R16, R2, 0x780 ;  /* 0x0000078002107836 */ /* 0x000fd40000000000 */
        /* <DEDUP_REMOVED lines=33> */
[----:B0-----:R-:W-:-:S11]  /*9c70*/  LOP3.LUT R16, R2, 0xc00, RZ, 0xfc, !PT ;  /* 0x00000c0002107812 */ /* 0x001fd600078efcff */
        /* <DEDUP_REMOVED lines=87> */
[----:B0-----:R-:W-:Y:S01]  /*a1f0*/  @!P1 STG.E desc[UR6][R8.64+0x4e00], R15 ;  /* 0x004e000f08009986 */ /* 0x001fe2000c101906 */
[----:B------:R-:W-:-:S03]  /*a200*/  NOP ;  /* 0x0000000000007918 */ /* 0x000fc60000000000 */
[----:B------:R-:W0:Y:S01]  /*a210*/  LDS.64 R4, [R7+0x6600] ;  /* 0x0066000007047984 */ /* 0x000e220000000a00 */
[----:B------:R-:W-:-:S13]  /*a220*/  ISETP.GE.AND P1, PT, R10, R23, PT ;  /* 0x000000170a00720c */ /* 0x000fda0003f26270 */
[----:B------:R-:W1:Y:S01]  /*a230*/  @!P1 LDS R3, [R22+0x5400] ;  /* 0x0054000016039984 */ /* 0x000e620000000800 */
[----:B------:R-:W2:Y:S01]  /*a240*/  @!P1 LDC.64 R10, c[0x0][0x3b0] ;  /* 0x0000ec00ff0a9b82 */ /* 0x000ea20000000a00 */
[----:B0-----:R-:W-:-:S05]  /*a250*/  @!P1 IADD3 R4, P0, PT, R4, R2, RZ ;  /* 0x0000000204049210 */ /* 0x001fca0007f1e0ff */
[----:B------:R-:W-:Y:S01]  /*a260*/  @!P1 IMAD.X R5, RZ, RZ, R5, P0 ;  /* 0x000000ffff059224 */ /* 0x000fe200000e0605 */
[----:B--2---:R-:W-:-:S04]  /*a270*/  @!P1 LEA R10, P0, R4, R10, 0x2 ;  /* 0x0000000a040a9211 */ /* 0x004fc800078010ff */
[----:B------:R-:W-:-:S05]  /*a280*/  @!P1 LEA.HI.X R11, R4, R11, R5, 0x2, P0 ;  /* 0x0000000b040b9211 */ /* 0x000fca00000f1405 */
[----:B-1----:R-:W-:Y:S01]  /*a290*/  @!P1 STG.E desc[UR6][R10.64+0x5400], R3 ;  /* 0x005400030a009986 */ /* 0x002fe2000c101906 */
        /* <DEDUP_REMOVED lines=8> */
[----:B------:R-:W-:Y:S02]  /*a320*/  @!P1 LEA.HI.X R7, R4, R7, R5, 0x2, P0 ;  /* 0x0000000704079211 */ /* 0x000fe400000f1405 */
[----:B------:R-:W-:Y:S02]  /*a330*/  LEA R5, R0, UR4, 0x3 ;  /* 0x0000000400057c11 */ /* 0x000fe4000f8e18ff */
[----:B------:R-:W-:Y:S01]  /*a340*/  LOP3.LUT R0, R2, 0x1800, RZ, 0xfc, !PT ;  /* 0x0000180002007812 */ /* 0x000fe200078efcff */
[----:B-1----:R-:W-:Y:S01]  /*a350*/  @!P1 STG.E desc[UR6][R6.64+0x5a00], R9 ;  /* 0x005a000906009986 */ /* 0x002fe2000c101906 */
[----:B------:R-:W-:-:S03]  /*a360*/  NOP ;  /* 0x0000000000007918 */ /* 0x000fc60000000000 */
[----:B------:R-:W0:Y:S01]  /*a370*/  LDS.64 R4, [R5+0x6600] ;  /* 0x0066000005047984 */ /* 0x000e220000000a00 */
[----:B------:R-:W-:-:S13]  /*a380*/  ISETP.GE.AND P1, PT, R0, R23, PT ;  /* 0x000000170000720c */ /* 0x000fda0003f26270 */
[----:B------:R-:W1:Y:S01]  /*a390*/  @!P1 LDS R11, [R22+0x6000] ;  /* 0x00600000160b9984 */ /* 0x000e620000000800 */
[----:B------:R-:W2:Y:S01]  /*a3a0*/  @!P1 LDC.64 R12, c[0x0][0x3b0] ;  /* 0x0000ec00ff0c9b82 */ /* 0x000ea20000000a00 */
[----:B0-----:R-:W-:-:S05]  /*a3b0*/  IADD3 R0, P0, PT, R4, R2, RZ ;  /* 0x0000000204007210 */ /* 0x001fca0007f1e0ff */
[----:B------:R-:W-:Y:S01]  /*a3c0*/  IMAD.X R4, RZ, RZ, R5, P0 ;  /* 0x000000ffff047224 */ /* 0x000fe200000e0605 */
[----:B--2---:R-:W-:-:S04]  /*a3d0*/  @!P1 LEA R2, P0, R0, R12, 0x2 ;  /* 0x0000000c00029211 */ /* 0x004fc800078010ff */
[----:B------:R-:W-:-:S05]  /*a3e0*/  @!P1 LEA.HI.X R3, R0, R13, R4, 0x2, P0 ;  /* 0x0000000d00039211 */ /* 0x000fca00000f1404 */
[----:B-1----:R-:W-:Y:S01]  /*a3f0*/  @!P1 STG.E desc[UR6][R2.64+0x6000], R11 ;  /* 0x0060000b02009986 */ /* 0x002fe2000c101906 */
[----:B------:R-:W-:Y:S01]  /*a400*/  NOP ;  /* 0x0000000000007918 */ /* 0x000fe20000000000 */
[----:B------:R-:W-:Y:S05]  /*a410*/  EXIT ;  /* 0x000000000000794d */ /* 0x000fea0003800000 */
.L_x_252:
[----:B------:R-:W-:Y:S02]  /*a420*/  IMAD.MOV.U32 R58, RZ, RZ, R39 ;  /* 0x000000ffff3a7224 */ /* 0x000fe400078e0027 */
[----:B------:R-:W-:Y:S02]  /*a430*/  IMAD.MOV.U32 R49, RZ, RZ, 0x1 ;  /* 0x00000001ff317424 */ /* 0x000fe400078e00ff */
[----:B------:R-:W-:Y:S02]  /*a440*/  IMAD.MOV.U32 R60, RZ, RZ, RZ ;  /* 0x000000ffff3c7224 */ /* 0x000fe400078e00ff */
[----:B------:R-:W-:-:S07]  /*a450*/  IMAD.MOV.U32 R47, RZ, RZ, -0x1 ;  /* 0xffffffffff2f7424 */ /* 0x000fce00078e00ff */
[----:B------:R-:W-:Y:S05]  /*a460*/  WARPSYNC.COLLECTIVE R47, `(.L_x_337) ;  /* 0x000000002f087348 */ /* 0x000fea0003c00000 */
[----:B------:R0:W1:Y:S02]  /*a470*/  SHFL.UP P0, R46, R58, R49, R60 ;  /* 0x040000313a2e7389 */ /* 0x000064000000003c */
[----:B01----:R-:W-:Y:S05]  /*a480*/  ENDCOLLECTIVE ;  /* 0x000000000000791b */ /* 0x003fea0003800000 */
.L_x_337:
[----:B------:R-:W-:Y:S02]  /*a490*/  IMAD.MOV.U32 R49, RZ, RZ, 0x2 ;  /* 0x00000002ff317424 */ /* 0x000fe400078e00ff */
[----:B------:R-:W-:-:S04]  /*a4a0*/  IMAD.MOV.U32 R40, RZ, RZ, R46 ;  /* 0x000000ffff287224 */ /* 0x000fc800078e002e */
[----:B------:R-:W-:-:S04]  /*a4b0*/  @P0 IMAD.IADD R40, R39, 0x1, R40 ;  /* 0x0000000127280824 */ /* 0x000fc800078e0228 */
[----:B------:R-:W-:-:S07]  /*a4c0*/  IMAD.MOV.U32 R58, RZ, RZ, R40 ;  /* 0x000000ffff3a7224 */ /* 0x000fce00078e0028 */
[----:B------:R-:W-:Y:S05]  /*a4d0*/  WARPSYNC.COLLECTIVE R47, `(.L_x_338) ;  /* 0x000000002f087348 */ /* 0x000fea0003c00000 */
[----:B------:R0:W1:Y:S02]  /*a4e0*/  SHFL.UP P0, R46, R58, R49, R60 ;  /* 0x040000313a2e7389 */ /* 0x000064000000003c */
[----:B01----:R-:W-:Y:S05]  /*a4f0*/  ENDCOLLECTIVE ;  /* 0x000000000000791b */ /* 0x003fea0003800000 */
.L_x_338:
[----:B------:R-:W-:Y:S02]  /*a500*/  IMAD.MOV.U32 R49, RZ, RZ, 0x4 ;  /* 0x00000004ff317424 */ /* 0x000fe400078e00ff */
[----:B------:R-:W-:-:S04]  /*a510*/  IMAD.MOV.U32 R43, RZ, RZ, R46 ;  /* 0x000000ffff2b7224 */ /* 0x000fc800078e002e */
[----:B------:R-:W-:-:S04]  /*a520*/  @P0 IMAD.IADD R43, R40, 0x1, R43 ;  /* 0x00000001282b0824 */ /* 0x000fc800078e022b */
[----:B------:R-:W-:-:S07]  /*a530*/  IMAD.MOV.U32 R58, RZ, RZ, R43 ;  /* 0x000000ffff3a7224 */ /* 0x000fce00078e002b */
[----:B------:R-:W-:Y:S05]  /*a540*/  WARPSYNC.COLLECTIVE R47, `(.L_x_339) ;  /* 0x000000002f087348 */ /* 0x000fea0003c00000 */
[----:B------:R0:W1:Y:S02]  /*a550*/  SHFL.UP P0, R46, R58, R49, R60 ;  /* 0x040000313a2e7389 */ /* 0x000064000000003c */
[----:B01----:R-:W-:Y:S05]  /*a560*/  ENDCOLLECTIVE ;  /* 0x000000000000791b */ /* 0x003fea0003800000 */
.L_x_339:
[----:B------:R-:W-:Y:S02]  /*a570*/  IMAD.MOV.U32 R49, RZ, RZ, 0x8 ;  /* 0x00000008ff317424 */ /* 0x000fe400078e00ff */
[----:B------:R-:W-:-:S04]  /*a580*/  IMAD.MOV.U32 R44, RZ, RZ, R46 ;  /* 0x000000ffff2c7224 */ /* 0x000fc800078e002e */
[----:B------:R-:W-:-:S04]  /*a590*/  @P0 IMAD.IADD R44, R43, 0x1, R44 ;  /* 0x000000012b2c0824 */ /* 0x000fc800078e022c */
[----:B------:R-:W-:-:S07]  /*a5a0*/  IMAD.MOV.U32 R58, RZ, RZ, R44 ;  /* 0x000000ffff3a7224 */ /* 0x000fce00078e002c */
[----:B------:R-:W-:Y:S05]  /*a5b0*/  WARPSYNC.COLLECTIVE R47, `(.L_x_340) ;  /* 0x000000002f087348 */ /* 0x000fea0003c00000 */
[----:B------:R0:W1:Y:S02]  /*a5c0*/  SHFL.UP P0, R46, R58, R49, R60 ;  /* 0x040000313a2e7389 */ /* 0x000064000000003c */
[----:B01----:R-:W-:Y:S05]  /*a5d0*/  ENDCOLLECTIVE ;  /* 0x000000000000791b */ /* 0x003fea0003800000 */
.L_x_340:
[----:B------:R-:W-:Y:S02]  /*a5e0*/  IMAD.MOV.U32 R49, RZ, RZ, 0x10 ;  /* 0x00000010ff317424 */ /* 0x000fe400078e00ff */
[----:B------:R-:W-:-:S04]  /*a5f0*/  IMAD.MOV.U32 R45, RZ, RZ, R46 ;  /* 0x000000ffff2d7224 */ /* 0x000fc800078e002e */
[----:B------:R-:W-:-:S04]  /*a600*/  @P0 IMAD.IADD R45, R44, 0x1, R45 ;  /* 0x000000012c2d0824 */ /* 0x000fc800078e022d */
[----:B------:R-:W-:-:S07]  /*a610*/  IMAD.MOV.U32 R58, RZ, RZ, R45 ;  /* 0x000000ffff3a7224 */ /* 0x000fce00078e002d */
[----:B------:R-:W-:Y:S05]  /*a620*/  WARPSYNC.COLLECTIVE R47, `(.L_x_341) ;  /* 0x000000002f087348 */ /* 0x000fea0003c00000 */
[----:B------:R0:W1:Y:S02]  /*a630*/  SHFL.UP P0, R46, R58, R49, R60 ;  /* 0x040000313a2e7389 */ /* 0x000064000000003c */
[----:B01----:R-:W-:Y:S05]  /*a640*/  ENDCOLLECTIVE ;  /* 0x000000000000791b */ /* 0x003fea0003800000 */
.L_x_341:
[----:B------:R-:W-:Y:S05]  /*a650*/  BRA `(.L_x_342) ;  /* 0xffffff8400407947 */ /* 0x000fea000383ffff */
.L_x_343:
        /* <DEDUP_REMOVED lines=10> */
.L_x_890:


//--------------------- .text._ZN3cub18CUB_300001_SM_10006detail10radix_sort33DeviceRadixSortExclusiveSumKernelINS1_5radix10policy_hubIiiyE10Policy1000EyEEvPT0_ --------------------------
	.section	.text._ZN3cub18CUB_300001_SM_10006detail10radix_sort33DeviceRadixSortExclusiveSumKernelINS1_5radix10policy_hubIiiyE10Policy1000EyEEvPT0_,"ax",@progbits
	.align	128
        .global         _ZN3cub18CUB_300001_SM_10006detail10radix_sort33DeviceRadixSortExclusiveSumKernelINS1_5radix10policy_hubIiiyE10Policy1000EyEEvPT0_
        .type           _ZN3cub18CUB_300001_SM_10006detail10radix_sort33DeviceRadixSortExclusiveSumKernelINS1_5radix10policy_hubIiiyE10Policy1000EyEEvPT0_,@function
        .size           _ZN3cub18CUB_300001_SM_10006detail10radix_sort33DeviceRadixSortExclusiveSumKernelINS1_5radix10policy_hubIiiyE10Policy1000EyEEvPT0_,(.L_x_891 - _ZN3cub18CUB_300001_SM_10006detail10radix_sort33DeviceRadixSortExclusiveSumKernelINS1_5radix10policy_hubIiiyE10Policy1000EyEEvPT0_)
        .other          _ZN3cub18CUB_300001_SM_10006detail10radix_sort33DeviceRadixSortExclusiveSumKernelINS1_5radix10policy_hubIiiyE10Policy1000EyEEvPT0_,@"STO_CUDA_ENTRY STV_DEFAULT"
_ZN3cub18CUB_300001_SM_10006detail10radix_sort33DeviceRadixSortExclusiveSumKernelINS1_5radix10policy_hubIiiyE10Policy1000EyEEvPT0_:
.text._ZN3cub18CUB_300001_SM_10006detail10radix_sort33DeviceRadixSortExclusiveSumKernelINS1_5radix10policy_hubIiiyE10Policy1000EyEEvPT0_:
        /* <DEDUP_REMOVED lines=63> */
.L_x_356:
        /* <DEDUP_REMOVED lines=28> */
.L_x_344:
[----:B------:R-:W-:Y:S05]  /*05b0*/  WARPSYNC.ALL ;  /* 0x0000000000007948 */ /* 0x000fea0003800000 */
[----:B------:R-:W-:Y:S06]  /*05c0*/  BAR.SYNC.DEFER_BLOCKING 0x0 ;  /* 0x0000000000007b1d */ /* 0x000fec0000010000 */
[----:B------:R-:W-:Y:S05]  /*05d0*/  @P1 EXIT ;  /* 0x000000000000194d */ /* 0x000fea0003800000 */
[----:B01----:R-:W0:Y:S04]  /*05e0*/  LDS.64 R2, [R0+0x10] ;  /* 0x0000100000027984 */ /* 0x003e280000000a00 */
[----:B0-----:R-:W-:Y:S01]  /*05f0*/  STG.E.64 desc[UR4][R16.64], R2 ;  /* 0x0000000210007986 */ /* 0x001fe2000c101b04 */
[----:B------:R-:W-:Y:S05]  /*0600*/  EXIT ;  /* 0x000000000000794d */ /* 0x000fea0003800000 */
.L_x_345:
[----:B------:R-:W-:Y:S02]  /*0610*/  IMAD.MOV.U32 R24, RZ, RZ, R20 ;  /* 0x000000ffff187224 */ /* 0x000fe400078e0014 */
[----:B------:R-:W-:Y:S02]  /*0620*/  IMAD.MOV.U32 R23, RZ, RZ, 0x1 ;  /* 0x00000001ff177424 */ /* 0x000fe400078e00ff */
[----:B------:R-:W-:Y:S02]  /*0630*/  IMAD.MOV.U32 R22, RZ, RZ, RZ ;  /* 0x000000ffff167224 */ /* 0x000fe400078e00ff */
[----:B------:R-:W-:-:S07]  /*0640*/  IMAD.MOV.U32 R21, RZ, RZ, -0x1 ;  /* 0xffffffffff157424 */ /* 0x000fce00078e00ff */
[----:B------:R-:W-:Y:S05]  /*0650*/  WARPSYNC.COLLECTIVE R21, `(.L_x_346) ;  /* 0x0000000015087348 */ /* 0x000fea0003c00000 */
[----:B------:R0:W1:Y:S02]  /*0660*/  SHFL.UP P0, R25, R24, R23, R22 ;  /* 0x0400001718197389 */ /* 0x0000640000000016 */
[----:B01----:R-:W-:Y:S05]  /*0670*/  ENDCOLLECTIVE ;  /* 0x000000000000791b */ /* 0x003fea0003800000 */
.L_x_346:
[----:B------:R-:W-:Y:S02]  /*0680*/  IMAD.MOV.U32 R24, RZ, RZ, R19 ;  /* 0x000000ffff187224 */ /* 0x000fe400078e0013 */
[----:B------:R-:W-:-:S07]  /*0690*/  IMAD.MOV.U32 R27, RZ, RZ, R25 ;  /* 0x000000ffff1b7224 */ /* 0x000fce00078e0019 */
[----:B------:R-:W-:Y:S05]  /*06a0*/  WARPSYNC.COLLECTIVE R21, `(.L_x_347) ;  /* 0x0000000015087348 */ /* 0x000fea0003c00000 */
[----:B------:R0:W1:Y:S02]  /*06b0*/  SHFL.UP P0, R25, R24, R23, R22 ;  /* 0x0400001718197389 */ /* 0x0000640000000016 */
[----:B01----:R-:W-:Y:S05]  /*06c0*/  ENDCOLLECTIVE ;  /* 0x000000000000791b */ /* 0x003fea0003800000 */
.L_x_347:
        /* <DEDUP_REMOVED lines=9> */
.L_x_348:
[----:B------:R-:W-:Y:S02]  /*0760*/  IMAD.MOV.U32 R24, RZ, RZ, R26 ;  /* 0x000000ffff187224 */ /* 0x000fe400078e001a */
[----:B------:R-:W-:-:S07]  /*0770*/  IMAD.MOV.U32 R28, RZ, RZ, R25 ;  /* 0x000000ffff1c7224 */ /* 0x000fce00078e0019 */
[----:B------:R-:W-:Y:S05]  /*0780*/  WARPSYNC.COLLECTIVE R21, `(.L_x_349) ;  /* 0x0000000015087348 */ /* 0x000fea0003c00000 */
[----:B------:R0:W1:Y:S02]  /*0790*/  SHFL.UP P0, R25, R24, R23, R22 ;  /* 0x0400001718197389 */ /* 0x0000640000000016 */
[----:B01----:R-:W-:Y:S05]  /*07a0*/  ENDCOLLECTIVE ;  /* 0x000000000000791b */ /* 0x003fea0003800000 */
.L_x_349:
        /* <DEDUP_REMOVED lines=9> */
.L_x_350:
[----:B------:R-:W-:Y:S02]  /*0840*/  IMAD.MOV.U32 R24, RZ, RZ, R29 ;  /* 0x000000ffff187224 */ /* 0x000fe400078e001d */
[----:B------:R-:W-:-:S07]  /*0850*/  IMAD.MOV.U32 R27, RZ, RZ, R25 ;  /* 0x000000ffff1b7224 */ /* 0x000fce00078e0019 */
[----:B------:R-:W-:Y:S05]  /*0860*/  WARPSYNC.COLLECTIVE R21, `(.L_x_351) ;  /* 0x0000000015087348 */ /* 0x000fea0003c00000 */
[----:B------:R0:W1:Y:S02]  /*0870*/  SHFL.UP P0, R25, R24, R23, R22 ;  /* 0x0400001718197389 */ /* 0x0000640000000016 */
[----:B01----:R-:W-:Y:S05]  /*0880*/  ENDCOLLECTIVE ;  /* 0x000000000000791b */ /* 0x003fea0003800000 */
.L_x_351:
        /* <DEDUP_REMOVED lines=9> */
.L_x_352:
[----:B------:R-:W-:Y:S02]  /*0920*/  IMAD.MOV.U32 R24, RZ, RZ, R29 ;  /* 0x000000ffff187224 */ /* 0x000fe400078e001d */
[----:B------:R-:W-:-:S07]  /*0930*/  IMAD.MOV.U32 R27, RZ, RZ, R25 ;  /* 0x000000ffff1b7224 */ /* 0x000fce00078e0019 */
[----:B------:R-:W-:Y:S05]  /*0940*/  WARPSYNC.COLLECTIVE R21, `(.L_x_353) ;  /* 0x0000000015087348 */ /* 0x000fea0003c00000 */
[----:B------:R0:W1:Y:S02]  /*0950*/  SHFL.UP P0, R25, R24, R23, R22 ;  /* 0x0400001718197389 */ /* 0x0000640000000016 */
[----:B01----:R-:W-:Y:S05]  /*0960*/  ENDCOLLECTIVE ;  /* 0x000000000000791b */ /* 0x003fea0003800000 */
.L_x_353:
        /* <DEDUP_REMOVED lines=9> */
.L_x_354:
[----:B------:R-:W-:Y:S02]  /*0a00*/  IMAD.MOV.U32 R24, RZ, RZ, R26 ;  /* 0x000000ffff187224 */ /* 0x000fe400078e001a */
[----:B------:R-:W-:-:S07]  /*0a10*/  IMAD.MOV.U32 R28, RZ, RZ, R25 ;  /* 0x000000ffff1c7224 */ /* 0x000fce00078e0019 */
[----:B------:R-:W-:Y:S05]  /*0a20*/  WARPSYNC.COLLECTIVE R21, `(.L_x_355) ;  /* 0x0000000015087348 */ /* 0x000fea0003c00000 */
[----:B------:R0:W1:Y:S02]  /*0a30*/  SHFL.UP P0, R25, R24, R23, R22 ;  /* 0x0400001718197389 */ /* 0x0000640000000016 */
[----:B01----:R-:W-:Y:S05]  /*0a40*/  ENDCOLLECTIVE ;  /* 0x000000000000791b */ /* 0x003fea0003800000 */
.L_x_355:
[----:B------:R-:W-:Y:S05]  /*0a50*/  BRA `(.L_x_356) ;  /* 0xfffffff800647947 */ /* 0x000fea000383ffff */
.L_x_357:
        /* <DEDUP_REMOVED lines=10> */
.L_x_891:


//--------------------- .text._ZN3cub18CUB_300001_SM_10006detail10radix_sort30DeviceRadixSortHistogramKernelINS1_5radix10policy_hubIiiyE10Policy1000ELNS0_9SortOrderE0EiyNS1_21identity_decomposer_tEEEvPT2_PKT1_SA_iiT3_ --------------------------
	.section	.text._ZN3cub18CUB_300001_SM_10006detail10radix_sort30DeviceRadixSortHistogramKernelINS1_5radix10policy_hubIiiyE10Policy1000ELNS0_9SortOrderE0EiyNS1_21identity_decomposer_tEEEvPT2_PKT1_SA_iiT3_,"ax",@progbits
	.align	128
        .global         _ZN3cub18CUB_300001_SM_10006detail10radix_sort30DeviceRadixSortHistogramKernelINS1_5radix10policy_hubIiiyE10Policy1000ELNS0_9SortOrderE0EiyNS1_21identity_decomposer_tEEEvPT2_PKT1_SA_iiT3_
        .type           _ZN3cub18CUB_300001_SM_10006detail10radix_sort30DeviceRadixSortHistogramKernelINS1_5radix10policy_hubIiiyE10Policy1000ELNS0_9SortOrderE0EiyNS1_21identity_decomposer_tEEEvPT2_PKT1_SA_iiT3_,@function
        .size           _ZN3cub18CUB_300001_SM_10006detail10radix_sort30DeviceRadixSortHistogramKernelINS1_5radix10policy_hubIiiyE10Policy1000ELNS0_9SortOrderE0EiyNS1_21identity_decomposer_tEEEvPT2_PKT1_SA_iiT3_,(.L_x_892 - _ZN3cub18CUB_300001_SM_10006detail10radix_sort30DeviceRadixSortHistogramKernelINS1_5radix10policy_hubIiiyE10Policy1000ELNS0_9SortOrderE0EiyNS1_21identity_decomposer_tEEEvPT2_PKT1_SA_iiT3_)
        .other          _ZN3cub18CUB_300001_SM_10006detail10radix_sort30DeviceRadixSortHistogramKernelINS1_5radix10policy_hubIiiyE10Policy1000ELNS0_9SortOrderE0EiyNS1_21identity_decomposer_tEEEvPT2_PKT1_SA_iiT3_,@"STO_CUDA_ENTRY STV_DEFAULT"
_ZN3cub18CUB_300001_SM_10006detail10radix_sort30DeviceRadixSortHistogramKernelINS1_5radix10policy_hubIiiyE10Policy1000ELNS0_9SortOrderE0EiyNS1_21identity_decomposer_tEEEvPT2_PKT1_SA_iiT3_:
.text._ZN3cub18CUB_300001_SM_10006detail10radix_sort30DeviceRadixSortHistogramKernelINS1_5radix10policy_hubIiiyE10Policy1000ELNS0_9SortOrderE0EiyNS1_21identity_decomposer_tEEEvPT2_PKT1_SA_iiT3_:
        /* <DEDUP_REMOVED lines=42> */
.L_x_441:
        /* <DEDUP_REMOVED lines=9> */
.L_x_361:
        /* <DEDUP_REMOVED lines=21> */
.L_x_360:
        /* <DEDUP_REMOVED lines=19> */
.L_x_363:
        /* <DEDUP_REMOVED lines=18> */
.L_x_362:
[----:B------:R-:W-:-:S13]  /*06d0*/  ISETP.GT.U32.AND P2, PT, R4, 0x7f, PT ;  /* 0x0000007f0400780c */ /* 0x000fda0003f44070 */
[----:B------:R-:W-:Y:S05]  /*06e0*/  @P2 BRA `(.L_x_359) ;  /* 0x0000000000e02947 */ /* 0x000fea0003800000 */
[----:B--23--:R-:W-:Y:S01]  /*06f0*/  HFMA2 R3, -RZ, RZ, 0, 0 ;  /* 0x00000000ff037431 */ /* 0x00cfe200000001ff */
[----:B------:R-:W-:Y:S06]  /*0700*/  @!P1 BRA `(.L_x_364) ;  /* 0x0000000000589947 */ /* 0x000fec0003800000 */
[----:B------:R-:W-:-:S07]  /*0710*/  IMAD.MOV.U32 R3, RZ, RZ, RZ ;  /* 0x000000ffff037224 */ /* 0x000fce00078e00ff */
.L_x_365:
        /* <DEDUP_REMOVED lines=21> */
.L_x_364:
        /* <DEDUP_REMOVED lines=14> */
.L_x_366:
        /* <DEDUP_REMOVED lines=18> */
.L_x_359:
[----:B------:R-:W-:Y:S05]  /*0a70*/  BSYNC.RECONVERGENT B0 ;  /* 0x0000000000007941 */ /* 0x000fea0003800200 */
.L_x_358:
        /* <DEDUP_REMOVED lines=16> */
.L_x_372:
        /* <DEDUP_REMOVED lines=36> */
.L_x_368:
        /* <DEDUP_REMOVED lines=67> */
.L_x_369:
        /* <DEDUP_REMOVED lines=24> */
.L_x_371:
        /* <DEDUP_REMOVED lines=73> */
.L_x_370:
[----:B------:R-:W-:Y:S05]  /*1800*/  BRA.U !UP0, `(.L_x_372) ;  /* 0xfffffff108dc7547 */ /* 0x000fea000b83ffff */
.L_x_367:
        /* <DEDUP_REMOVED lines=9> */
.L_x_392:
        /* <DEDUP_REMOVED lines=16> */
.L_x_377:
[----:B------:R-:W-:Y:S05]  /*19a0*/  BSYNC.RECONVERGENT B1 ;  /* 0x0000000000017941 */ /* 0x000fea0003800200 */
.L_x_376:
        /* <DEDUP_REMOVED lines=15> */
.L_x_379:
[----:B------:R-:W-:Y:S05]  /*1aa0*/  BSYNC.RECONVERGENT B1 ;  /* 0x0000000000017941 */ /* 0x000fea0003800200 */
.L_x_378:
[----:B------:R-:W-:Y:S04]  /*1ab0*/  BSSY.RECONVERGENT B1, `(.L_x_380) ;  /* 0x0000007000017945 */ /* 0x000fe80003800200 */
[----:B------:R-:W-:Y:S05]  /*1ac0*/  @!P0 BRA `(.L_x_381) ;  /* 0x0000000000148947 */ /* 0x000fea0003800000 */
[----:B01----:R-:W-:Y:S02]  /*1ad0*/  IMAD R17, R5, 0x100, R4 ;  /* 0x0000010005117824 */ /* 0x003fe400078e0204 */
[----:B------:R-:W-:-:S03]  /*1ae0*/  IMAD.MOV.U32 R23, RZ, RZ, RZ ;  /* 0x000000ffff177224 */ /* 0x000fc600078e00ff */
[----:B------:R-:W-:-:S05]  /*1af0*/  IADD3 R17, PT, PT, R17, 0x200, RZ ;  /* 0x0000020011117810 */ /* 0x000fca0007ffe0ff */
[----:B------:R-:W-:-:S05]  /*1b00*/  IMAD.WIDE.U32 R16, R17, 0x8, R2 ;  /* 0x0000000811107825 */ /* 0x000fca00078e0002 */
[----:B------:R2:W-:Y:S02]  /*1b10*/  REDG.E.ADD.64.STRONG.GPU desc[UR20][R16.64], R22 ;  /* 0x000000161000798e */ /* 0x0005e4000c12e514 */
.L_x_381:
[----:B------:R-:W-:Y:S05]  /*1b20*/  BSYNC.RECONVERGENT B1 ;  /* 0x0000000000017941 */ /* 0x000fea0003800200 */
.L_x_380:
[----:B------:R-:W-:Y:S04]  /*1b30*/  BSSY.RECONVERGENT B1, `(.L_x_382) ;  /* 0x0000007000017945 */ /* 0x000fe80003800200 */
[----:B------:R-:W-:Y:S05]  /*1b40*/  @!P1 BRA `(.L_x_383) ;  /* 0x0000000000149947 */ /* 0x000fea0003800000 */
[----:B012---:R-:W-:Y:S02]  /*1b50*/  IMAD R17, R5, 0x100, R4 ;  /* 0x0000010005117824 */ /* 0x007fe400078e0204 */
[----:B------:R-:W-:Y:S02]  /*1b60*/  IMAD.MOV.U32 R15, RZ, RZ, RZ ;  /* 0x000000ffff0f7224 */ /* 0x000fe400078e00ff */
[----:B------:R-:W-:-:S04]  /*1b70*/  VIADD R17, R17, 0x300 ;  /* 0x0000030011117836 */ /* 0x000fc80000000000 */
[----:B------:R-:W-:-:S05]  /*1b80*/  IMAD.WIDE.U32 R16, R17, 0x8, R2 ;  /* 0x0000000811107825 */ /* 0x000fca00078e0002 */
[----:B------:R3:W-:Y:S02]  /*1b90*/  REDG.E.ADD.64.STRONG.GPU desc[UR20][R16.64], R14 ;  /* 0x0000000e1000798e */ /* 0x0007e4000c12e514 */
.L_x_383:
[----:B------:R-:W-:Y:S05]  /*1ba0*/  BSYNC.RECONVERGENT B1 ;  /* 0x0000000000017941 */ /* 0x000fea0003800200 */
.L_x_382:
[----:B------:R-:W-:Y:S04]  /*1bb0*/  BSSY.RECONVERGENT B1, `(.L_x_384) ;  /* 0x0000007000017945 */ /* 0x000fe80003800200 */
[----:B------:R-:W-:Y:S05]  /*1bc0*/  @!P2 BRA `(.L_x_385) ;  /* 0x000000000014a947 */ /* 0x000fea0003800000 */
[----:B---3--:R-:W-:Y:S02]  /*1bd0*/  IMAD R15, R5, 0x100, R4 ;  /* 0x00000100050f7824 */ /* 0x008fe400078e0204 */
[----:B------:R-:W-:Y:S02]  /*1be0*/  HFMA2 R13, -RZ, RZ, 0, 0 ;  /* 0x00000000ff0d7431 */ /* 0x000fe400000001ff */
[----:B------:R-:W-:-:S04]  /*1bf0*/  VIADD R15, R15, 0x400 ;  /* 0x000004000f0f7836 */ /* 0x000fc80000000000 */
[----:B------:R-:W-:-:S05]  /*1c00*/  IMAD.WIDE.U32 R14, R15, 0x8, R2 ;  /* 0x000000080f0e7825 */ /* 0x000fca00078e0002 */
[----:B------:R4:W-:Y:S02]  /*1c10*/  REDG.E.ADD.64.STRONG.GPU desc[UR20][R14.64], R12 ;  /* 0x0000000c0e00798e */ /* 0x0009e4000c12e514 */
.L_x_385:
[----:B------:R-:W-:Y:S05]  /*1c20*/  BSYNC.RECONVERGENT B1 ;  /* 0x0000000000017941 */ /* 0x000fea0003800200 */
.L_x_384:
[----:B------:R-:W-:Y:S04]  /*1c30*/  BSSY.RECONVERGENT B1, `(.L_x_386) ;  /* 0x0000007000017945 */ /* 0x000fe80003800200 */
[----:B------:R-:W-:Y:S05]  /*1c40*/  @!P3 BRA `(.L_x_387) ;  /* 0x000000000014b947 */ /* 0x000fea0003800000 */
[----:B----4-:R-:W-:Y:S02]  /*1c50*/  IMAD R13, R5, 0x100, R4 ;  /* 0x00000100050d7824 */ /* 0x010fe400078e0204 */
[----:B------:R-:W-:Y:S02]  /*1c60*/  IMAD.MOV.U32 R7, RZ, RZ, RZ ;  /* 0x000000ffff077224 */ /* 0x000fe400078e00ff */
[----:B------:R-:W-:-:S04]  /*1c70*/  VIADD R13, R13, 0x500 ;  /* 0x000005000d0d7836 */ /* 0x000fc80000000000 */
[----:B------:R-:W-:-:S05]  /*1c80*/  IMAD.WIDE.U32 R12, R13, 0x8, R2 ;  /* 0x000000080d0c7825 */ /* 0x000fca00078e0002 */
[----:B------:R4:W-:Y:S02]  /*1c90*/  REDG.E.ADD.64.STRONG.GPU desc[UR20][R12.64], R6 ;  /* 0x000000060c00798e */ /* 0x0009e4000c12e514 */
.L_x_387:
[----:B------:R-:W-:Y:S05]  /*1ca0*/  BSYNC.RECONVERGENT B1 ;  /* 0x0000000000017941 */ /* 0x000fea0003800200 */
.L_x_386:
[----:B------:R-:W-:Y:S04]  /*1cb0*/  BSSY.RECONVERGENT B1, `(.L_x_388) ;  /* 0x0000007000017945 */ /* 0x000fe80003800200 */
[----:B------:R-:W-:Y:S05]  /*1cc0*/  @!P4 BRA `(.L_x_389) ;  /* 0x000000000014c947 */ /* 0x000fea0003800000 */
[----:B----4-:R-:W-:Y:S02]  /*1cd0*/  IMAD R7, R5, 0x100, R4 ;  /* 0x0000010005077824 */ /* 0x010fe400078e0204 */
[----:B------:R-:W-:Y:S02]  /*1ce0*/  IMAD.MOV.U32 R9, RZ, RZ, RZ ;  /* 0x000000ffff097224 */ /* 0x000fe400078e00ff */
[----:B------:R-:W-:-:S04]  /*1cf0*/  VIADD R7, R7, 0x600 ;  /* 0x0000060007077836 */ /* 0x000fc80000000000 */
[----:B------:R-:W-:-:S05]  /*1d00*/  IMAD.WIDE.U32 R6, R7, 0x8, R2 ;  /* 0x0000000807067825 */ /* 0x000fca00078e0002 */
[----:B------:R4:W-:Y:S02]  /*1d10*/  REDG.E.ADD.64.STRONG.GPU desc[UR20][R6.64], R8 ;  /* 0x000000080600798e */ /* 0x0009e4000c12e514 */
.L_x_389:
[----:B------:R-:W-:Y:S05]  /*1d20*/  BSYNC.RECONVERGENT B1 ;  /* 0x0000000000017941 */ /* 0x000fea0003800200 */
.L_x_388:
[----:B------:R-:W-:Y:S04]  /*1d30*/  BSSY.RECONVERGENT B1, `(.L_x_390) ;  /* 0x0000007000017945 */ /* 0x000fe80003800200 */
[----:B------:R-:W-:Y:S05]  /*1d40*/  @!P5 BRA `(.L_x_391) ;  /* 0x000000000014d947 */ /* 0x000fea0003800000 */
[----:B----4-:R-:W-:Y:S01]  /*1d50*/  LEA R7, R5, R4, 0x8 ;  /* 0x0000000405077211 */ /* 0x010fe200078e40ff */
[----:B------:R-:W-:-:S04]  /*1d60*/  IMAD.MOV.U32 R11, RZ, RZ, RZ ;  /* 0x000000ffff0b7224 */ /* 0x000fc800078e00ff */
[----:B------:R-:W-:-:S04]  /*1d70*/  VIADD R7, R7, 0x700 ;  /* 0x0000070007077836 */ /* 0x000fc80000000000 */
[----:B------:R-:W-:-:S05]  /*1d80*/  IMAD.WIDE.U32 R6, R7, 0x8, R2 ;  /* 0x0000000807067825 */ /* 0x000fca00078e0002 */
[----:B------:R4:W-:Y:S02]  /*1d90*/  REDG.E.ADD.64.STRONG.GPU desc[UR20][R6.64], R10 ;  /* 0x0000000a0600798e */ /* 0x0009e4000c12e514 */
.L_x_391:
[----:B------:R-:W-:Y:S05]  /*1da0*/  BSYNC.RECONVERGENT B1 ;  /* 0x0000000000017941 */ /* 0x000fea0003800200 */
.L_x_390:
[----:B------:R-:W-:-:S05]  /*1db0*/  VIADD R5, R5, 0x8 ;  /* 0x0000000805057836 */ /* 0x000fca0000000000 */
[----:B------:R-:W-:-:S13]  /*1dc0*/  ISETP.NE.AND P0, PT, R5, UR27, PT ;  /* 0x0000001b05007c0c */ /* 0x000fda000bf05270 */
[----:B------:R-:W-:Y:S05]  /*1dd0*/  @P0 BRA `(.L_x_392) ;  /* 0xfffffff800b00947 */ /* 0x000fea000383ffff */
[----:B------:R-:W-:-:S07]  /*1de0*/  IMAD.U32 R3, RZ, RZ, UR27 ;  /* 0x0000001bff037e24 */ /* 0x000fce000f8e00ff */
.L_x_375:
        /* <DEDUP_REMOVED lines=24> */
.L_x_396:
[----:B------:R-:W-:Y:S05]  /*1f70*/  BSYNC.RECONVERGENT B1 ;  /* 0x0000000000017941 */ /* 0x000fea0003800200 */
.L_x_395:
        /* <DEDUP_REMOVED lines=9> */
.L_x_398:
[----:B------:R-:W-:Y:S05]  /*2010*/  BSYNC.RECONVERGENT B1 ;  /* 0x0000000000017941 */ /* 0x000fea0003800200 */
.L_x_397:
        /* <DEDUP_REMOVED lines=8> */
.L_x_400:
[----:B------:R-:W-:Y:S05]  /*20a0*/  BSYNC.RECONVERGENT B1 ;  /* 0x0000000000017941 */ /* 0x000fea0003800200 */
.L_x_399:
        /* <DEDUP_REMOVED lines=9> */
.L_x_402:
[----:B------:R-:W-:Y:S05]  /*2140*/  BSYNC.RECONVERGENT B1 ;  /* 0x0000000000017941 */ /* 0x000fea0003800200 */
.L_x_401:
[----:B------:R-:W-:-:S07]  /*2150*/  VIADD R3, R3, 0x4 ;  /* 0x0000000403037836 */ /* 0x000fce0000000000 */
.L_x_394:
        /* <DEDUP_REMOVED lines=18> */
.L_x_406:
[----:B------:R-:W-:Y:S05]  /*2280*/  BSYNC.RECONVERGENT B2 ;  /* 0x0000000000027941 */ /* 0x000fea0003800200 */
.L_x_405:
        /* <DEDUP_REMOVED lines=9> */
.L_x_408:
[----:B------:R-:W-:Y:S05]  /*2320*/  BSYNC.RECONVERGENT B2 ;  /* 0x0000000000027941 */ /* 0x000fea0003800200 */
.L_x_407:
[----:B------:R-:W-:-:S07]  /*2330*/  VIADD R3, R3, 0x2 ;  /* 0x0000000203037836 */ /* 0x000fce0000000000 */
.L_x_404:
        /* <DEDUP_REMOVED lines=12> */
.L_x_403:
[----:B------:R-:W-:Y:S05]  /*2400*/  BSYNC.RECONVERGENT B1 ;  /* 0x0000000000017941 */ /* 0x000fea0003800200 */
.L_x_393:
[----:B------:R-:W-:-:S13]  /*2410*/  ISETP.GT.U32.AND P0, PT, R4, 0x7f, PT ;  /* 0x0000007f0400780c */ /* 0x000fda0003f04070 */
[----:B------:R-:W-:Y:S05]  /*2420*/  @P0 BRA `(.L_x_374) ;  /* 0x0000000800900947 */ /* 0x000fea0003800000 */
[----:B------:R-:W-:Y:S01]  /*2430*/  UISETP.GE.U32.AND UP0, UPT, UR22, 0x7, UPT ;  /* 0x000000071600788c */ /* 0x000fe2000bf06070 */
[----:B0-----:R-:W-:-:S08]  /*2440*/  IMAD.MOV.U32 R3, RZ, RZ, RZ ;  /* 0x000000ffff037224 */ /* 0x001fd000078e00ff */
[----:B------:R-:W-:Y:S05]  /*2450*/  BRA.U !UP0, `(.L_x_409) ;  /* 0x0000000508147547 */ /* 0x000fea000b800000 */
[----:B------:R-:W0:Y:S01]  /*2460*/  LDC.64 R2, c[0x0][0x380] ;  /* 0x0000e000ff027b82 */ /* 0x000e220000000a00 */
[----:B------:R-:W-:-:S07]  /*2470*/  IMAD.MOV.U32 R9, RZ, RZ, RZ ;  /* 0x000000ffff097224 */ /* 0x000fce00078e00ff */
.L_x_426:
        /* <DEDUP_REMOVED lines=18> */
.L_x_411:
[----:B------:R-:W-:Y:S05]  /*25a0*/  BSYNC.RECONVERGENT B1 ;  /* 0x0000000000017941 */ /* 0x000fea0003800200 */
.L_x_410:
[----:B------:R-:W-:Y:S04]  /*25b0*/  BSSY.RECONVERGENT B1, `(.L_x_412) ;  /* 0x0000005000017945 */ /* 0x000fe80003800200 */
[----:B------:R-:W-:Y:S05]  /*25c0*/  @!P1 BRA `(.L_x_413) ;  /* 0x00000000000c9947 */ /* 0x000fea0003800000 */
[----:B0-----:R-:W-:Y:S02]  /*25d0*/  IMAD.MOV.U32 R14, RZ, RZ, R13 ;  /* 0x000000ffff0e7224 */ /* 0x001fe400078e000d */
[----:B------:R-:W-:-:S05]  /*25e0*/  IMAD.MOV.U32 R15, RZ, RZ, RZ ;  /* 0x000000ffff0f7224 */ /* 0x000fca00078e00ff */
[----:B------:R1:W-:Y:S02]  /*25f0*/  REDG.E.ADD.64.STRONG.GPU desc[UR20][R6.64+0xc00], R14 ;  /* 0x000c000e0600798e */ /* 0x0003e4000c12e514 */
.L_x_413:
[----:B------:R-:W-:Y:S05]  /*2600*/  BSYNC.RECONVERGENT B1 ;  /* 0x0000000000017941 */ /* 0x000fea0003800200 */
.L_x_412:
        /* <DEDUP_REMOVED lines=12> */
.L_x_415:
[----:B------:R-:W-:Y:S05]  /*26d0*/  BSYNC.RECONVERGENT B1 ;  /* 0x0000000000017941 */ /* 0x000fea0003800200 */
.L_x_414:
[----:B------:R-:W-:Y:S04]  /*26e0*/  BSSY.RECONVERGENT B1, `(.L_x_416) ;  /* 0x0000005000017945 */ /* 0x000fe80003800200 */
[----:B------:R-:W-:Y:S05]  /*26f0*/  @!P1 BRA `(.L_x_417) ;  /* 0x00000000000c9947 */ /* 0x000fea0003800000 */
[----:B012---:R-:W-:Y:S02]  /*2700*/  IMAD.MOV.U32 R14, RZ, RZ, R18 ;  /* 0x000000ffff0e7224 */ /* 0x007fe400078e0012 */
[----:B------:R-:W-:-:S05]  /*2710*/  IMAD.MOV.U32 R15, RZ, RZ, RZ ;  /* 0x000000ffff0f7224 */ /* 0x000fca00078e00ff */
[----:B------:R3:W-:Y:S02]  /*2720*/  REDG.E.ADD.64.STRONG.GPU desc[UR20][R6.64+0x1c00], R14 ;  /* 0x001c000e0600798e */ /* 0x0007e4000c12e514 */
.L_x_417:
[----:B------:R-:W-:Y:S05]  /*2730*/  BSYNC.RECONVERGENT B1 ;  /* 0x0000000000017941 */ /* 0x000fea0003800200 */
.L_x_416:
[----:B------:R-:W-:Y:S04]  /*2740*/  BSSY.RECONVERGENT B1, `(.L_x_418) ;  /* 0x0000005000017945 */ /* 0x000fe80003800200 */
[----:B------:R-:W-:Y:S05]  /*2750*/  @!P2 BRA `(.L_x_419) ;  /* 0x00000000000ca947 */ /* 0x000fea0003800000 */
[----:B0123--:R-:W-:Y:S01]  /*2760*/  MOV R14, R19 ;  /* 0x00000013000e7202 */ /* 0x00ffe20000000f00 */
[----:B------:R-:W-:-:S05]  /*2770*/  IMAD.MOV.U32 R15, RZ, RZ, RZ ;  /* 0x000000ffff0f7224 */ /* 0x000fca00078e00ff */
[----:B------:R4:W-:Y:S02]  /*2780*/  REDG.E.ADD.64.STRONG.GPU desc[UR20][R6.64+0x2400], R14 ;  /* 0x0024000e0600798e */ /* 0x0009e4000c12e514 */
.L_x_419:
[----:B------:R-:W-:Y:S05]  /*2790*/  BSYNC.RECONVERGENT B1 ;  /* 0x0000000000017941 */ /* 0x000fea0003800200 */
.L_x_418:
[----:B------:R-:W-:Y:S04]  /*27a0*/  BSSY.RECONVERGENT B1, `(.L_x_420) ;  /* 0x0000004000017945 */ /* 0x000fe80003800200 */
[----:B------:R-:W-:Y:S05]  /*27b0*/  @!P3 BRA `(.L_x_421) ;  /* 0x000000000008b947 */ /* 0x000fea0003800000 */
[----:B------:R-:W-:-:S05]  /*27c0*/  IMAD.MOV.U32 R17, RZ, RZ, RZ ;  /* 0x000000ffff117224 */ /* 0x000fca00078e00ff */
[----:B------:R0:W-:Y:S02]  /*27d0*/  REDG.E.ADD.64.STRONG.GPU desc[UR20][R6.64+0x2c00], R16 ;  /* 0x002c00100600798e */ /* 0x0001e4000c12e514 */
.L_x_421:
[----:B------:R-:W-:Y:S05]  /*27e0*/  BSYNC.RECONVERGENT B1 ;  /* 0x0000000000017941 */ /* 0x000fea0003800200 */
.L_x_420:
[----:B------:R-:W-:Y:S04]  /*27f0*/  BSSY.RECONVERGENT B1, `(.L_x_422) ;  /* 0x0000004000017945 */ /* 0x000fe80003800200 */
[----:B------:R-:W-:Y:S05]  /*2800*/  @!P4 BRA `(.L_x_423) ;  /* 0x000000000008c947 */ /* 0x000fea0003800000 */
[----:B------:R-:W-:-:S05]  /*2810*/  IMAD.MOV.U32 R13, RZ, RZ, RZ ;  /* 0x000000ffff0d7224 */ /* 0x000fca00078e00ff */
[----:B------:R0:W-:Y:S02]  /*2820*/  REDG.E.ADD.64.STRONG.GPU desc[UR20][R6.64+0x3400], R12 ;  /* 0x0034000c0600798e */ /* 0x0001e4000c12e514 */
.L_x_423:
[----:B------:R-:W-:Y:S05]  /*2830*/  BSYNC.RECONVERGENT B1 ;  /* 0x0000000000017941 */ /* 0x000fea0003800200 */
.L_x_422:
[----:B------:R-:W-:Y:S04]  /*2840*/  BSSY.RECONVERGENT B1, `(.L_x_424) ;  /* 0x0000004000017945 */ /* 0x000fe80003800200 */
[----:B------:R-:W-:Y:S05]  /*2850*/  @!P5 BRA `(.L_x_425) ;  /* 0x000000000008d947 */ /* 0x000fea0003800000 */
[----:B------:R-:W-:-:S05]  /*2860*/  IMAD.MOV.U32 R11, RZ, RZ, RZ ;  /* 0x000000ffff0b7224 */ /* 0x000fca00078e00ff */
[----:B------:R0:W-:Y:S02]  /*2870*/  REDG.E.ADD.64.STRONG.GPU desc[UR20][R6.64+0x3c00], R10 ;  /* 0x003c000a0600798e */ /* 0x0001e4000c12e514 */
.L_x_425:
[----:B------:R-:W-:Y:S05]  /*2880*/  BSYNC.RECONVERGENT B1 ;  /* 0x0000000000017941 */ /* 0x000fea0003800200 */
.L_x_424:
[----:B------:R-:W-:Y:S05]  /*2890*/  @P0 BRA `(.L_x_426) ;  /* 0xfffffff800f80947 */ /* 0x000fea000383ffff */
[----:B------:R-:W-:-:S07]  /*28a0*/  IMAD.U32 R3, RZ, RZ, UR27 ;  /* 0x0000001bff037e24 */ /* 0x000fce000f8e00ff */
.L_x_409:
        /* <DEDUP_REMOVED lines=20> */
.L_x_429:
[----:B------:R-:W-:Y:S05]  /*29f0*/  BSYNC.RECONVERGENT B1 ;  /* 0x0000000000017941 */ /* 0x000fea0003800200 */
.L_x_428:
        /* <DEDUP_REMOVED lines=9> */
.L_x_431:
[----:B------:R-:W-:Y:S05]  /*2a90*/  BSYNC.RECONVERGENT B1 ;  /* 0x0000000000017941 */ /* 0x000fea0003800200 */
.L_x_430:
        /* <DEDUP_REMOVED lines=8> */
.L_x_433:
[----:B------:R-:W-:Y:S05]  /*2b20*/  BSYNC.RECONVERGENT B1 ;  /* 0x0000000000017941 */ /* 0x000fea0003800200 */
.L_x_432:
        /* <DEDUP_REMOVED lines=9> */
.L_x_435:
[----:B------:R-:W-:Y:S05]  /*2bc0*/  BSYNC.RECONVERGENT B1 ;  /* 0x0000000000017941 */ /* 0x000fea0003800200 */
.L_x_434:
[----:B------:R-:W-:-:S07]  /*2bd0*/  VIADD R3, R3, 0x4 ;  /* 0x0000000403037836 */ /* 0x000fce0000000000 */
.L_x_427:
        /* <DEDUP_REMOVED lines=17> */
.L_x_438:
[----:B------:R-:W-:Y:S05]  /*2cf0*/  BSYNC.RECONVERGENT B1 ;  /* 0x0000000000017941 */ /* 0x000fea0003800200 */
.L_x_437:
        /* <DEDUP_REMOVED lines=9> */
.L_x_440:
[----:B------:R-:W-:Y:S05]  /*2d90*/  BSYNC.RECONVERGENT B1 ;  /* 0x0000000000017941 */ /* 0x000fea0003800200 */
.L_x_439:
[----:B------:R-:W-:-:S07]  /*2da0*/  VIADD R3, R3, 0x2 ;  /* 0x0000000203037836 */ /* 0x000fce0000000000 */
.L_x_436:
        /* <DEDUP_REMOVED lines=12> */
.L_x_374:
[----:B------:R-:W-:Y:S05]  /*2e70*/  BSYNC.RECONVERGENT B0 ;  /* 0x0000000000007941 */ /* 0x000fea0003800200 */
.L_x_373:
[----:B------:R-:W-:Y:S01]  /*2e80*/  BAR.SYNC.DEFER_BLOCKING 0x0 ;  /* 0x0000000000007b1d */ /* 0x000fe20000010000 */
[----:B------:R-:W-:-:S04]  /*2e90*/  UIADD3 UR6, UP0, UPT, UR6, 0x1, URZ ;  /* 0x0000000106067890 */ /* 0x000fc8000ff1e0ff */
[----:B------:R-:W-:Y:S02]  /*2ea0*/  UIADD3.X UR7, UPT, UPT, URZ, UR7, URZ, UP0, !UPT ;  /* 0x00000007ff077290 */ /* 0x000fe400087fe4ff */
[----:B------:R-:W-:-:S04]  /*2eb0*/  UISETP.NE.U32.AND UP0, UPT, UR6, UR11, UPT ;  /* 0x0000000b0600728c */ /* 0x000fc8000bf05070 */
[----:B------:R-:W-:-:S09]  /*2ec0*/  UISETP.NE.AND.EX UP0, UPT, UR7, UR12, UPT, UP0 ;  /* 0x0000000c0700728c */ /* 0x000fd2000bf05300 */
[----:B------:R-:W-:Y:S05]  /*2ed0*/  BRA.U UP0, `(.L_x_441) ;  /* 0xffffffd100f07547 */ /* 0x000fea000b83ffff */
[----:B------:R-:W-:Y:S05]  /*2ee0*/  EXIT ;  /* 0x000000000000794d */ /* 0x000fea0003800000 */
.L_x_442:
        /* <DEDUP_REMOVED lines=9> */
.L_x_892:


//--------------------- .text._ZN3cub18CUB_300001_SM_10006detail10radix_sort31DeviceRadixSortSingleTileKernelINS1_5radix10policy_hubIiiyE10Policy1000ELNS0_9SortOrderE0EiiyNS1_21identity_decomposer_tEEEvPKT1_PSA_PKT2_PSE_T3_iiT4_ --------------------------
	.section	.text._ZN3cub18CUB_300001_SM_10006detail10radix_sort31DeviceRadixSortSingleTileKernelINS1_5radix10policy_hubIiiyE10Policy1000ELNS0_9SortOrderE0EiiyNS1_21identity_decomposer_tEEEvPKT1_PSA_PKT2_PSE_T3_iiT4_,"ax",@progbits
	.align	128
        .global         _ZN3cub18CUB_300001_SM_10006detail10radix_sort31DeviceRadixSortSingleTileKernelINS1_5radix10policy_hubIiiyE10Policy1000ELNS0_9SortOrderE0EiiyNS1_21identity_decomposer_tEEEvPKT1_PSA_PKT2_PSE_T3_iiT4_
        .type           _ZN3cub18CUB_300001_SM_10006detail10radix_sort31DeviceRadixSortSingleTileKernelINS1_5radix10policy_hubIiiyE10Policy1000ELNS0_9SortOrderE0EiiyNS1_21identity_decomposer_tEEEvPKT1_PSA_PKT2_PSE_T3_iiT4_,@function
        .size           _ZN3cub18CUB_300001_SM_10006detail10radix_sort31DeviceRadixSortSingleTileKernelINS1_5radix10policy_hubIiiyE10Policy1000ELNS0_9SortOrderE0EiiyNS1_21identity_decomposer_tEEEvPKT1_PSA_PKT2_PSE_T3_iiT4_,(.L_x_893 - _ZN3cub18CUB_300001_SM_10006detail10radix_sort31DeviceRadixSortSingleTileKernelINS1_5radix10policy_hubIiiyE10Policy1000ELNS0_9SortOrderE0EiiyNS1_21identity_decomposer_tEEEvPKT1_PSA_PKT2_PSE_T3_iiT4_)
        .other          _ZN3cub18CUB_300001_SM_10006detail10radix_sort31DeviceRadixSortSingleTileKernelINS1_5radix10policy_hubIiiyE10Policy1000ELNS0_9SortOrderE0EiiyNS1_21identity_decomposer_tEEEvPKT1_PSA_PKT2_PSE_T3_iiT4_,@"STO_CUDA_ENTRY STV_DEFAULT"
_ZN3cub18CUB_300001_SM_10006detail10radix_sort31DeviceRadixSortSingleTileKernelINS1_5radix10policy_hubIiiyE10Policy1000ELNS0_9SortOrderE0EiiyNS1_21identity_decomposer_tEEEvPKT1_PSA_PKT2_PSE_T3_iiT4_:
.text._ZN3cub18CUB_300001_SM_10006detail10radix_sort31DeviceRadixSortSingleTileKernelINS1_5radix10policy_hubIiiyE10Policy1000ELNS0_9SortOrderE0EiiyNS1_21identity_decomposer_tEEEvPKT1_PSA_PKT2_PSE_T3_iiT4_:
[----:B------:R-:W-:Y:S01]  /*0000*/  LDC R1, c[0x0][0x37c] ;  /* 0x0000df00ff017b82 */ /* 0x000fe20000000800 */
[----:B------:R-:W0:Y:S01]  /*0010*/  S2R R0, SR_TID.X ;  /* 0x0000000000007919 */ /* 0x000e220000002100 */
[----:B------:R-:W1:Y:S06]  /*0020*/  LDCU UR4, c[0x0][0x3a0] ;  /* 0x00007400ff0477ac */ /* 0x000e6c0008000800 */
[----:B------:R-:W2:Y:S01]  /*0030*/  LDC.64 R6, c[0x0][0x380] ;  /* 0x0000e000ff067b82 */ /* 0x000ea20000000a00 */
[----:B------:R-:W3:Y:S01]  /*0040*/  LDCU.64 UR8, c[0x0][0x358] ;  /* 0x00006b00ff0877ac */ /* 0x000ee20008000a00 */
[----:B------:R-:W4:Y:S01]  /*0050*/  LDCU UR10, c[0x0][0x3ac] ;  /* 0x00007580ff0a77ac */ /* 0x000f220008000800 */
[----:B0-----:R-:W-:-:S04]  /*0060*/  IMAD R9, R0, 0x13, RZ ;  /* 0x0000001300097824 */ /* 0x001fc800078e02ff */
[C---:B------:R-:W-:Y:S01]  /*0070*/  VIADD R4, R9.reuse, 0x1 ;  /* 0x0000000109047836 */ /* 0x040fe20000000000 */
[C---:B-1----:R-:W-:Y:S01]  /*0080*/  ISETP.GE.AND P6, PT, R9.reuse, UR4, PT ;  /* 0x0000000409007c0c */ /* 0x042fe2000bfc6270 */
[C---:B------:R-:W-:Y:S02]  /*0090*/  VIADD R8, R9.reuse, 0x5 ;  /* 0x0000000509087836 */ /* 0x040fe40000000000 */
[C---:B--2---:R-:W-:Y:S01]  /*00a0*/  IMAD.WIDE.U32 R6, R9.reuse, 0x4, R6 ;  /* 0x0000000409067825 */ /* 0x044fe200078e0006 */
[----:B------:R-:W-:Y:S02]  /*00b0*/  ISETP.GE.AND P5, PT, R4, UR4, PT ;  /* 0x0000000404007c0c */ /* 0x000fe4000bfa6270 */
[----:B------:R-:W-:Y:S01]  /*00c0*/  ISETP.GE.AND P1, PT, R8, UR4, PT ;  /* 0x0000000408007c0c */ /* 0x000fe2000bf26270 */
[C---:B------:R-:W-:Y:S01]  /*00d0*/  VIADD R5, R9.reuse, 0x2 ;  /* 0x0000000209057836 */ /* 0x040fe20000000000 */
[----:B------:R-:W-:Y:S01]  /*00e0*/  P2R R46, PR, RZ, 0x20 ;  /* 0x00000020ff2e7803 */ /* 0x000fe20000000000 */
[C---:B------:R-:W-:Y:S01]  /*00f0*/  VIADD R10, R9.reuse, 0x6 ;  /* 0x00000006090a7836 */ /* 0x040fe20000000000 */
[----:B------:R-:W-:Y:S01]  /*0100*/  P2R R49, PR, RZ, 0x2 ;  /* 0x00000002ff317803 */ /* 0x000fe20000000000 */
[----:B------:R-:W-:Y:S01]  /*0110*/  VIADD R4, R9, 0x3 ;  /* 0x0000000309047836 */ /* 0x000fe20000000000 */
[----:B------:R-:W-:Y:S01]  /*0120*/  ISETP.GE.AND P4, PT, R5, UR4, PT ;  /* 0x0000000405007c0c */ /* 0x000fe2000bf86270 */
[C---:B------:R-:W-:Y:S01]  /*0130*/  VIADD R5, R9.reuse, 0x4 ;  /* 0x0000000409057836 */ /* 0x040fe20000000000 */
[----:B------:R-:W-:Y:S01]  /*0140*/  ISETP.GE.AND P0, PT, R10, UR4, PT ;  /* 0x000000040a007c0c */ /* 0x000fe2000bf06270 */
[----:B------:R-:W-:Y:S01]  /*0150*/  VIADD R29, R9, 0x9 ;  /* 0x00000009091d7836 */ /* 0x000fe20000000000 */
[----:B------:R-:W-:Y:S01]  /*0160*/  ISETP.GE.AND P3, PT, R4, UR4, PT ;  /* 0x0000000404007c0c */ /* 0x000fe2000bf66270 */
[----:B---3--:R-:W2:Y:S01]  /*0170*/  @!P5 LDG.E R8, desc[UR8][R6.64+0x4] ;  /* 0x000004080608d981 */ /* 0x008ea2000c1e1900 */
[----:B------:R-:W-:Y:S01]  /*0180*/  ISETP.GE.AND P2, PT, R5, UR4, PT ;  /* 0x0000000405007c0c */ /* 0x000fe2000bf46270 */
[C---:B------:R-:W-:Y:S01]  /*0190*/  VIADD R4, R9.reuse, 0x7 ;  /* 0x0000000709047836 */ /* 0x040fe20000000000 */
[----:B------:R-:W-:Y:S01]  /*01a0*/  P2R R50, PR, RZ, 0x1 ;  /* 0x00000001ff327803 */ /* 0x000fe20000000000 */
[----:B------:R-:W3:Y:S01]  /*01b0*/  @!P1 LDG.E R35, desc[UR8][R6.64+0x14] ;  /* 0x0000140806239981 */ /* 0x000ee2000c1e1900 */
[C---:B------:R-:W-:Y:S01]  /*01c0*/  VIADD R5, R9.reuse, 0x8 ;  /* 0x0000000809057836 */ /* 0x040fe20000000000 */
[----:B------:R-:W-:Y:S01]  /*01d0*/  P2R R47, PR, RZ, 0x8 ;  /* 0x00000008ff2f7803 */ /* 0x000fe20000000000 */
[C---:B------:R-:W-:Y:S01]  /*01e0*/  VIADD R30, R9.reuse, 0xa ;  /* 0x0000000a091e7836 */ /* 0x040fe20000000000 */
[----:B------:R-:W4:Y:S01]  /*01f0*/  @!P4 LDG.E R10, desc[UR8][R6.64+0x8] ;  /* 0x00000808060ac981 */ /* 0x000f22000c1e1900 */
[C---:B------:R-:W-:Y:S01]  /*0200*/  VIADD R31, R9.reuse, 0xb ;  /* 0x0000000b091f7836 */ /* 0x040fe20000000000 */
[----:B------:R-:W-:Y:S01]  /*0210*/  P2R R48, PR, RZ, 0x4 ;  /* 0x00000004ff307803 */ /* 0x000fe20000000000 */
[C---:B------:R-:W-:Y:S01]  /*0220*/  VIADD R32, R9.reuse, 0xc ;  /* 0x0000000c09207836 */ /* 0x040fe20000000000 */
[----:B------:R-:W3:Y:S01]  /*0230*/  @!P3 LDG.E R11, desc[UR8][R6.64+0xc] ;  /* 0x00000c08060bb981 */ /* 0x000ee2000c1e1900 */
[----:B------:R-:W-:Y:S01]  /*0240*/  VIADD R33, R9, 0x10 ;  /* 0x0000001009217836 */ /* 0x000fe20000000000 */
[----:B------:R-:W-:-:S02]  /*0250*/  P2R R45, PR, RZ, 0x10 ;  /* 0x00000010ff2d7803 */ /* 0x000fc40000000000 */
[----:B------:R-:W3:Y:S04]  /*0260*/  @!P2 LDG.E R34, desc[UR8][R6.64+0x10] ;  /* 0x000010080622a981 */ /* 0x000ee8000c1e1900 */
[----:B------:R-:W3:Y:S01]  /*0270*/  @!P0 LDG.E R36, desc[UR8][R6.64+0x18] ;  /* 0x0000180806248981 */ /* 0x000ee2000c1e1900 */
[----:B------:R-:W-:-:S03]  /*0280*/  ISETP.GE.AND P0, PT, R4, UR4, PT ;  /* 0x0000000404007c0c */ /* 0x000fc6000bf06270 */
[----:B------:R-:W3:Y:S01]  /*0290*/  @!P6 LDG.E R61, desc[UR8][R6.64] ;  /* 0x00000008063de981 */ /* 0x000ee2000c1e1900 */
[----:B------:R-:W-:-:S09]  /*02a0*/  P2R R51, PR, RZ, 0x1 ;  /* 0x00000001ff337803 */ /* 0x000fd20000000000 */
[----:B------:R-:W3:Y:S01]  /*02b0*/  @!P0 LDG.E R37, desc[UR8][R6.64+0x1c] ;  /* 0x00001c0806258981 */ /* 0x000ee2000c1e1900 */
[----:B------:R-:W-:Y:S02]  /*02c0*/  ISETP.GE.AND P0, PT, R5, UR4, PT ;  /* 0x0000000405007c0c */ /* 0x000fe4000bf06270 */
[----:B------:R-:W0:Y:S02]  /*02d0*/  LDC.64 R4, c[0x0][0x390] ;  /* 0x0000e400ff047b82 */ /* 0x000e240000000a00 */
[----:B------:R-:W-:-:S09]  /*02e0*/  P2R R52, PR, RZ, 0x1 ;  /* 0x00000001ff347803 */ /* 0x000fd20000000000 */
[----:B------:R-:W3:Y:S01]  /*02f0*/  @!P0 LDG.E R38, desc[UR8][R6.64+0x20] ;  /* 0x0000200806268981 */ /* 0x000ee2000c1e1900 */
[----:B------:R-:W-:-:S04]  /*0300*/  ISETP.GE.AND P0, PT, R29, UR4, PT ;  /* 0x000000041d007c0c */ /* 0x000fc8000bf06270 */
[----:B------:R-:W-:-:S09]  /*0310*/  P2R R53, PR, RZ, 0x1 ;  /* 0x00000001ff357803 */ /* 0x000fd20000000000 */
[----:B------:R-:W3:Y:S01]  /*0320*/  @!P0 LDG.E R39, desc[UR8][R6.64+0x24] ;  /* 0x0000240806278981 */ /* 0x000ee2000c1e1900 */
[----:B------:R-:W-:Y:S01]  /*0330*/  ISETP.GE.AND P0, PT, R30, UR4, PT ;  /* 0x000000041e007c0c */ /* 0x000fe2000bf06270 */
[----:B------:R-:W-:-:S05]  /*0340*/  VIADD R30, R9, 0xd ;  /* 0x0000000d091e7836 */ /* 0x000fca0000000000 */
[----:B------:R-:W-:Y:S02]  /*0350*/  ISETP.GE.AND P1, PT, R30, UR4, PT ;  /* 0x000000041e007c0c */ /* 0x000fe4000bf26270 */
[----:B------:R-:W-:Y:S02]  /*0360*/  P2R R54, PR, RZ, 0x1 ;  /* 0x00000001ff367803 */ /* 0x000fe40000000000 */
[----:B------:R-:W-:-:S03]  /*0370*/  P2R R58, PR, RZ, 0x2 ;  /* 0x00000002ff3a7803 */ /* 0x000fc60000000000 */
[----:B------:R-:W3:Y:S01]  /*0380*/  @!P0 LDG.E R40, desc[UR8][R6.64+0x28] ;  /* 0x0000280806288981 */ /* 0x000ee2000c1e1900 */
[----:B------:R-:W-:-:S05]  /*0390*/  ISETP.GE.AND P0, PT, R31, UR4, PT ;  /* 0x000000041f007c0c */ /* 0x000fca000bf06270 */
[----:B------:R-:W3:Y:S01]  /*03a0*/  @!P1 LDG.E R62, desc[UR8][R6.64+0x34] ;  /* 0x00003408063e9981 */ /* 0x000ee2000c1e1900 */
[----:B------:R-:W-:-:S04]  /*03b0*/  ISETP.NE.AND P1, PT, R54, RZ, PT ;  /* 0x000000ff3600720c */ /* 0x000fc80003f25270 */
[----:B------:R-:W-:Y:S02]  /*03c0*/  P2R R57, PR, RZ, 0x2 ;  /* 0x00000002ff397803 */ /* 0x000fe40000000000 */
[----:B------:R-:W-:Y:S01]  /*03d0*/  ISETP.NE.AND P1, PT, R53, RZ, PT ;  /* 0x000000ff3500720c */ /* 0x000fe20003f25270 */
[----:B------:R-:W3:Y:S03]  /*03e0*/  @!P0 LDG.E R41, desc[UR8][R6.64+0x2c] ;  /* 0x00002c0806298981 */ /* 0x000ee6000c1e1900 */
[----:B------:R-:W-:Y:S02]  /*03f0*/  P2R R56, PR, RZ, 0x2 ;  /* 0x00000002ff387803 */ /* 0x000fe40000000000 */
[----:B------:R-:W-:Y:S02]  /*0400*/  ISETP.NE.AND P1, PT, R52, RZ, PT ;  /* 0x000000ff3400720c */ /* 0x000fe40003f25270 */
[----:B------:R-:W-:-:S02]  /*0410*/  P2R R60, PR, RZ, 0x1 ;  /* 0x00000001ff3c7803 */ /* 0x000fc40000000000 */
[----:B------:R-:W-:Y:S02]  /*0420*/  P2R R55, PR, RZ, 0x2 ;  /* 0x00000002ff377803 */ /* 0x000fe40000000000 */
[----:B------:R-:W-:Y:S02]  /*0430*/  ISETP.GE.AND P0, PT, R32, UR4, PT ;  /* 0x0000000420007c0c */ /* 0x000fe4000bf06270 */
[----:B------:R-:W-:Y:S01]  /*0440*/  ISETP.NE.AND P1, PT, R51, RZ, PT ;  /* 0x000000ff3300720c */ /* 0x000fe20003f25270 */
[----:B------:R-:W-:-:S03]  /*0450*/  VIADD R32, R9, 0xf ;  /* 0x0000000f09207836 */ /* 0x000fc60000000000 */
[----:B------:R-:W-:Y:S02]  /*0460*/  P2R R54, PR, RZ, 0x2 ;  /* 0x00000002ff367803 */ /* 0x000fe40000000000 */
[----:B------:R-:W-:Y:S02]  /*0470*/  ISETP.NE.AND P1, PT, R50, RZ, PT ;  /* 0x000000ff3200720c */ /* 0x000fe40003f25270 */
[----:B------:R-:W-:Y:S02]  /*0480*/  ISETP.GE.AND P3, PT, R32, UR4, PT ;  /* 0x0000000420007c0c */ /* 0x000fe4000bf66270 */
[----:B------:R-:W-:Y:S01]  /*0490*/  P2R R53, PR, RZ, 0x2 ;  /* 0x00000002ff357803 */ /* 0x000fe20000000000 */
[----:B------:R-:W3:Y:S01]  /*04a0*/  @!P0 LDG.E R42, desc[UR8][R6.64+0x30] ;  /* 0x00003008062a8981 */ /* 0x000ee2000c1e1900 */
[----:B------:R-:W-:Y:S01]  /*04b0*/  ISETP.NE.AND P1, PT, R49, RZ, PT ;  /* 0x000000ff3100720c */ /* 0x000fe20003f25270 */
[----:B------:R-:W-:-:S03]  /*04c0*/  VIADD R31, R9, 0xe ;  /* 0x0000000e091f7836 */ /* 0x000fc60000000000 */
[----:B------:R-:W-:Y:S01]  /*04d0*/  P2R R51, PR, RZ, 0x2 ;  /* 0x00000002ff337803 */ /* 0x000fe20000000000 */
[C---:B------:R-:W-:Y:S01]  /*04e0*/  VIADD R43, R9.reuse, 0x11 ;  /* 0x00000011092b7836 */ /* 0x040fe20000000000 */
[----:B------:R-:W-:Y:S01]  /*04f0*/  ISETP.NE.AND P1, PT, R48, RZ, PT ;  /* 0x000000ff3000720c */ /* 0x000fe20003f25270 */
[----:B------:R-:W-:Y:S01]  /*0500*/  VIADD R44, R9, 0x12 ;  /* 0x00000012092c7836 */ /* 0x000fe20000000000 */
[----:B------:R-:W-:Y:S02]  /*0510*/  ISETP.GE.AND P2, PT, R31, UR4, PT ;  /* 0x000000041f007c0c */ /* 0x000fe4000bf46270 */
[----:B------:R-:W-:Y:S02]  /*0520*/  P2R R49, PR, RZ, 0x2 ;  /* 0x00000002ff317803 */ /* 0x000fe40000000000 */
[----:B------:R-:W-:Y:S02]  /*0530*/  ISETP.NE.AND P1, PT, R47, RZ, PT ;  /* 0x000000ff2f00720c */ /* 0x000fe40003f25270 */
[----:B------:R-:W-:Y:S01]  /*0540*/  ISETP.GE.AND P4, PT, R33, UR4, PT ;  /* 0x0000000421007c0c */ /* 0x000fe2000bf86270 */
[----:B------:R-:W3:Y:S01]  /*0550*/  @!P3 LDG.E R47, desc[UR8][R6.64+0x3c] ;  /* 0x00003c08062fb981 */ /* 0x000ee2000c1e1900 */
[----:B------:R-:W-:-:S02]  /*0560*/  ISETP.GE.AND P5, PT, R43, UR4, PT ;  /* 0x000000042b007c0c */ /* 0x000fc4000bfa6270 */
[----:B------:R-:W-:Y:S02]  /*0570*/  ISETP.GE.AND P6, PT, R44, UR4, PT ;  /* 0x000000042c007c0c */ /* 0x000fe4000bfc6270 */
[----:B------:R-:W-:Y:S02]  /*0580*/  P2R R48, PR, RZ, 0x2 ;  /* 0x00000002ff307803 */ /* 0x000fe40000000000 */
[----:B------:R-:W-:-:S04]  /*0590*/  ISETP.NE.AND P1, PT, R45, RZ, PT ;  /* 0x000000ff2d00720c */ /* 0x000fc80003f25270 */
[----:B------:R-:W-:Y:S01]  /*05a0*/  P2R R45, PR, RZ, 0x2 ;  /* 0x00000002ff2d7803 */ /* 0x000fe20000000000 */
[----:B0-----:R-:W-:Y:S01]  /*05b0*/  IMAD.WIDE.U32 R4, R9, 0x4, R4 ;  /* 0x0000000409047825 */ /* 0x001fe200078e0004 */
[----:B------:R-:W-:Y:S01]  /*05c0*/  ISETP.NE.AND P1, PT, R46, RZ, PT ;  /* 0x000000ff2e00720c */ /* 0x000fe20003f25270 */
[----:B------:R-:W3:Y:S01]  /*05d0*/  @!P4 LDG.E R50, desc[UR8][R6.64+0x40] ;  /* 0x000040080632c981 */ /* 0x000ee2000c1e1900 */
[----:B------:R-:W-:-:S03]  /*05e0*/  P2R R59, PR, RZ, 0x1 ;  /* 0x00000001ff3b7803 */ /* 0x000fc60000000000 */
[----:B------:R-:W3:Y:S01]  /*05f0*/  @!P2 LDG.E R46, desc[UR8][R6.64+0x38] ;  /* 0x00003808062ea981 */ /* 0x000ee2000c1e1900 */
[----:B------:R-:W-:Y:S01]  /*0600*/  ISETP.GE.AND P0, PT, R9, UR4, PT ;  /* 0x0000000409007c0c */ /* 0x000fe2000bf06270 */
[----:B------:R-:W-:Y:S01]  /*0610*/  IMAD.MOV.U32 R30, RZ, RZ, -0x1 ;  /* 0xffffffffff1e7424 */ /* 0x000fe200078e00ff */
[----:B------:R-:W0:Y:S01]  /*0620*/  S2UR UR6, SR_CgaCtaId ;  /* 0x00000000000679c3 */ /* 0x000e220000008800 */
[----:B------:R-:W3:Y:S01]  /*0630*/  @!P5 LDG.E R9, desc[UR8][R6.64+0x44] ;  /* 0x000044080609d981 */ /* 0x000ee2000c1e1900 */
[----:B------:R-:W-:Y:S01]  /*0640*/  IMAD.MOV.U32 R31, RZ, RZ, -0x1 ;  /* 0xffffffffff1f7424 */ /* 0x000fe200078e00ff */
[----:B------:R-:W1:Y:S02]  /*0650*/  LDCU.64 UR4, c[0x0][0x3a8] ;  /* 0x00007500ff0477ac */ /* 0x000e640008000a00 */
[----:B------:R-:W3:Y:S03]  /*0660*/  @!P6 LDG.E R52, desc[UR8][R6.64+0x48] ;  /* 0x000048080634e981 */ /* 0x000ee6000c1e1900 */
[----:B------:R-:W-:Y:S06]  /*0670*/  BAR.SYNC.DEFER_BLOCKING 0x0 ;  /* 0x0000000000007b1d */ /* 0x000fec0000010000 */
[----:B------:R0:W5:Y:S01]  /*0680*/  @!P1 LDG.E R3, desc[UR8][R4.64+0x4] ;  /* 0x0000040804039981 */ /* 0x000162000c1e1900 */
[----:B------:R-:W-:-:S02]  /*0690*/  IMAD.MOV.U32 R32, RZ, RZ, -0x1 ;  /* 0xffffffffff207424 */ /* 0x000fc400078e00ff */
[----:B------:R-:W-:Y:S01]  /*06a0*/  IMAD.MOV.U32 R33, RZ, RZ, -0x1 ;  /* 0xffffffffff217424 */ /* 0x000fe200078e00ff */
[----:B------:R0:W5:Y:S01]  /*06b0*/  @!P0 LDG.E R2, desc[UR8][R4.64] ;  /* 0x0000000804028981 */ /* 0x000162000c1e1900 */
[----:B--2---:R-:W-:Y:S01]  /*06c0*/  @!P1 LOP3.LUT R30, R8, 0x80000000, RZ, 0x3c, !PT ;  /* 0x80000000081e9812 */ /* 0x004fe200078e3cff */
[----:B------:R-:W-:Y:S01]  /*06d0*/  IMAD.MOV.U32 R29, RZ, RZ, -0x1 ;  /* 0xffffffffff1d7424 */ /* 0x000fe200078e00ff */
[----:B------:R-:W-:Y:S01]  /*06e0*/  ISETP.NE.AND P1, PT, R45, RZ, PT ;  /* 0x000000ff2d00720c */ /* 0x000fe20003f25270 */
[----:B------:R2:W5:Y:S01]  /*06f0*/  @!P2 LDG.E R24, desc[UR8][R4.64+0x38] ;  /* 0x000038080418a981 */ /* 0x000562000c1e1900 */
[----:B-1----:R-:W-:-:S03]  /*0700*/  UIADD3 UR7, UPT, UPT, UR4, 0x6, URZ ;  /* 0x0000000604077890 */ /* 0x002fc6000fffe0ff */
[----:B------:R2:W5:Y:S01]  /*0710*/  @!P3 LDG.E R25, desc[UR8][R4.64+0x3c] ;  /* 0x00003c080419b981 */ /* 0x000562000c1e1900 */
[----:B------:R-:W-:-:S03]  /*0720*/  UIADD3 UR5, UPT, UPT, -UR4, UR5, URZ ;  /* 0x0000000504057290 */ /* 0x000fc6000fffe1ff */
[----:B------:R2:W5:Y:S04]  /*0730*/  @!P4 LDG.E R26, desc[UR8][R4.64+0x40] ;  /* 0x00004008041ac981 */ /* 0x000568000c1e1900 */
[----:B----4-:R-:W-:Y:S01]  /*0740*/  @!P1 LOP3.LUT R31, R10, 0x80000000, RZ, 0x3c, !PT ;  /* 0x800000000a1f9812 */ /* 0x010fe200078e3cff */
[----:B------:R2:W5:Y:S01]  /*0750*/  @!P1 LDG.E R12, desc[UR8][R4.64+0x8] ;  /* 0x00000808040c9981 */ /* 0x000562000c1e1900 */
[----:B------:R-:W-:-:S03]  /*0760*/  ISETP.NE.AND P1, PT, R48, RZ, PT ;  /* 0x000000ff3000720c */ /* 0x000fc60003f25270 */
[----:B------:R2:W5:Y:S04]  /*0770*/  @!P5 LDG.E R27, desc[UR8][R4.64+0x44] ;  /* 0x00004408041bd981 */ /* 0x000568000c1e1900 */
[----:B------:R2:W5:Y:S06]  /*0780*/  @!P6 LDG.E R28, desc[UR8][R4.64+0x48] ;  /* 0x00004808041ce981 */ /* 0x00056c000c1e1900 */
[----:B---3--:R-:W-:Y:S01]  /*0790*/  @!P1 LOP3.LUT R32, R11, 0x80000000, RZ, 0x3c, !PT ;  /* 0x800000000b209812 */ /* 0x008fe200078e3cff */
[----:B------:R2:W5:Y:S01]  /*07a0*/  @!P1 LDG.E R13, desc[UR8][R4.64+0xc] ;  /* 0x00000c08040d9981 */ /* 0x000562000c1e1900 */
[----:B------:R-:W-:-:S13]  /*07b0*/  ISETP.NE.AND P1, PT, R49, RZ, PT ;  /* 0x000000ff3100720c */ /* 0x000fda0003f25270 */
[----:B------:R-:W-:Y:S01]  /*07c0*/  @!P1 LOP3.LUT R33, R34, 0x80000000, RZ, 0x3c, !PT ;  /* 0x8000000022219812 */ /* 0x000fe200078e3cff */
[----:B------:R2:W5:Y:S01]  /*07d0*/  @!P1 LDG.E R14, desc[UR8][R4.64+0x10] ;  /* 0x00001008040e9981 */ /* 0x000562000c1e1900 */
[----:B------:R-:W-:Y:S01]  /*07e0*/  ISETP.NE.AND P1, PT, R51, RZ, PT ;  /* 0x000000ff3300720c */ /* 0x000fe20003f25270 */
[----:B------:R-:W-:-:S12]  /*07f0*/  IMAD.MOV.U32 R34, RZ, RZ, -0x1 ;  /* 0xffffffffff227424 */ /* 0x000fd800078e00ff */
        /* <DEDUP_REMOVED lines=15> */
[----:B------:R-:W-:Y:S01]  /*08f0*/  IMAD.MOV.U32 R38, RZ, RZ, -0x1 ;  /* 0xffffffffff267424 */ /* 0x000fe200078e00ff */
[----:B------:R-:W-:Y:S02]  /*0900*/  @!P0 LOP3.LUT R29, R61, 0x80000000, RZ, 0x3c, !PT ;  /* 0x800000003d1d8812 */ /* 0x000fe400078e3cff */
[----:B------:R-:W-:-:S09]  /*0910*/  ISETP.NE.AND P0, PT, R60, RZ, PT ;  /* 0x000000ff3c00720c */ /* 0x000fd20003f05270 */
[----:B------:R-:W-:Y:S01]  /*0920*/  @!P1 LOP3.LUT R38, R39, 0x80000000, RZ, 0x3c, !PT ;  /* 0x8000000027269812 */ /* 0x000fe200078e3cff */
[----:B------:R2:W5:Y:S01]  /*0930*/  @!P1 LDG.E R19, desc[UR8][R4.64+0x24] ;  /* 0x0000240804139981 */ /* 0x000562000c1e1900 */
[----:B------:R-:W-:Y:S01]  /*0940*/  ISETP.NE.AND P1, PT, R57, RZ, PT ;  /* 0x000000ff3900720c */ /* 0x000fe20003f25270 */
[----:B------:R-:W-:Y:S02]  /*0950*/  IMAD.MOV.U32 R39, RZ, RZ, -0x1 ;  /* 0xffffffffff277424 */ /* 0x000fe400078e00ff */
[----:B------:R2:W5:Y:S10]  /*0960*/  @!P0 LDG.E R21, desc[UR8][R4.64+0x2c] ;  /* 0x00002c0804158981 */ /* 0x000574000c1e1900 */
[----:B------:R-:W-:Y:S01]  /*0970*/  @!P1 LOP3.LUT R39, R40, 0x80000000, RZ, 0x3c, !PT ;  /* 0x8000000028279812 */ /* 0x000fe200078e3cff */
[----:B------:R-:W-:Y:S01]  /*0980*/  IMAD.MOV.U32 R40, RZ, RZ, -0x1 ;  /* 0xffffffffff287424 */ /* 0x000fe200078e00ff */
[----:B------:R2:W5:Y:S01]  /*0990*/  @!P1 LDG.E R20, desc[UR8][R4.64+0x28] ;  /* 0x0000280804149981 */ /* 0x000562000c1e1900 */
[----:B------:R-:W-:-:S02]  /*09a0*/  @!P0 LOP3.LUT R40, R41, 0x80000000, RZ, 0x3c, !PT ;  /* 0x8000000029288812 */ /* 0x000fc400078e3cff */
[----:B------:R-:W-:Y:S02]  /*09b0*/  ISETP.NE.AND P1, PT, R58, RZ, PT ;  /* 0x000000ff3a00720c */ /* 0x000fe40003f25270 */
[----:B------:R-:W-:Y:S01]  /*09c0*/  ISETP.NE.AND P0, PT, R59, RZ, PT ;  /* 0x000000ff3b00720c */ /* 0x000fe20003f05270 */
[----:B------:R-:W-:Y:S01]  /*09d0*/  IMAD.MOV.U32 R41, RZ, RZ, -0x1 ;  /* 0xffffffffff297424 */ /* 0x000fe200078e00ff */
[----:B------:R-:W-:Y:S02]  /*09e0*/  UMOV UR4, 0x400 ;  /* 0x0000040000047882 */ /* 0x000fe40000000000 */
[----:B0-----:R-:W-:-:S07]  /*09f0*/  ULEA UR4, UR6, UR4, 0x18 ;  /* 0x0000000406047291 */ /* 0x001fce000f8ec0ff */
[----:B------:R2:W5:Y:S02]  /*0a00*/  @!P1 LDG.E R23, desc[UR8][R4.64+0x34] ;  /* 0x0000340804179981 */ /* 0x000564000c1e1900 */
[----:B------:R-:W-:Y:S02]  /*0a10*/  @!P0 LOP3.LUT R41, R42, 0x80000000, RZ, 0x3c, !PT ;  /* 0x800000002a298812 */ /* 0x000fe400078e3cff */
[----:B------:R2:W5:Y:S01]  /*0a20*/  @!P0 LDG.E R22, desc[UR8][R4.64+0x30] ;  /* 0x0000300804168981 */ /* 0x000562000c1e1900 */
[----:B------:R-:W0:Y:S01]  /*0a30*/  S2R R42, SR_LANEID ;  /* 0x00000000002a7919 */ /* 0x000e220000000000 */
[----:B------:R-:W-:Y:S01]  /*0a40*/  IMAD.MOV.U32 R45, RZ, RZ, -0x1 ;  /* 0xffffffffff2d7424 */ /* 0x000fe200078e00ff */
[----:B------:R-:W-:Y:S02]  /*0a50*/  @!P3 LOP3.LUT R45, R47, 0x80000000, RZ, 0x3c, !PT ;  /* 0x800000002f2db812 */ /* 0x000fe400078e3cff */
[----:B------:R-:W-:Y:S01]  /*0a60*/  LEA R47, R0, UR4, 0x2 ;  /* 0x00000004002f7c11 */ /* 0x000fe2000f8e10ff */
[----:B------:R-:W-:Y:S01]  /*0a70*/  IMAD.MOV.U32 R44, RZ, RZ, -0x1 ;  /* 0xffffffffff2c7424 */ /* 0x000fe200078e00ff */
[----:B------:R-:W-:-:S02]  /*0a80*/  SHF.R.U32.HI R124, RZ, 0x5, R0 ;  /* 0x00000005ff7c7819 */ /* 0x000fc40000011600 */
[----:B------:R-:W-:Y:S01]  /*0a90*/  @!P2 LOP3.LUT R44, R46, 0x80000000, RZ, 0x3c, !PT ;  /* 0x800000002e2ca812 */ /* 0x000fe200078e3cff */
[----:B------:R-:W-:Y:S02]  /*0aa0*/  IMAD R51, R0, 0x80, R47 ;  /* 0x0000008000337824 */ /* 0x000fe400078e022f */
[----:B------:R-:W-:Y:S01]  /*0ab0*/  IMAD.MOV.U32 R46, RZ, RZ, -0x1 ;  /* 0xffffffffff2e7424 */ /* 0x000fe200078e00ff */
[----:B------:R-:W-:Y:S01]  /*0ac0*/  @!P4 LOP3.LUT R46, R50, 0x80000000, RZ, 0x3c, !PT ;  /* 0x80000000322ec812 */ /* 0x000fe200078e3cff */
[----:B------:R-:W-:Y:S01]  /*0ad0*/  IMAD.MOV.U32 R43, RZ, RZ, -0x1 ;  /* 0xffffffffff2b7424 */ /* 0x000fe200078e00ff */
[----:B------:R-:W-:Y:S01]  /*0ae0*/  @!P1 LOP3.LUT R43, R62, 0x80000000, RZ, 0x3c, !PT ;  /* 0x800000003e2b9812 */ /* 0x000fe200078e3cff */
[----:B------:R-:W-:Y:S01]  /*0af0*/  IMAD.MOV.U32 R48, RZ, RZ, -0x1 ;  /* 0xffffffffff307424 */ /* 0x000fe200078e00ff */
[----:B------:R-:W-:Y:S01]  /*0b00*/  @!P5 LOP3.LUT R48, R9, 0x80000000, RZ, 0x3c, !PT ;  /* 0x800000000930d812 */ /* 0x000fe200078e3cff */
[----:B------:R-:W-:Y:S01]  /*0b10*/  IMAD.MOV.U32 R49, RZ, RZ, -0x1 ;  /* 0xffffffffff317424 */ /* 0x000fe200078e00ff */
[----:B------:R-:W-:Y:S01]  /*0b20*/  @!P6 LOP3.LUT R49, R52, 0x80000000, RZ, 0x3c, !PT ;  /* 0x800000003431e812 */ /* 0x000fe200078e3cff */
[----:B------:R-:W-:Y:S01]  /*0b30*/  IMAD R53, R0, -0x38, R51 ;  /* 0xffffffc800357824 */ /* 0x000fe200078e0233 */
[----:B------:R-:W-:Y:S01]  /*0b40*/  LEA R50, R124, UR4, 0x2 ;  /* 0x000000047c327c11 */ /* 0x000fe2000f8e10ff */
[----:B--2---:R-:W-:Y:S06]  /*0b50*/  BAR.SYNC.DEFER_BLOCKING 0x0 ;  /* 0x0000000000007b1d */ /* 0x004fec0000010000 */
.L_x_444:
[----:B------:R-:W-:Y:S01]  /*0b60*/  UISETP.LT.AND UP0, UPT, UR5, 0x6, UPT ;  /* 0x000000060500788c */ /* 0x000fe2000bf01270 */
[----:B------:R-:W-:Y:S01]  /*0b70*/  STS [R47], RZ ;  /* 0x000000ff2f007388 */ /* 0x000fe20000000800 */
[----:B------:R-:W-:Y:S01]  /*0b80*/  UIADD3 UR6, UPT, UPT, UR7, -0x6, URZ ;  /* 0xfffffffa07067890 */ /* 0x000fe2000fffe0ff */
[----:B0-----:R-:W-:Y:S01]  /*0b90*/  ISETP.NE.AND P1, PT, R42, 0x1f, PT ;  /* 0x0000001f2a00780c */ /* 0x001fe20003f25270 */
[----:B------:R-:W-:Y:S01]  /*0ba0*/  USEL UR4, UR5, 0x6, UP0 ;  /* 0x0000000605047887 */ /* 0x000fe20008000000 */
[----:B------:R-:W-:Y:S01]  /*0bb0*/  STS [R47+0x400], RZ ;  /* 0x000400ff2f007388 */ /* 0x000fe20000000800 */
[C---:B------:R-:W-:Y:S01]  /*0bc0*/  ISETP.NE.AND P2, PT, R124.reuse, 0x6, PT ;  /* 0x000000067c00780c */ /* 0x040fe20003f45270 */
[----:B------:R-:W-:Y:S01]  /*0bd0*/  UISETP.GE.AND UP0, UPT, UR7, UR10, UPT ;  /* 0x0000000a0700728c */ /* 0x000fe2000bf06270 */
[----:B-1----:R-:W-:Y:S01]  /*0be0*/  SHF.R.U32.HI R4, RZ, UR6, R29 ;  /* 0x00000006ff047c19 */ /* 0x002fe2000801161d */
        /* <DEDUP_REMOVED lines=17> */
[----:B------:R-:W-:Y:S04]  /*0d00*/  STS [R47+0x2400], RZ ;  /* 0x002400ff2f007388 */ /* 0x000fe80000000800 */
[----:B------:R-:W-:Y:S01]  /*0d10*/  STS [R47+0x2800], RZ ;  /* 0x002800ff2f007388 */ /* 0x000fe20000000800 */
[----:B------:R-:W-:Y:S01]  /*0d20*/  IMAD.SHL.U32 R5, R4, 0x400, RZ ;  /* 0x0000040004057824 */ /* 0x000fe200078e00ff */
[----:B------:R-:W-:-:S02]  /*0d30*/  SHF.R.U32.HI R4, RZ, 0x4, R4 ;  /* 0x00000004ff047819 */ /* 0x000fc40000011604 */
[----:B------:R-:W-:Y:S02]  /*0d40*/  STS [R47+0x2c00], RZ ;  /* 0x002c00ff2f007388 */ /* 0x000fe40000000800 */
[----:B------:R-:W-:Y:S02]  /*0d50*/  LOP3.LUT R56, R5, 0x7c00, RZ, 0xc0, !PT ;  /* 0x00007c0005387812 */ /* 0x000fe400078ec0ff */
        /* <DEDUP_REMOVED lines=36> */
[----:B0-----:R-:W-:Y:S01]  /*0fa0*/  IMAD.SHL.U32 R5, R4, 0x400, RZ ;  /* 0x0000040004057824 */ /* 0x001fe200078e00ff */
[----:B------:R-:W-:-:S04]  /*0fb0*/  SHF.R.U32.HI R4, RZ, 0x4, R4 ;  /* 0x00000004ff047819 */ /* 0x000fc80000011604 */
[----:B------:R-:W-:Y:S02]  /*0fc0*/  LOP3.LUT R60, R5, 0x7c00, RZ, 0xc0, !PT ;  /* 0x00007c00053c7812 */ /* 0x000fe400078ec0ff */
[----:B------:R-:W-:-:S04]  /*0fd0*/  LOP3.LUT R4, R4, 0xffffffe, RZ, 0xc0, !PT ;  /* 0x0ffffffe04047812 */ /* 0x000fc800078ec0ff */
[----:B------:R-:W-:Y:S02]  /*0fe0*/  IADD3 R60, PT, PT, R4, R47, R60 ;  /* 0x0000002f043c7210 */ /* 0x000fe40007ffe03c */
[----:B------:R-:W-:-:S04]  /*0ff0*/  SHF.R.U32.HI R4, RZ, UR6, R33 ;  /* 0x00000006ff047c19 */ /* 0x000fc80008011621 */
[----:B------:R-:W-:-:S05]  /*1000*/  LOP3.LUT R4, R4, UR4, RZ, 0xc0, !PT ;  /* 0x0000000404047c12 */ /* 0x000fca000f8ec0ff */
[----:B------:R-:W-:Y:S01]  /*1010*/  IMAD.SHL.U32 R6, R4, 0x400, RZ ;  /* 0x0000040004067824 */ /* 0x000fe200078e00ff */
[----:B------:R-:W-:-:S04]  /*1020*/  SHF.R.U32.HI R4, RZ, 0x4, R4 ;  /* 0x00000004ff047819 */ /* 0x000fc80000011604 */
[----:B------:R-:W-:Y:S02]  /*1030*/  LOP3.LUT R6, R6, 0x7c00, RZ, 0xc0, !PT ;  /* 0x00007c0006067812 */ /* 0x000fe400078ec0ff */
[----:B------:R-:W-:-:S04]  /*1040*/  LOP3.LUT R4, R4, 0xffffffe, RZ, 0xc0, !PT ;  /* 0x0ffffffe04047812 */ /* 0x000fc800078ec0ff */
[----:B------:R-:W-:Y:S01]  /*1050*/  IADD3 R62, PT, PT, R4, R47, R6 ;  /* 0x0000002f043e7210 */ /* 0x000fe20007ffe006 */
[----:B-1----:R-:W-:Y:S01]  /*1060*/  VIADD R7, R57, 0x1 ;  /* 0x0000000139077836 */ /* 0x002fe20000000000 */
[----:B------:R-:W-:-:S04]  /*1070*/  SHF.R.U32.HI R4, RZ, UR6, R34 ;  /* 0x00000006ff047c19 */ /* 0x000fc80008011622 */
[----:B------:R-:W-:Y:S01]  /*1080*/  STS.U16 [R56], R7 ;  /* 0x0000000738007388 */ /* 0x000fe20000000400 */
[----:B------:R-:W-:-:S03]  /*1090*/  LOP3.LUT R4, R4, UR4, RZ, 0xc0, !PT ;  /* 0x0000000404047c12 */ /* 0x000fc6000f8ec0ff */
        /* <DEDUP_REMOVED lines=129> */
[----:B------:R-:W-:Y:S01]  /*18b0*/  SHF.R.U32.HI R4, RZ, UR6, R49 ;  /* 0x00000006ff047c19 */ /* 0x000fe20008011631 */
        /* <DEDUP_REMOVED lines=8> */
[----:B-1----:R-:W-:Y:S01]  /*1940*/  VIADD R7, R85, 0x1 ;  /* 0x0000000155077836 */ /* 0x002fe20000000000 */
[----:B0-----:R-:W-:-:S04]  /*1950*/  ULEA UR4, UR6, UR4, 0x18 ;  /* 0x0000000406047291 */ /* 0x001fc8000f8ec0ff */
[----:B------:R-:W-:Y:S04]  /*1960*/  STS.U16 [R84], R7 ;  /* 0x0000000754007388 */ /* 0x000fe80000000400 */
[----:B------:R-:W0:Y:S02]  /*1970*/  LDS.U16 R87, [R86] ;  /* 0x0000000056577984 */ /* 0x000e240000000400 */
[----:B0-----:R-:W-:-:S05]  /*1980*/  VIADD R5, R87, 0x1 ;  /* 0x0000000157057836 */ /* 0x001fca0000000000 */
        /* <DEDUP_REMOVED lines=14> */
[----:B------:R-:W4:Y:S04]  /*1a70*/  LDS R98, [R51+0x18] ;  /* 0x0000180033627984 */ /* 0x000f280000000800 */
[----:B------:R-:W4:Y:S04]  /*1a80*/  LDS R99, [R51+0x1c] ;  /* 0x00001c0033637984 */ /* 0x000f280000000800 */
[----:B------:R-:W4:Y:S04]  /*1a90*/  LDS R100, [R51+0x20] ;  /* 0x0000200033647984 */ /* 0x000f280000000800 */
[----:B------:R-:W4:Y:S04]  /*1aa0*/  LDS R101, [R51+0x24] ;  /* 0x0000240033657984 */ /* 0x000f280000000800 */
[----:B------:R-:W4:Y:S04]  /*1ab0*/  LDS R102, [R51+0x28] ;  /* 0x0000280033667984 */ /* 0x000f280000000800 */
[----:B------:R-:W4:Y:S01]  /*1ac0*/  LDS R103, [R51+0x2c] ;  /* 0x00002c0033677984 */ /* 0x000f220000000800 */
        /* <DEDUP_REMOVED lines=10> */
[----:B------:R-:W-:-:S03]  /*1b70*/  IMAD.IADD R98, R98, 0x1, R97 ;  /* 0x0000000162627824 */ /* 0x000fc600078e0261 */
        /* <DEDUP_REMOVED lines=31> */
[----:B------:R-:W-:-:S04]  /*1d70*/  IMAD.IADD R114, R114, 0x1, R113 ;  /* 0x0000000172727824 */ /* 0x000fc800078e0271 */
[----:B0-----:R-:W-:-:S04]  /*1d80*/  IMAD.IADD R115, R115, 0x1, R114 ;  /* 0x0000000173737824 */ /* 0x001fc800078e0272 */
[----:B-1----:R-:W-:-:S04]  /*1d90*/  IMAD.IADD R116, R116, 0x1, R115 ;  /* 0x0000000174747824 */ /* 0x002fc800078e0273 */
[----:B--2---:R-:W-:-:S04]  /*1da0*/  IMAD.IADD R117, R117, 0x1, R116 ;  /* 0x0000000175757824 */ /* 0x004fc800078e0274 */
[----:B---3--:R-:W-:-:S04]  /*1db0*/  IMAD.IADD R118, R118, 0x1, R117 ;  /* 0x0000000176767824 */ /* 0x008fc800078e0275 */
[----:B----4-:R-:W-:-:S04]  /*1dc0*/  IMAD.IADD R119, R119, 0x1, R118 ;  /* 0x0000000177777824 */ /* 0x010fc800078e0276 */
[----:B------:R-:W-:-:S04]  /*1dd0*/  IMAD.IADD R120, R120, 0x1, R119 ;  /* 0x0000000178787824 */ /* 0x000fc800078e0277 */
        /* <DEDUP_REMOVED lines=29> */
[C---:B-1----:R-:W-:Y:S01]  /*1fb0*/  IMAD.IADD R8, R7.reuse, 0x1, R8 ;  /* 0x0000000107087824 */ /* 0x042fe200078e0208 */
        /* <DEDUP_REMOVED lines=91> */
[----:B------:R-:W4:Y:S04]  /*2570*/  LDS.U16 R64, [R64] ;  /* 0x0000000040407984 */ /* 0x000f280000000400 */
[----:B------:R-:W4:Y:S04]  /*2580*/  LDS.U16 R66, [R66] ;  /* 0x0000000042427984 */ /* 0x000f280000000400 */
[----:B------:R-:W4:Y:S04]  /*2590*/  LDS.U16 R68, [R68] ;  /* 0x0000000044447984 */ /* 0x000f280000000400 */
[----:B------:R-:W4:Y:S04]  /*25a0*/  LDS.U16 R70, [R70] ;  /* 0x0000000046467984 */ /* 0x000f280000000400 */
[----:B------:R-:W4:Y:S04]  /*25b0*/  LDS.U16 R72, [R72] ;  /* 0x0000000048487984 */ /* 0x000f280000000400 */
[----:B------:R-:W4:Y:S01]  /*25c0*/  LDS.U16 R74, [R74] ;  /* 0x000000004a4a7984 */ /* 0x000f220000000400 */
        /* <DEDUP_REMOVED lines=10> */
[----:B------:R-:W-:-:S03]  /*2670*/  IMAD.IADD R64, R65, 0x1, R64 ;  /* 0x0000000141407824 */ /* 0x000fc600078e0240 */
[----:B------:R-:W4:Y:S01]  /*2680*/  LDS.U16 R86, [R86] ;  /* 0x0000000056567984 */ /* 0x000f220000000400 */
[----:B------:R-:W-:-:S03]  /*2690*/  IMAD.IADD R66, R67, 0x1, R66 ;  /* 0x0000000143427824 */ /* 0x000fc600078e0242 */
[----:B------:R-:W4:Y:S01]  /*26a0*/  LDS.U16 R88, [R88] ;  /* 0x0000000058587984 */ /* 0x000f220000000400 */
[----:B------:R-:W-:-:S03]  /*26b0*/  IMAD.IADD R68, R69, 0x1, R68 ;  /* 0x0000000145447824 */ /* 0x000fc600078e0244 */
[----:B------:R-:W4:Y:S01]  /*26c0*/  LDS.U16 R90, [R90] ;  /* 0x000000005a5a7984 */ /* 0x000f220000000400 */
        /* <DEDUP_REMOVED lines=8> */
[----:B------:R-:W-:Y:S02]  /*2750*/  IMAD.IADD R86, R87, 0x1, R86 ;  /* 0x0000000157567824 */ /* 0x000fe400078e0256 */
        /* <DEDUP_REMOVED lines=33> */
[----:B------:R1:W-:Y:S04]  /*2970*/  STS [R52], R37 ;  /* 0x0000002534007388 */ /* 0x0003e80000000800 */
        /* <DEDUP_REMOVED lines=11> */
[----:B------:R1:W2:Y:S04]  /*2a30*/  LDS R29, [R53] ;  /* 0x00000000351d7984 */ /* 0x0002a80000000800 */
        /* <DEDUP_REMOVED lines=19> */
[----:B-----5:R1:W-:Y:S04]  /*2b70*/  STS [R4], R2 ;  /* 0x0000000204007388 */ /* 0x0203e80000000800 */
        /* <DEDUP_REMOVED lines=39> */
[----:B--234-:R-:W-:Y:S05]  /*2df0*/  BRA `(.L_x_444) ;  /* 0xffffffdc00587947 */ /* 0x01cfea000383ffff */
.L_x_443:
[----:B------:R-:W-:Y:S01]  /*2e00*/  LEA R5, R5, UR4, 0x2 ;  /* 0x0000000405057c11 */ /* 0x000fe2000f8e10ff */
[----:B------:R-:W-:Y:S01]  /*2e10*/  IMAD R53, R0, -0x48, R53 ;  /* 0xffffffb800357824 */ /* 0x000fe200078e0235 */
[----:B------:R-:W-:Y:S01]  /*2e20*/  LEA R56, R56, UR4, 0x2 ;  /* 0x0000000438387c11 */ /* 0x000fe2000f8e10ff */
[----:B------:R-:W0:Y:S01]  /*2e30*/  LDCU.64 UR6, c[0x0][0x3a0] ;  /* 0x00007400ff0677ac */ /* 0x000e220008000a00 */
[----:B------:R-:W-:Y:S01]  /*2e40*/  LEA R58, R58, UR4, 0x2 ;  /* 0x000000043a3a7c11 */ /* 0x000fe2000f8e10ff */
[----:B------:R-:W-:Y:S01]  /*2e50*/  STS [R5], R29 ;  /* 0x0000001d05007388 */ /* 0x000fe20000000800 */
[----:B------:R-:W-:Y:S02]  /*2e60*/  LEA R60, R60, UR4, 0x2 ;  /* 0x000000043c3c7c11 */ /* 0x000fe4000f8e10ff */
[----:B------:R-:W-:Y:S01]  /*2e70*/  LEA R62, R62, UR4, 0x2 ;  /* 0x000000043e3e7c11 */ /* 0x000fe2000f8e10ff */
[----:B------:R-:W-:Y:S01]  /*2e80*/  STS [R56], R30 ;  /* 0x0000001e38007388 */ /* 0x000fe20000000800 */
[----:B------:R-:W-:-:S02]  /*2e90*/  LEA R64, R64, UR4, 0x2 ;  /* 0x0000000440407c11 */ /* 0x000fc4000f8e10ff */
[----:B------:R-:W-:Y:S01]  /*2ea0*/  LEA R66, R66, UR4, 0x2 ;  /* 0x0000000442427c11 */ /* 0x000fe2000f8e10ff */
[----:B------:R-:W-:Y:S01]  /*2eb0*/  STS [R58], R31 ;  /* 0x0000001f3a007388 */ /* 0x000fe20000000800 */
[----:B------:R-:W-:Y:S02]  /*2ec0*/  LEA R68, R68, UR4, 0x2 ;  /* 0x0000000444447c11 */ /* 0x000fe4000f8e10ff */
[----:B------:R-:W-:Y:S01]  /*2ed0*/  LEA R70, R70, UR4, 0x2 ;  /* 0x0000000446467c11 */ /* 0x000fe2000f8e10ff */
[----:B------:R-:W-:Y:S01]  /*2ee0*/  STS [R60], R32 ;  /* 0x000000203c007388 */ /* 0x000fe20000000800 */
[----:B------:R-:W-:Y:S02]  /*2ef0*/  LEA R72, R72, UR4, 0x2 ;  /* 0x0000000448487c11 */ /* 0x000fe4000f8e10ff */
[----:B------:R-:W-:Y:S01]  /*2f00*/  LEA R74, R74, UR4, 0x2 ;  /* 0x000000044a4a7c11 */ /* 0x000fe2000f8e10ff */
[----:B------:R-:W-:Y:S01]  /*2f10*/  STS [R62], R33 ;  /* 0x000000213e007388 */ /* 0x000fe20000000800 */
[----:B------:R-:W-:Y:S01]  /*2f20*/  LEA R76, R76, UR4, 0x2 ;  /* 0x000000044c4c7c11 */ /* 0x000fe2000f8e10ff */
[----:B0-----:R-:W-:Y:S01]  /*2f30*/  IMAD.U32 R4, RZ, RZ, UR7 ;  /* 0x00000007ff047e24 */ /* 0x001fe2000f8e00ff */
        /* <DEDUP_REMOVED lines=11> */
[----:B------:R-:W-:-:S03]  /*2ff0*/  ISETP.LT.U32.AND P2, PT, R0, UR6, PT ;  /* 0x0000000600007c0c */ /* 0x000fc6000bf41070 */
[----:B------:R-:W-:Y:S01]  /*3000*/  STS [R72], R38 ;  /* 0x0000002648007388 */ /* 0x000fe20000000800 */
[----:B------:R-:W-:-:S03]  /*3010*/  ISETP.GT.U32.AND.EX P2, PT, R4, RZ, PT, P2 ;  /* 0x000000ff0400720c */ /* 0x000fc60003f44120 */
[----:B------:R-:W-:Y:S04]  /*3020*/  STS [R74], R39 ;  /* 0x000000274a007388 */ /* 0x000fe80000000800 */
[----:B------:R-:W-:Y:S04]  /*3030*/  STS [R76], R40 ;  /* 0x000000284c007388 */ /* 0x000fe80000000800 */
[----:B------:R-:W-:Y:S04]  /*3040*/  STS [R78], R41 ;  /* 0x000000294e007388 */ /* 0x000fe80000000800 */
[----:B------:R-:W-:Y:S04]  /*3050*/  STS [R80], R43 ;  /* 0x0000002b50007388 */ /* 0x000fe80000000800 */
[----:B------:R-:W-:Y:S04]  /*3060*/  STS [R47], R44 ;  /* 0x0000002c2f007388 */ /* 0x000fe80000000800 */
[----:B------:R-:W-:Y:S04]  /*3070*/  STS [R84], R45 ;  /* 0x0000002d54007388 */ /* 0x000fe80000000800 */
[----:B------:R-:W-:Y:S04]  /*3080*/  STS [R51], R46 ;  /* 0x0000002e33007388 */ /* 0x000fe80000000800 */
[----:B------:R-:W-:Y:S04]  /*3090*/  STS [R88], R48 ;  /* 0x0000003058007388 */ /* 0x000fe80000000800 */
[----:B------:R-:W-:Y:S01]  /*30a0*/  STS [R90], R49 ;  /* 0x000000315a007388 */ /* 0x000fe20000000800 */
[----:B------:R-:W-:Y:S06]  /*30b0*/  BAR.SYNC.DEFER_BLOCKING 0x0 ;  /* 0x0000000000007b1d */ /* 0x000fec0000010000 */
[----:B------:R-:W0:Y:S04]  /*30c0*/  LDS R6, [R53] ;  /* 0x0000000035067984 */ /* 0x000e280000000800 */
[----:B------:R-:W1:Y:S04]  /*30d0*/  LDS R7, [R53+0x400] ;  /* 0x0004000035077984 */ /* 0x000e680000000800 */
[----:B------:R-:W2:Y:S04]  /*30e0*/  LDS R8, [R53+0x800] ;  /* 0x0008000035087984 */ /* 0x000ea80000000800 */
[----:B------:R-:W-:Y:S04]  /*30f0*/  LDS R9, [R53+0xc00] ;  /* 0x000c000035097984 */ /* 0x000fe80000000800 */
[----:B------:R-:W-:Y:S04]  /*3100*/  LDS R10, [R53+0x1000] ;  /* 0x00100000350a7984 */ /* 0x000fe80000000800 */
[----:B------:R-:W-:Y:S04]  /*3110*/  LDS R11, [R53+0x1400] ;  /* 0x00140000350b7984 */ /* 0x000fe80000000800 */
[----:B------:R-:W3:Y:S04]  /*3120*/  LDS R29, [R53+0x1800] ;  /* 0x00180000351d7984 */ /* 0x000ee80000000800 */
[----:B------:R-:W-:Y:S04]  /*3130*/  LDS R30, [R53+0x1c00] ;  /* 0x001c0000351e7984 */ /* 0x000fe80000000800 */
        /* <DEDUP_REMOVED lines=10> */
[----:B------:R-:W-:Y:S01]  /*31e0*/  LDS R41, [R53+0x4800] ;  /* 0x0048000035297984 */ /* 0x000fe20000000800 */
[----:B------:R-:W-:Y:S06]  /*31f0*/  BAR.SYNC.DEFER_BLOCKING 0x0 ;  /* 0x0000000000007b1d */ /* 0x000fec0000010000 */
[----:B-----5:R4:W-:Y:S04]  /*3200*/  STS [R5], R2 ;  /* 0x0000000205007388 */ /* 0x0209e80000000800 */
[----:B------:R0:W-:Y:S04]  /*3210*/  STS [R56], R3 ;  /* 0x0000000338007388 */ /* 0x0001e80000000800 */
[----:B------:R1:W-:Y:S01]  /*3220*/  STS [R58], R12 ;  /* 0x0000000c3a007388 */ /* 0x0003e20000000800 */
[----:B----4-:R-:W4:Y:S03]  /*3230*/  LDC.64 R4, c[0x0][0x398] ;  /* 0x0000e600ff047b82 */ /* 0x010f260000000a00 */
[----:B------:R-:W-:Y:S04]  /*3240*/  STS [R60], R13 ;  /* 0x0000000d3c007388 */ /* 0x000fe80000000800 */
[----:B------:R2:W-:Y:S01]  /*3250*/  STS [R62], R14 ;  /* 0x0000000e3e007388 */ /* 0x0005e20000000800 */
[----:B0-----:R-:W0:Y:S01]  /*3260*/  LDC.64 R2, c[0x0][0x388] ;  /* 0x0000e200ff027b82 */ /* 0x001e220000000a00 */
[----:B-1----:R-:W-:-:S02]  /*3270*/  VIADD R12, R0, 0x100 ;  /* 0x00000100000c7836 */ /* 0x002fc40000000000 */
[----:B------:R-:W-:Y:S04]  /*3280*/  STS [R64], R15 ;  /* 0x0000000f40007388 */ /* 0x000fe80000000800 */
[----:B------:R1:W-:Y:S01]  /*3290*/  STS [R66], R16 ;  /* 0x0000001042007388 */ /* 0x0003e20000000800 */
[----:B------:R-:W-:Y:S01]  /*32a0*/  ISETP.LT.U32.AND P4, PT, R12, UR6, PT ;  /* 0x000000060c007c0c */ /* 0x000fe2000bf81070 */
[C---:B--2---:R-:W-:Y:S01]  /*32b0*/  VIADD R14, R0.reuse, 0x200 ;  /* 0x00000200000e7836 */ /* 0x044fe20000000000 */
[----:B------:R-:W-:Y:S01]  /*32c0*/  LOP3.LUT R12, R0, 0x400, RZ, 0xfc, !PT ;  /* 0x00000400000c7812 */ /* 0x000fe200078efcff */
[----:B------:R-:W-:Y:S03]  /*32d0*/  STS [R68], R17 ;  /* 0x0000001144007388 */ /* 0x000fe60000000800 */
[----:B------:R-:W-:Y:S01]  /*32e0*/  ISETP.LT.U32.AND P3, PT, R14, UR6, PT ;  /* 0x000000060e007c0c */ /* 0x000fe2000bf61070 */
[----:B------:R-:W-:Y:S01]  /*32f0*/  STS [R70], R18 ;  /* 0x0000001246007388 */ /* 0x000fe20000000800 */
[----:B------:R-:W-:Y:S01]  /*3300*/  VIADD R14, R0, 0x500 ;  /* 0x00000500000e7836 */ /* 0x000fe20000000000 */
[----:B------:R-:W-:Y:S01]  /*3310*/  ISETP.LT.U32.AND P0, PT, R12, UR6, PT ;  /* 0x000000060c007c0c */ /* 0x000fe2000bf01070 */
[C---:B-1----:R-:W-:Y:S01]  /*3320*/  VIADD R16, R0.reuse, 0x300 ;  /* 0x0000030000107836 */ /* 0x042fe20000000000 */
[----:B------:R-:W-:Y:S01]  /*3330*/  STS [R72], R19 ;  /* 0x0000001348007388 */ /* 0x000fe20000000800 */
[----:B------:R-:W-:Y:S01]  /*3340*/  VIADD R12, R0, 0x600 ;  /* 0x00000600000c7836 */ /* 0x000fe20000000000 */
[----:B------:R-:W-:Y:S01]  /*3350*/  ISETP.LT.U32.AND P1, PT, R14, UR6, PT ;  /* 0x000000060e007c0c */ /* 0x000fe2000bf21070 */
[----:B------:R-:W-:Y:S01]  /*3360*/  IMAD.U32 R14, RZ, RZ, UR7 ;  /* 0x00000007ff0e7e24 */ /* 0x000fe2000f8e00ff */
[----:B------:R-:W-:Y:S01]  /*3370*/  STS [R74], R20 ;  /* 0x000000144a007388 */ /* 0x000fe20000000800 */
[----:B------:R-:W-:Y:S01]  /*3380*/  ISETP.LT.U32.AND P5, PT, R16, UR6, PT ;  /* 0x0000000610007c0c */ /* 0x000fe2000bfa1070 */
[----:B------:R-:W-:Y:S01]  /*3390*/  IMAD.U32 R16, RZ, RZ, UR7 ;  /* 0x00000007ff107e24 */ /* 0x000fe2000f8e00ff */
[----:B------:R-:W-:Y:S01]  /*33a0*/  ISETP.LT.U32.AND P6, PT, R12, UR6, PT ;  /* 0x000000060c007c0c */ /* 0x000fe2000bfc1070 */
[----:B------:R-:W-:Y:S01]  /*33b0*/  STS [R76], R21 ;  /* 0x000000154c007388 */ /* 0x000fe20000000800 */
[----:B0-----:R-:W-:Y:S01]  /*33c0*/  IMAD.WIDE.U32 R2, R0, 0x4, R2 ;  /* 0x0000000400027825 */ /* 0x001fe200078e0002 */
[----:B------:R-:W-:-:S02]  /*33d0*/  ISETP.GT.U32.AND.EX P3, PT, R14, RZ, PT, P3 ;  /* 0x000000ff0e00720c */ /* 0x000fc40003f64130 */
[----:B------:R-:W-:Y:S01]  /*33e0*/  STS [R78], R22 ;  /* 0x000000164e007388 */ /* 0x000fe20000000800 */
[----:B------:R-:W-:Y:S01]  /*33f0*/  ISETP.GT.U32.AND.EX P4, PT, R16, RZ, PT, P4 ;  /* 0x000000ff1000720c */ /* 0x000fe20003f84140 */
[----:B----4-:R-:W-:Y:S02]  /*3400*/  IMAD.WIDE.U32 R4, R0, 0x4, R4 ;  /* 0x0000000400047825 */ /* 0x010fe400078e0004 */
[----:B------:R0:W-:Y:S02]  /*3410*/  STS [R80], R23 ;  /* 0x0000001750007388 */ /* 0x0001e40000000800 */
[----:B------:R-:W-:Y:S02]  /*3420*/  IMAD.U32 R12, RZ, RZ, UR7 ;  /* 0x00000007ff0c7e24 */ /* 0x000fe4000f8e00ff */
[----:B------:R-:W-:Y:S03]  /*3430*/  STS [R47], R24 ;  /* 0x000000182f007388 */ /* 0x000fe60000000800 */
[----:B------:R-:W-:Y:S01]  /*3440*/  ISETP.GT.U32.AND.EX P5, PT, R12, RZ, PT, P5 ;  /* 0x000000ff0c00720c */ /* 0x000fe20003fa4150 */
[----:B------:R1:W-:Y:S01]  /*3450*/  STS [R84], R25 ;  /* 0x0000001954007388 */ /* 0x0003e20000000800 */
[----:B0-----:R-:W-:Y:S01]  /*3460*/  @P2 LOP3.LUT R23, R6, 0x80000000, RZ, 0x3c, !PT ;  /* 0x8000000006172812 */ /* 0x001fe200078e3cff */
[----:B------:R-:W-:-:S02]  /*3470*/  VIADD R6, R0, 0x700 ;  /* 0x0000070000067836 */ /* 0x000fc40000000000 */
[----:B------:R-:W-:Y:S04]  /*3480*/  STS [R51], R26 ;  /* 0x0000001a33007388 */ /* 0x000fe80000000800 */
[----:B------:R0:W-:Y:S01]  /*3490*/  STS [R88], R27 ;  /* 0x0000001b58007388 */ /* 0x0001e20000000800 */
[----:B-1----:R-:W-:-:S03]  /*34a0*/  @P4 LOP3.LUT R25, R7, 0x80000000, RZ, 0x3c, !PT ;  /* 0x8000000007194812 */ /* 0x002fc600078e3cff */
[----:B------:R-:W-:Y:S01]  /*34b0*/  STS [R90], R28 ;  /* 0x0000001c5a007388 */ /* 0x000fe20000000800 */
[----:B------:R-:W-:Y:S01]  /*34c0*/  BAR.SYNC.DEFER_BLOCKING 0x0 ;  /* 0x0000000000007b1d */ /* 0x000fe20000010000 */
[----:B0-----:R-:W-:Y:S01]  /*34d0*/  @P3 LOP3.LUT R27, R8, 0x80000000, RZ, 0x3c, !PT ;  /* 0x80000000081b3812 */ /* 0x001fe200078e3cff */
[----:B------:R-:W-:-:S05]  /*34e0*/  IMAD.U32 R8, RZ, RZ, UR7 ;  /* 0x00000007ff087e24 */ /* 0x000fca000f8e00ff */
[C---:B------:R-:W-:Y:S02]  /*34f0*/  ISETP.GT.U32.AND.EX P1, PT, R8.reuse, RZ, PT, P1 ;  /* 0x000000ff0800720c */ /* 0x040fe40003f24110 */
[----:B------:R-:W-:-:S13]  /*3500*/  ISETP.GT.U32.AND.EX P6, PT, R8, RZ, PT, P6 ;  /* 0x000000ff0800720c */ /* 0x000fda0003fc4160 */
[----:B---3--:R-:W-:Y:S01]  /*3510*/  @P6 LOP3.LUT R29, R29, 0x80000000, RZ, 0x3c, !PT ;  /* 0x800000001d1d6812 */ /* 0x008fe200078e3cff */
[----:B------:R-:W0:Y:S04]  /*3520*/  @P2 LDS R43, [R53] ;  /* 0x00000000352b2984 */ /* 0x000e280000000800 */
[----:B------:R-:W1:Y:S04]  /*3530*/  LDS R13, [R53+0x400] ;  /* 0x00040000350d7984 */ /* 0x000e680000000800 */
[----:B------:R-:W2:Y:S04]  /*3540*/  LDS R15, [R53+0x800] ;  /* 0x00080000350f7984 */ /* 0x000ea80000000800 */
[----:B------:R-:W3:Y:S04]  /*3550*/  LDS R17, [R53+0xc00] ;  /* 0x000c000035117984 */ /* 0x000ee80000000800 */
[----:B------:R-:W4:Y:S04]  /*3560*/  LDS R19, [R53+0x1000] ;  /* 0x0010000035137984 */ /* 0x000f280000000800 */
[----:B------:R-:W-:Y:S04]  /*3570*/  @P2 STG.E desc[UR8][R2.64], R23 ;  /* 0x0000001702002986 */ /* 0x000fe8000c101908 */
[----:B------:R-:W4:Y:S04]  /*3580*/  LDS R21, [R53+0x1400] ;  /* 0x0014000035157984 */ /* 0x000f280000000800 */
[----:B------:R-:W4:Y:S04]  /*3590*/  LDS R7, [R53+0x1800] ;  /* 0x0018000035077984 */ /* 0x000f280000000800 */
[----:B------:R-:W4:Y:S04]  /*35a0*/  LDS R23, [R53+0x1c00] ;  /* 0x001c000035177984 */ /* 0x000f280000000800 */
[----:B0-----:R0:W-:Y:S01]  /*35b0*/  @P2 STG.E desc[UR8][R4.64], R43 ;  /* 0x0000002b04002986 */ /* 0x0011e2000c101908 */
[----:B------:R-:W-:Y:S01]  /*35c0*/  ISETP.LT.U32.AND P2, PT, R6, UR6, PT ;  /* 0x0000000606007c0c */ /* 0x000fe2000bf41070 */
[----:B------:R-:W-:-:S02]  /*35d0*/  IMAD.U32 R6, RZ, RZ, UR7 ;  /* 0x00000007ff067e24 */ /* 0x000fc4000f8e00ff */
[----:B------:R2:W-:Y:S01]  /*35e0*/  @P4 STG.E desc[UR8][R2.64+0x400], R25 ;  /* 0x0004001902004986 */ /* 0x0005e2000c101908 */
[----:B------:R-:W-:Y:S02]  /*35f0*/  ISETP.GT.U32.AND.EX P2, PT, R8, RZ, PT, P2 ;  /* 0x000000ff0800720c */ /* 0x000fe40003f44120 */
[----:B------:R-:W-:Y:S01]  /*3600*/  ISETP.GT.U32.AND.EX P0, PT, R6, RZ, PT, P0 ;  /* 0x000000ff0600720c */ /* 0x000fe20003f04100 */
[----:B-1----:R-:W-:Y:S01]  /*3610*/  @P4 STG.E desc[UR8][R4.64+0x400], R13 ;  /* 0x0004000d04004986 */ /* 0x002fe2000c101908 */
[----:B------:R-:W-:Y:S02]  /*3620*/  LOP3.LUT R6, R0, 0x800, RZ, 0xfc, !PT ;  /* 0x0000080000067812 */ /* 0x000fe400078efcff */
[----:B0-----:R-:W-:Y:S01]  /*3630*/  @P5 LOP3.LUT R43, R9, 0x80000000, RZ, 0x3c, !PT ;  /* 0x80000000092b5812 */ /* 0x001fe200078e3cff */
[----:B------:R-:W-:Y:S01]  /*3640*/  @P3 STG.E desc[UR8][R2.64+0x800], R27 ;  /* 0x0008001b02003986 */ /* 0x000fe2000c101908 */
[----:B------:R-:W-:Y:S01]  /*3650*/  ISETP.LT.U32.AND P4, PT, R6, UR6, PT ;  /* 0x0000000606007c0c */ /* 0x000fe2000bf81070 */
[----:B------:R-:W-:-:S02]  /*3660*/  VIADD R6, R0, 0x900 ;  /* 0x0000090000067836 */ /* 0x000fc40000000000 */
[----:B------:R-:W0:Y:S04]  /*3670*/  LDS R9, [R53+0x2000] ;  /* 0x0020000035097984 */ /* 0x000e280000000800 */
[----:B--2---:R-:W-:Y:S01]  /*3680*/  @P0 LOP3.LUT R25, R10, 0x80000000, RZ, 0x3c, !PT ;  /* 0x800000000a190812 */ /* 0x004fe200078e3cff */
[----:B------:R-:W-:Y:S01]  /*3690*/  @P3 STG.E desc[UR8][R4.64+0x800], R15 ;  /* 0x0008000f04003986 */ /* 0x000fe2000c101908 */
[----:B------:R-:W-:Y:S01]  /*36a0*/  ISETP.LT.U32.AND P3, PT, R6, UR6, PT ;  /* 0x0000000606007c0c */ /* 0x000fe2000bf61070 */
[----:B------:R-:W-:Y:S02]  /*36b0*/  VIADD R6, R0, 0xa00 ;  /* 0x00000a0000067836 */ /* 0x000fe40000000000 */
[----:B------:R-:W-:Y:S01]  /*36c0*/  @P5 STG.E desc[UR8][R2.64+0xc00], R43 ;  /* 0x000c002b02005986 */ /* 0x000fe2000c101908 */
[----:B------:R-:W-:Y:S01]  /*36d0*/  ISETP.GT.U32.AND.EX P3, PT, R8, RZ, PT, P3 ;  /* 0x000000ff0800720c */ /* 0x000fe20003f64130 */
[----:B------:R-:W-:-:S02]  /*36e0*/  IMAD.U32 R10, RZ, RZ, UR7 ;  /* 0x00000007ff0a7e24 */ /* 0x000fc4000f8e00ff */
[----:B---3--:R1:W-:Y:S01]  /*36f0*/  @P5 STG.E desc[UR8][R4.64+0xc00], R17 ;  /* 0x000c001104005986 */ /* 0x0083e2000c101908 */
[----:B------:R-:W-:Y:S01]  /*3700*/  ISETP.LT.U32.AND P5, PT, R6, UR6, PT ;  /* 0x0000000606007c0c */ /* 0x000fe2000bfa1070 */
[----:B------:R-:W-:Y:S02]  /*3710*/  VIADD R6, R0, 0xb00 ;  /* 0x00000b0000067836 */ /* 0x000fe40000000000 */
[----:B------:R-:W2:Y:S01]  /*3720*/  LDS R13, [R53+0x2400] ;  /* 0x00240000350d7984 */ /* 0x000ea20000000800 */
[----:B------:R-:W-:-:S03]  /*3730*/  ISETP.GT.U32.AND.EX P5, PT, R8, RZ, PT, P5 ;  /* 0x000000ff0800720c */ /* 0x000fc60003fa4150 */
[----:B------:R-:W-:Y:S04]  /*3740*/  @P0 STG.E desc[UR8][R2.64+0x1000], R25 ;  /* 0x0010001902000986 */ /* 0x000fe8000c101908 */
[----:B----4-:R3:W-:Y:S01]  /*3750*/  @P0 STG.E desc[UR8][R4.64+0x1000], R19 ;  /* 0x0010001304000986 */ /* 0x0107e2000c101908 */
[----:B-1----:R-:W-:Y:S02]  /*3760*/  @P1 LOP3.LUT R17, R11, 0x80000000, RZ, 0x3c, !PT ;  /* 0x800000000b111812 */ /* 0x002fe400078e3cff */
[----:B------:R-:W-:Y:S01]  /*3770*/  ISETP.LT.U32.AND P0, PT, R6, UR6, PT ;  /* 0x0000000606007c0c */ /* 0x000fe2000bf01070 */
[----:B------:R-:W1:Y:S01]  /*3780*/  LDS R11, [R53+0x2800] ;  /* 0x00280000350b7984 */ /* 0x000e620000000800 */
[----:B------:R-:W-:Y:S01]  /*3790*/  IMAD.U32 R6, RZ, RZ, UR7 ;  /* 0x00000007ff067e24 */ /* 0x000fe2000f8e00ff */
[----:B------:R-:W-:-:S02]  /*37a0*/  @P5 LOP3.LUT R33, R33, 0x80000000, RZ, 0x3c, !PT ;  /* 0x8000000021215812 */ /* 0x000fc400078e3cff */
[----:B------:R-:W4:Y:S01]  /*37b0*/  LDS R15, [R53+0x2c00] ;  /* 0x002c0000350f7984 */ /* 0x000f220000000800 */
[----:B------:R-:W-:Y:S02]  /*37c0*/  ISETP.GT.U32.AND.EX P0, PT, R8, RZ, PT, P0 ;  /* 0x000000ff0800720c */ /* 0x000fe40003f04100 */
[----:B------:R-:W-:Y:S01]  /*37d0*/  ISETP.GT.U32.AND.EX P4, PT, R6, RZ, PT, P4 ;  /* 0x000000ff0600720c */ /* 0x000fe20003f84140 */
[----:B------:R-:W-:Y:S01]  /*37e0*/  @P1 STG.E desc[UR8][R2.64+0x1400], R17 ;  /* 0x0014001102001986 */ /* 0x000fe2000c101908 */
[----:B------:R-:W-:Y:S02]  /*37f0*/  LOP3.LUT R6, R0, 0xc00, RZ, 0xfc, !PT ;  /* 0x00000c0000067812 */ /* 0x000fe400078efcff */
[----:B---3--:R-:W-:Y:S01]  /*3800*/  @P2 LOP3.LUT R19, R30, 0x80000000, RZ, 0x3c, !PT ;  /* 0x800000001e132812 */ /* 0x008fe200078e3cff */
[----:B------:R-:W-:Y:S01]  /*3810*/  @P1 STG.E desc[UR8][R4.64+0x1400], R21 ;  /* 0x0014001504001986 */ /* 0x000fe2000c101908 */
[----:B------:R-:W-:Y:S01]  /*3820*/  ISETP.LT.U32.AND P1, PT, R6, UR6, PT ;  /* 0x0000000606007c0c */ /* 0x000fe2000bf21070 */
[----:B------:R-:W-:Y:S01]  /*3830*/  VIADD R6, R0, 0xd00 ;  /* 0x00000d0000067836 */ /* 0x000fe20000000000 */
[----:B------:R-:W-:Y:S01]  /*3840*/  @P3 LOP3.LUT R25, R32, 0x80000000, RZ, 0x3c, !PT ;  /* 0x8000000020193812 */ /* 0x000fe200078e3cff */
[----:B------:R-:W-:Y:S01]  /*3850*/  @P6 STG.E desc[UR8][R2.64+0x1800], R29 ;  /* 0x0018001d02006986 */ /* 0x000fe2000c101908 */
[----:B------:R-:W-:-:S03]  /*3860*/  ISETP.GT.U32.AND.EX P1, PT, R8, RZ, PT, P1 ;  /* 0x000000ff0800720c */ /* 0x000fc60003f24110 */
[----:B------:R-:W-:Y:S01]  /*3870*/  @P6 STG.E desc[UR8][R4.64+0x1800], R7 ;  /* 0x0018000704006986 */ /* 0x000fe2000c101908 */
[----:B------:R-:W-:Y:S01]  /*3880*/  ISETP.LT.U32.AND P6, PT, R6, UR6, PT ;  /* 0x0000000606007c0c */ /* 0x000fe2000bfc1070 */
[----:B------:R-:W-:Y:S01]  /*3890*/  VIADD R6, R0, 0xe00 ;  /* 0x00000e0000067836 */ /* 0x000fe20000000000 */
[----:B------:R-:W-:Y:S01]  /*38a0*/  @P4 LOP3.LUT R31, R31, 0x80000000, RZ, 0x3c, !PT ;  /* 0x800000001f1f4812 */ /* 0x000fe200078e3cff */
[----:B------:R-:W3:Y:S01]  /*38b0*/  LDS R7, [R53+0x3000] ;  /* 0x0030000035077984 */ /* 0x000ee20000000800 */
[----:B------:R-:W-:-:S03]  /*38c0*/  ISETP.GT.U32.AND.EX P6, PT, R10, RZ, PT, P6 ;  /* 0x000000ff0a00720c */ /* 0x000fc60003fc4160 */
[----:B------:R-:W-:Y:S02]  /*38d0*/  @P2 STG.E desc[UR8][R2.64+0x1c00], R19 ;  /* 0x001c001302002986 */ /* 0x000fe4000c101908 */
[----:B------:R-:W-:Y:S02]  /*38e0*/  @P1 LOP3.LUT R35, R35, 0x80000000, RZ, 0x3c, !PT ;  /* 0x8000000023231812 */ /* 0x000fe400078e3cff */
[----:B------:R-:W3:Y:S04]  /*38f0*/  LDS R17, [R53+0x3400] ;  /* 0x0034000035117984 */ /* 0x000ee80000000800 */
[----:B------:R-:W-:Y:S01]  /*3900*/  @P2 STG.E desc[UR8][R4.64+0x1c00], R23 ;  /* 0x001c001704002986 */ /* 0x000fe2000c101908 */
[----:B------:R-:W-:Y:S01]  /*3910*/  ISETP.LT.U32.AND P2, PT, R6, UR6, PT ;  /* 0x0000000606007c0c */ /* 0x000fe2000bf41070 */
[----:B------:R-:W-:-:S02]  /*3920*/  VIADD R6, R0, 0xf00 ;  /* 0x00000f0000067836 */ /* 0x000fc40000000000 */
[----:B------:R-:W-:Y:S01]  /*3930*/  @P4 STG.E desc[UR8][R2.64+0x2000], R31 ;  /* 0x0020001f02004986 */ /* 0x000fe2000c101908 */
[----:B------:R-:W-:-:S03]  /*3940*/  ISETP.GT.U32.AND.EX P2, PT, R12, RZ, PT, P2 ;  /* 0x000000ff0c00720c */ /* 0x000fc60003f44120 */
[----:B------:R-:W3:Y:S04]  /*3950*/  LDS R19, [R53+0x3800] ;  /* 0x0038000035137984 */ /* 0x000ee80000000800 */
[----:B0-----:R-:W-:Y:S01]  /*3960*/  @P4 STG.E desc[UR8][R4.64+0x2000], R9 ;  /* 0x0020000904004986 */ /* 0x001fe2000c101908 */
[----:B------:R-:W-:Y:S02]  /*3970*/  ISETP.LT.U32.AND P4, PT, R6, UR6, PT ;  /* 0x0000000606007c0c */ /* 0x000fe4000bf81070 */
[----:B------:R-:W-:Y:S01]  /*3980*/  LOP3.LUT R6, R0, 0x1000, RZ, 0xfc, !PT ;  /* 0x0000100000067812 */ /* 0x000fe200078efcff */
[----:B------:R-:W0:Y:S02]  /*3990*/  LDS R9, [R53+0x3c00] ;  /* 0x003c000035097984 */ /* 0x000e240000000800 */
[----:B------:R-:W-:-:S02]  /*39a0*/  @P2 LOP3.LUT R37, R37, 0x80000000, RZ, 0x3c, !PT ;  /* 0x8000000025252812 */ /* 0x000fc400078e3cff */
[----:B------:R-:W0:Y:S04]  /*39b0*/  LDS R21, [R53+0x4000] ;  /* 0x0040000035157984 */ /* 0x000e280000000800 */
[----:B------:R-:W0:Y:S04]  /*39c0*/  LDS R23, [R53+0x4400] ;  /* 0x0044000035177984 */ /* 0x000e280000000800 */
[----:B------:R-:W-:Y:S04]  /*39d0*/  @P3 STG.E desc[UR8][R2.64+0x2400], R25 ;  /* 0x0024001902003986 */ /* 0x000fe8000c101908 */
[----:B--2---:R2:W-:Y:S01]  /*39e0*/  @P3 STG.E desc[UR8][R4.64+0x2400], R13 ;  /* 0x0024000d04003986 */ /* 0x0045e2000c101908 */
[----:B------:R-:W-:Y:S01]  /*39f0*/  ISETP.LT.U32.AND P3, PT, R6, UR6, PT ;  /* 0x0000000606007c0c */ /* 0x000fe2000bf61070 */
[----:B------:R-:W-:-:S02]  /*3a00*/  VIADD R6, R0, 0x1100 ;  /* 0x0000110000067836 */ /* 0x000fc40000000000 */
[----:B------:R-:W-:Y:S01]  /*3a10*/  @P5 STG.E desc[UR8][R2.64+0x2800], R33 ;  /* 0x0028002102005986 */ /* 0x000fe2000c101908 */
[----:B------:R-:W-:Y:S01]  /*3a20*/  VIADD R0, R0, 0x1200 ;  /* 0x0000120000007836 */ /* 0x000fe20000000000 */
[----:B------:R-:W-:Y:S02]  /*3a30*/  ISETP.GT.U32.AND.EX P3, PT, R8, RZ, PT, P3 ;  /* 0x000000ff0800720c */ /* 0x000fe40003f64130 */
[----:B-1----:R1:W-:Y:S01]  /*3a40*/  @P5 STG.E desc[UR8][R4.64+0x2800], R11 ;  /* 0x0028000b04005986 */ /* 0x0023e2000c101908 */
[----:B------:R-:W-:Y:S01]  /*3a50*/  ISETP.LT.U32.AND P5, PT, R6, UR6, PT ;  /* 0x0000000606007c0c */ /* 0x000fe2000bfa1070 */
[----:B------:R-:W-:Y:S01]  /*3a60*/  IMAD.U32 R6, RZ, RZ, UR7 ;  /* 0x00000007ff067e24 */ /* 0x000fe2000f8e00ff */
[----:B--2---:R-:W-:-:S04]  /*3a70*/  @P0 LOP3.LUT R13, R34, 0x80000000, RZ, 0x3c, !PT ;  /* 0x80000000220d0812 */ /* 0x004fc800078e3cff */
[----:B------:R-:W-:Y:S01]  /*3a80*/  ISETP.GT.U32.AND.EX P4, PT, R6, RZ, PT, P4 ;  /* 0x000000ff0600720c */ /* 0x000fe20003f84140 */
[----:B------:R2:W-:Y:S03]  /*3a90*/  @P0 STG.E desc[UR8][R2.64+0x2c00], R13 ;  /* 0x002c000d02000986 */ /* 0x0005e6000c101908 */
[----:B------:R-:W-:Y:S01]  /*3aa0*/  @P3 LOP3.LUT R39, R39, 0x80000000, RZ, 0x3c, !PT ;  /* 0x8000000027273812 */ /* 0x000fe200078e3cff */
[----:B----4-:R4:W-:Y:S01]  /*3ab0*/  @P0 STG.E desc[UR8][R4.64+0x2c00], R15 ;  /* 0x002c000f04000986 */ /* 0x0109e2000c101908 */
[----:B------:R-:W-:Y:S01]  /*3ac0*/  ISETP.LT.U32.AND P0, PT, R0, UR6, PT ;  /* 0x0000000600007c0c */ /* 0x000fe2000bf01070 */
[----:B------:R-:W-:Y:S01]  /*3ad0*/  IMAD.U32 R0, RZ, RZ, UR7 ;  /* 0x00000007ff007e24 */ /* 0x000fe2000f8e00ff */
[----:B-1----:R-:W-:Y:S01]  /*3ae0*/  @P6 LOP3.LUT R11, R36, 0x80000000, RZ, 0x3c, !PT ;  /* 0x80000000240b6812 */ /* 0x002fe200078e3cff */
[----:B------:R1:W-:Y:S01]  /*3af0*/  @P1 STG.E desc[UR8][R2.64+0x3000], R35 ;  /* 0x0030002302001986 */ /* 0x0003e2000c101908 */
[----:B------:R-:W-:-:S02]  /*3b00*/  ISETP.GT.U32.AND.EX P0, PT, R6, RZ, PT, P0 ;  /* 0x000000ff0600720c */ /* 0x000fc40003f04100 */
[----:B------:R-:W-:Y:S01]  /*3b10*/  ISETP.GT.U32.AND.EX P5, PT, R0, RZ, PT, P5 ;  /* 0x000000ff0000720c */ /* 0x000fe20003fa4150 */
[----:B---3--:R1:W-:Y:S01]  /*3b20*/  @P1 STG.E desc[UR8][R4.64+0x3000], R7 ;  /* 0x0030000704001986 */ /* 0x0083e2000c101908 */
[----:B--2---:R-:W-:-:S03]  /*3b30*/  @P4 LOP3.LUT R13, R38, 0x80000000, RZ, 0x3c, !PT ;  /* 0x80000000260d4812 */ /* 0x004fc600078e3cff */
[----:B------:R1:W-:Y:S04]  /*3b40*/  @P6 STG.E desc[UR8][R2.64+0x3400], R11 ;  /* 0x0034000b02006986 */ /* 0x0003e8000c101908 */
[----:B------:R1:W-:Y:S04]  /*3b50*/  @P6 STG.E desc[UR8][R4.64+0x3400], R17 ;  /* 0x0034001104006986 */ /* 0x0003e8000c101908 */
[----:B------:R1:W-:Y:S01]  /*3b60*/  @P2 STG.E desc[UR8][R2.64+0x3800], R37 ;  /* 0x0038002502002986 */ /* 0x0003e2000c101908 */
[----:B----4-:R-:W-:-:S03]  /*3b70*/  @P5 LOP3.LUT R15, R40, 0x80000000, RZ, 0x3c, !PT ;  /* 0x80000000280f5812 */ /* 0x010fc600078e3cff */
[----:B------:R1:W-:Y:S04]  /*3b80*/  @P2 STG.E desc[UR8][R4.64+0x3800], R19 ;  /* 0x0038001304002986 */ /* 0x0003e8000c101908 */
[----:B------:R1:W-:Y:S04]  /*3b90*/  @P4 STG.E desc[UR8][R2.64+0x3c00], R13 ;  /* 0x003c000d02004986 */ /* 0x0003e8000c101908 */
[----:B0-----:R1:W-:Y:S04]  /*3ba0*/  @P4 STG.E desc[UR8][R4.64+0x3c00], R9 ;  /* 0x003c000904004986 */ /* 0x0013e8000c101908 */
[----:B------:R1:W-:Y:S04]  /*3bb0*/  @P3 STG.E desc[UR8][R2.64+0x4000], R39 ;  /* 0x0040002702003986 */ /* 0x0003e8000c101908 */
[----:B------:R1:W-:Y:S04]  /*3bc0*/  @P3 STG.E desc[UR8][R4.64+0x4000], R21 ;  /* 0x0040001504003986 */ /* 0x0003e8000c101908 */
[----:B------:R1:W-:Y:S04]  /*3bd0*/  @P5 STG.E desc[UR8][R2.64+0x4400], R15 ;  /* 0x0044000f02005986 */ /* 0x0003e8000c101908 */
[----:B------:R1:W-:Y:S01]  /*3be0*/  @P5 STG.E desc[UR8][R4.64+0x4400], R23 ;  /* 0x0044001704005986 */ /* 0x0003e2000c101908 */
[----:B------:R-:W-:Y:S05]  /*3bf0*/  @!P0 EXIT ;  /* 0x000000000000894d */ /* 0x000fea0003800000 */
[----:B------:R-:W0:Y:S01]  /*3c00*/  LDS R53, [R53+0x4800] ;  /* 0x0048000035357984 */ /* 0x000e220000000800 */
[----:B------:R-:W-:-:S05]  /*3c10*/  LOP3.LUT R41, R41, 0x80000000, RZ, 0x3c, !PT ;  /* 0x8000000029297812 */ /* 0x000fca00078e3cff */
[----:B------:R-:W-:Y:S04]  /*3c20*/  STG.E desc[UR8][R2.64+0x4800], R41 ;  /* 0x0048002902007986 */ /* 0x000fe8000c101908 */
[----:B0-----:R-:W-:Y:S01]  /*3c30*/  STG.E desc[UR8][R4.64+0x4800], R53 ;  /* 0x0048003504007986 */ /* 0x001fe2000c101908 */
[----:B------:R-:W-:Y:S05]  /*3c40*/  EXIT ;  /* 0x000000000000794d */ /* 0x000fea0003800000 */
.L_x_445:
        /* <DEDUP_REMOVED lines=11> */
.L_x_893:


//--------------------- .text._ZN3cub18CUB_300001_SM_10006detail8for_each13static_kernelINS2_12policy_hub_t12policy_500_tEmN6thrust24THRUST_300001_SM_1000_NS8cuda_cub20__uninitialized_fill7functorINS7_10device_ptrIiEEiEEEEvT0_T1_ --------------------------
	.section	.text._ZN3cub18CUB_300001_SM_10006detail8for_each13static_kernelINS2_12policy_hub_t12policy_500_tEmN6thrust24THRUST_300001_SM_1000_NS8cuda_cub20__uninitialized_fill7functorINS7_10device_ptrIiEEiEEEEvT0_T1_,"ax",@progbits
	.align	128
        .global         _ZN3cub18CUB_300001_SM_10006detail8for_each13static_kernelINS2_12policy_hub_t12policy_500_tEmN6thrust24THRUST_300001_SM_1000_NS8cuda_cub20__uninitialized_fill7functorINS7_10device_ptrIiEEiEEEEvT0_T1_
        .type           _ZN3cub18CUB_300001_SM_10006detail8for_each13static_kernelINS2_12policy_hub_t12policy_500_tEmN6thrust24THRUST_300001_SM_1000_NS8cuda_cub20__uninitialized_fill7functorINS7_10device_ptrIiEEiEEEEvT0_T1_,@function
        .size           _ZN3cub18CUB_300001_SM_10006detail8for_each13static_kernelINS2_12policy_hub_t12policy_500_tEmN6thrust24THRUST_300001_SM_1000_NS8cuda_cub20__uninitialized_fill7functorINS7_10device_ptrIiEEiEEEEvT0_T1_,(.L_x_894 - _ZN3cub18CUB_300001_SM_10006detail8for_each13static_kernelINS2_12policy_hub_t12policy_500_tEmN6thrust24THRUST_300001_SM_1000_NS8cuda_cub20__uninitialized_fill7functorINS7_10device_ptrIiEEiEEEEvT0_T1_)
        .other          _ZN3cub18CUB_300001_SM_10006detail8for_each13static_kernelINS2_12policy_hub_t12policy_500_tEmN6thrust24THRUST_300001_SM_1000_NS8cuda_cub20__uninitialized_fill7functorINS7_10device_ptrIiEEiEEEEvT0_T1_,@"STO_CUDA_ENTRY STV_DEFAULT"
_ZN3cub18CUB_300001_SM_10006detail8for_each13static_kernelINS2_12policy_hub_t12policy_500_tEmN6thrust24THRUST_300001_SM_1000_NS8cuda_cub20__uninitialized_fill7functorINS7_10device_ptrIiEEiEEEEvT0_T1_:
.text._ZN3cub18CUB_300001_SM_10006detail8for_each13static_kernelINS2_12policy_hub_t12policy_500_tEmN6thrust24THRUST_300001_SM_1000_NS8cuda_cub20__uninitialized_fill7functorINS7_10device_ptrIiEEiEEEEvT0_T1_:
[----:B------:R-:W-:Y:S08]  /*0000*/  LDC R1, c[0x0][0x37c] ;  /* 0x0000df00ff017b82 */ /* 0x000ff00000000800 */
[----:B------:R-:W0:Y:S01]  /*0010*/  S2UR UR4, SR_CTAID.X ;  /* 0x00000000000479c3 */ /* 0x000e220000002500 */
[----:B------:R-:W1:Y:S01]  /*0020*/  LDCU.64 UR6, c[0x0][0x380] ;  /* 0x00007000ff0677ac */ /* 0x000e620008000a00 */
[----:B------:R-:W2:Y:S01]  /*0030*/  LDCU.64 UR8, c[0x0][0x358] ;  /* 0x00006b00ff0877ac */ /* 0x000ea20008000a00 */
[----:B0-----:R-:W-:-:S04]  /*0040*/  UIMAD.WIDE.U32 UR4, UR4, 0x200, URZ ;  /* 0x00000200040478a5 */ /* 0x001fc8000f8e00ff */
[----:B-1----:R-:W-:-:S04]  /*0050*/  UIADD3 UR6, UP0, UPT, -UR4, UR6, URZ ;  /* 0x0000000604067290 */ /* 0x002fc8000ff1e1ff */
[----:B------:R-:W-:Y:S02]  /*0060*/  UIADD3.X UR7, UPT, UPT, ~UR5, UR7, URZ, UP0, !UPT ;  /* 0x0000000705077290 */ /* 0x000fe400087fe5ff */
[----:B------:R-:W-:-:S04]  /*0070*/  UISETP.GE.U32.AND UP0, UPT, UR6, 0x200, UPT ;  /* 0x000002000600788c */ /* 0x000fc8000bf06070 */
[----:B------:R-:W-:-:S09]  /*0080*/  UISETP.GE.U32.AND.EX UP0, UPT, UR7, URZ, UPT, UP0 ;  /* 0x000000ff0700728c */ /* 0x000fd2000bf06100 */
[----:B--2---:R-:W-:Y:S05]  /*0090*/  BRA.U !UP0, `(.L_x_446) ;  /* 0x0000000108287547 */ /* 0x004fea000b800000 */
[----:B------:R-:W0:Y:S01]  /*00a0*/  S2R R0, SR_TID.X ;  /* 0x0000000000007919 */ /* 0x000e220000002100 */
[----:B------:R-:W1:Y:S01]  /*00b0*/  LDCU.64 UR6, c[0x0][0x388] ;  /* 0x00007100ff0677ac */ /* 0x000e620008000a00 */
[----:B------:R-:W2:Y:S01]  /*00c0*/  LDC R5, c[0x0][0x390] ;  /* 0x0000e400ff057b82 */ /* 0x000ea20000000800 */
[----:B0-----:R-:W-:-:S05]  /*00d0*/  IADD3 R0, P0, PT, R0, UR4, RZ ;  /* 0x0000000400007c10 */ /* 0x001fca000ff1e0ff */
[----:B------:R-:W-:Y:S01]  /*00e0*/  IMAD.X R3, RZ, RZ, UR5, P0 ;  /* 0x00000005ff037e24 */ /* 0x000fe200080e06ff */
[----:B-1----:R-:W-:-:S04]  /*00f0*/  LEA R2, P0, R0, UR6, 0x2 ;  /* 0x0000000600027c11 */ /* 0x002fc8000f8010ff */
[----:B------:R-:W-:-:S05]  /*0100*/  LEA.HI.X R3, R0, UR7, R3, 0x2, P0 ;  /* 0x0000000700037c11 */ /* 0x000fca00080f1403 */
[----:B--2---:R-:W-:Y:S04]  /*0110*/  STG.E desc[UR8][R2.64], R5 ;  /* 0x0000000502007986 */ /* 0x004fe8000c101908 */
[----:B------:R-:W-:Y:S01]  /*0120*/  STG.E desc[UR8][R2.64+0x400], R5 ;  /* 0x0004000502007986 */ /* 0x000fe2000c101908 */
[----:B------:R-:W-:Y:S05]  /*0130*/  EXIT ;  /* 0x000000000000794d */ /* 0x000fea0003800000 */
.L_x_446:
[----:B------:R-:W0:Y:S01]  /*0140*/  S2R R0, SR_TID.X ;  /* 0x0000000000007919 */ /* 0x000e220000002100 */
[----:B------:R-:W-:Y:S01]  /*0150*/  IMAD.U32 R2, RZ, RZ, UR7 ;  /* 0x00000007ff027e24 */ /* 0x000fe2000f8e00ff */
[----:B------:R-:W1:Y:S01]  /*0160*/  LDCU.64 UR10, c[0x0][0x388] ;  /* 0x00007100ff0a77ac */ /* 0x000e620008000a00 */
[----:B------:R-:W-:Y:S01]  /*0170*/  IMAD.U32 R4, RZ, RZ, UR7 ;  /* 0x00000007ff047e24 */ /* 0x000fe2000f8e00ff */
[----:B0-----:R-:W-:-:S04]  /*0180*/  ISETP.LT.U32.AND P0, PT, R0, UR6, PT ;  /* 0x0000000600007c0c */ /* 0x001fc8000bf01070 */
[----:B------:R-:W-:Y:S01]  /*0190*/  ISETP.GT.U32.AND.EX P0, PT, R2, RZ, PT, P0 ;  /* 0x000000ff0200720c */ /* 0x000fe20003f04100 */
[C---:B------:R-:W-:Y:S01]  /*01a0*/  VIADD R2, R0.reuse, 0x100 ;  /* 0x0000010000027836 */ /* 0x040fe20000000000 */
[----:B------:R-:W-:-:S04]  /*01b0*/  IADD3 R0, P2, PT, R0, UR4, RZ ;  /* 0x0000000400007c10 */ /* 0x000fc8000ff5e0ff */
[----:B------:R-:W-:Y:S01]  /*01c0*/  ISETP.LT.U32.AND P1, PT, R2, UR6, PT ;  /* 0x0000000602007c0c */ /* 0x000fe2000bf21070 */
[----:B------:R-:W-:Y:S01]  /*01d0*/  IMAD.X R3, RZ, RZ, UR5, P2 ;  /* 0x00000005ff037e24 */ /* 0x000fe200090e06ff */
[----:B-1----:R-:W-:Y:S02]  /*01e0*/  LEA R2, P2, R0, UR10, 0x2 ;  /* 0x0000000a00027c11 */ /* 0x002fe4000f8410ff */
[----:B------:R-:W-:Y:S02]  /*01f0*/  ISETP.GT.U32.AND.EX P1, PT, R4, RZ, PT, P1 ;  /* 0x000000ff0400720c */ /* 0x000fe40003f24110 */
[----:B------:R-:W-:Y:S01]  /*0200*/  LEA.HI.X R3, R0, UR11, R3, 0x2, P2 ;  /* 0x0000000b00037c11 */ /* 0x000fe200090f1403 */
[----:B------:R-:W0:Y:S04]  /*0210*/  @P0 LDC R5, c[0x0][0x390] ;  /* 0x0000e400ff050b82 */ /* 0x000e280000000800 */
[----:B0-----:R0:W-:Y:S06]  /*0220*/  @P0 STG.E desc[UR8][R2.64], R5 ;  /* 0x0000000502000986 */ /* 0x0011ec000c101908 */
[----:B------:R-:W-:Y:S05]  /*0230*/  @!P1 EXIT ;  /* 0x000000000000994d */ /* 0x000fea0003800000 */
[----:B0-----:R-:W0:Y:S02]  /*0240*/  LDC R5, c[0x0][0x390] ;  /* 0x0000e400ff057b82 */ /* 0x001e240000000800 */
[----:B0-----:R-:W-:Y:S01]  /*0250*/  STG.E desc[UR8][R2.64+0x400], R5 ;  /* 0x0004000502007986 */ /* 0x001fe2000c101908 */
[----:B------:R-:W-:Y:S05]  /*0260*/  EXIT ;  /* 0x000000000000794d */ /* 0x000fea0003800000 */
.L_x_447:
        /* <DEDUP_REMOVED lines=9> */
.L_x_894:


//--------------------- .text._ZN3cub18CUB_300001_SM_10006detail11EmptyKernelIvEEvv --------------------------
	.section	.text._ZN3cub18CUB_300001_SM_10006detail11EmptyKernelIvEEvv,"ax",@progbits
	.align	128
        .global         _ZN3cub18CUB_300001_SM_10006detail11EmptyKernelIvEEvv
        .type           _ZN3cub18CUB_300001_SM_10006detail11EmptyKernelIvEEvv,@function
        .size           _ZN3cub18CUB_300001_SM_10006detail11EmptyKernelIvEEvv,(.L_x_895 - _ZN3cub18CUB_300001_SM_10006detail11EmptyKernelIvEEvv)
        .other          _ZN3cub18CUB_300001_SM_10006detail11EmptyKernelIvEEvv,@"STO_CUDA_ENTRY STV_DEFAULT"
_ZN3cub18CUB_300001_SM_10006detail11EmptyKernelIvEEvv:
.text._ZN3cub18CUB_300001_SM_10006detail11EmptyKernelIvEEvv:
[----:B------:R-:W-:Y:S01]  /*0000*/  LDC R1, c[0x0][0x37c] ;  /* 0x0000df00ff017b82 */ /* 0x000fe20000000800 */
[----:B------:R-:W-:Y:S05]  /*0010*/  EXIT ;  /* 0x000000000000794d */ /* 0x000fea0003800000 */
.L_x_448:
        /* <DEDUP_REMOVED lines=14> */
.L_x_895:


//--------------------- .text._ZN6thrust24THRUST_300001_SM_1000_NS8cuda_cub4core6detail13_kernel_agentINS1_16__set_operations10SetOpAgentINS0_12zip_iteratorIN4cuda3std3__45tupleIJNS0_6detail15normal_iteratorINS0_10device_ptrIiEEEESG_EEEEESI_PNSB_IJiiEEESK_SI_SK_l15ValueComparatorNS5_21serial_set_differenceENSA_17integral_constantIbLb0EEEEEJSI_SI_SK_SK_llSI_SK_SL_SM_PNSA_4pairIllEEPmN3cub18CUB_300001_SM_100013ScanTileStateIlLb1EEEEEEvDpT0_ --------------------------
	.section	.text._ZN6thrust24THRUST_300001_SM_1000_NS8cuda_cub4core6detail13_kernel_agentINS1_16__set_operations10SetOpAgentINS0_12zip_iteratorIN4cuda3std3__45tupleIJNS0_6detail15normal_iteratorINS0_10device_ptrIiEEEESG_EEEEESI_PNSB_IJiiEEESK_SI_SK_l15ValueComparatorNS5_21serial_set_differenceENSA_17integral_constantIbLb0EEEEEJSI_SI_SK_SK_llSI_SK_SL_SM_PNSA_4pairIllEEPmN3cub18CUB_300001_SM_100013ScanTileStateIlLb1EEEEEEvDpT0_,"ax",@progbits
	.align	128
        .global         _ZN6thrust24THRUST_300001_SM_1000_NS8cuda_cub4core6detail13_kernel_agentINS1_16__set_operations10SetOpAgentINS0_12zip_iteratorIN4cuda3std3__45tupleIJNS0_6detail15normal_iteratorINS0_10device_ptrIiEEEESG_EEEEESI_PNSB_IJiiEEESK_SI_SK_l15ValueComparatorNS5_21serial_set_differenceENSA_17integral_constantIbLb0EEEEEJSI_SI_SK_SK_llSI_SK_SL_SM_PNSA_4pairIllEEPmN3cub18CUB_300001_SM_100013ScanTileStateIlLb1EEEEEEvDpT0_
        .type           _ZN6thrust24THRUST_300001_SM_1000_NS8cuda_cub4core6detail13_kernel_agentINS1_16__set_operations10SetOpAgentINS0_12zip_iteratorIN4cuda3std3__45tupleIJNS0_6detail15normal_iteratorINS0_10device_ptrIiEEEESG_EEEEESI_PNSB_IJiiEEESK_SI_SK_l15ValueComparatorNS5_21serial_set_differenceENSA_17integral_constantIbLb0EEEEEJSI_SI_SK_SK_llSI_SK_SL_SM_PNSA_4pairIllEEPmN3cub18CUB_300001_SM_100013ScanTileStateIlLb1EEEEEEvDpT0_,@function
        .size           _ZN6thrust24THRUST_300001_SM_1000_NS8cuda_cub4core6detail13_kernel_agentINS1_16__set_operations10SetOpAgentINS0_12zip_iteratorIN4cuda3std3__45tupleIJNS0_6detail15normal_iteratorINS0_10device_ptrIiEEEESG_EEEEESI_PNSB_IJiiEEESK_SI_SK_l15ValueComparatorNS5_21serial_set_differenceENSA_17integral_constantIbLb0EEEEEJSI_SI_SK_SK_llSI_SK_SL_SM_PNSA_4pairIllEEPmN3cub18CUB_300001_SM_100013ScanTileStateIlLb1EEEEEEvDpT0_,(.L_x_896 - _ZN6thrust24THRUST_300001_SM_1000_NS8cuda_cub4core6detail13_kernel_agentINS1_16__set_operations10SetOpAgentINS0_12zip_iteratorIN4cuda3std3__45tupleIJNS0_6detail15normal_iteratorINS0_10device_ptrIiEEEESG_EEEEESI_PNSB_IJiiEEESK_SI_SK_l15ValueComparatorNS5_21serial_set_differenceENSA_17integral_constantIbLb0EEEEEJSI_SI_SK_SK_llSI_SK_SL_SM_PNSA_4pairIllEEPmN3cub18CUB_300001_SM_100013ScanTileStateIlLb1EEEEEEvDpT0_)
        .other          _ZN6thrust24THRUST_300001_SM_1000_NS8cuda_cub4core6detail13_kernel_agentINS1_16__set_operations10SetOpAgentINS0_12zip_iteratorIN4cuda3std3__45tupleIJNS0_6detail15normal_iteratorINS0_10device_ptrIiEEEESG_EEEEESI_PNSB_IJiiEEESK_SI_SK_l15ValueComparatorNS5_21serial_set_differenceENSA_17integral_constantIbLb0EEEEEJSI_SI_SK_SK_llSI_SK_SL_SM_PNSA_4pairIllEEPmN3cub18CUB_300001_SM_100013ScanTileStateIlLb1EEEEEEvDpT0_,@"STO_CUDA_ENTRY STV_DEFAULT"
_ZN6thrust24THRUST_300001_SM_1000_NS8cuda_cub4core6detail13_kernel_agentINS1_16__set_operations10SetOpAgentINS0_12zip_iteratorIN4cuda3std3__45tupleIJNS0_6detail15normal_iteratorINS0_10device_ptrIiEEEESG_EEEEESI_PNSB_IJiiEEESK_SI_SK_l15ValueComparatorNS5_21serial_set_differenceENSA_17integral_constantIbLb0EEEEEJSI_SI_SK_SK_llSI_SK_SL_SM_PNSA_4pairIllEEPmN3cub18CUB_300001_SM_100013ScanTileStateIlLb1EEEEEEvDpT0_:
.text._ZN6thrust24THRUST_300001_SM_1000_NS8cuda_cub4core6detail13_kernel_agentINS1_16__set_operations10SetOpAgentINS0_12zip_iteratorIN4cuda3std3__45tupleIJNS0_6detail15normal_iteratorINS0_10device_ptrIiEEEESG_EEEEESI_PNSB_IJiiEEESK_SI_SK_l15ValueComparatorNS5_21serial_set_differenceENSA_17integral_constantIbLb0EEEEEJSI_SI_SK_SK_llSI_SK_SL_SM_PNSA_4pairIllEEPmN3cub18CUB_300001_SM_100013ScanTileStateIlLb1EEEEEEvDpT0_:
[----:B------:R-:W-:Y:S01]  /*0000*/  LDC R1, c[0x0][0x37c] ;  /* 0x0000df00ff017b82 */ /* 0x000fe20000000800 */
[----:B------:R-:W0:Y:S01]  /*0010*/  S2R R38, SR_CTAID.X ;  /* 0x0000000000267919 */ /* 0x000e220000002500 */
[----:B------:R-:W1:Y:S01]  /*0020*/  LDCU UR4, c[0x0][0x370] ;  /* 0x00006e00ff0477ac */ /* 0x000e620008000800 */
[----:B------:R-:W2:Y:S01]  /*0030*/  LDCU.64 UR6, c[0x0][0x358] ;  /* 0x00006b00ff0677ac */ /* 0x000ea20008000a00 */
[----:B-1----:R-:W-:-:S06]  /*0040*/  UIADD3 UR4, UPT, UPT, UR4, -0x1, URZ ;  /* 0xffffffff04047890 */ /* 0x002fcc000fffe0ff */
[----:B0-----:R-:W-:-:S13]  /*0050*/  ISETP.GE.U32.AND P0, PT, R38, UR4, PT ;  /* 0x0000000426007c0c */ /* 0x001fda000bf06070 */
[----:B--2---:R-:W-:Y:S05]  /*0060*/  @P0 BRA `(.L_x_449) ;  /* 0x0000004800640947 */ /* 0x004fea0003800000 */
[----:B------:R-:W0:Y:S01]  /*0070*/  LDC.64 R14, c[0x0][0x3e0] ;  /* 0x0000f800ff0e7b82 */ /* 0x000e220000000a00 */
[----:B------:R-:W1:Y:S01]  /*0080*/  S2R R36, SR_TID.X ;  /* 0x0000000000247919 */ /* 0x000e620000002100 */
[----:B------:R-:W2:Y:S01]  /*0090*/  LDCU.128 UR12, c[0x0][0x380] ;  /* 0x00007000ff0c77ac */ /* 0x000ea20008000c00 */
[----:B------:R-:W3:Y:S01]  /*00a0*/  LDCU.128 UR8, c[0x0][0x390] ;  /* 0x00007200ff0877ac */ /* 0x000ee20008000c00 */
[----:B0-----:R-:W-:-:S05]  /*00b0*/  IMAD.WIDE.U32 R14, R38, 0x10, R14 ;  /* 0x00000010260e7825 */ /* 0x001fca00078e000e */
[----:B------:R-:W4:Y:S04]  /*00c0*/  LDG.E.64 R2, desc[UR6][R14.64] ;  /* 0x000000060e027981 */ /* 0x000f28000c1e1b00 */
[----:B------:R-:W2:Y:S04]  /*00d0*/  LDG.E R13, desc[UR6][R14.64+0x10] ;  /* 0x000010060e0d7981 */ /* 0x000ea8000c1e1900 */
[----:B------:R-:W3:Y:S01]  /*00e0*/  LDG.E.64 R10, desc[UR6][R14.64+0x8] ;  /* 0x000008060e0a7981 */ /* 0x000ee2000c1e1b00 */
[C---:B-1----:R-:W-:Y:S01]  /*00f0*/  VIADD R12, R36.reuse, 0x600 ;  /* 0x00000600240c7836 */ /* 0x042fe20000000000 */
[----:B------:R-:W-:-:S02]  /*0100*/  LOP3.LUT R24, R36, 0x800, RZ, 0xfc, !PT ;  /* 0x0000080024187812 */ /* 0x000fc400078efcff */
[----:B------:R-:W3:Y:S01]  /*0110*/  LDG.E R15, desc[UR6][R14.64+0x18] ;  /* 0x000018060e0f7981 */ /* 0x000ee2000c1e1900 */
[----:B----4-:R-:W-:Y:S01]  /*0120*/  IADD3 R0, P0, PT, R2, R36, RZ ;  /* 0x0000002402007210 */ /* 0x010fe20007f1e0ff */
[----:B--2---:R-:W-:-:S04]  /*0130*/  IMAD.IADD R13, R13, 0x1, -R2 ;  /* 0x000000010d0d7824 */ /* 0x004fc800078e0a02 */
[----:B------:R-:W-:Y:S02]  /*0140*/  IMAD.SHL.U32 R4, R0, 0x4, RZ ;  /* 0x0000000400047824 */ /* 0x000fe400078e00ff */
[----:B------:R-:W-:Y:S01]  /*0150*/  IMAD.X R3, RZ, RZ, R3, P0 ;  /* 0x000000ffff037224 */ /* 0x000fe200000e0603 */
[----:B------:R-:W-:Y:S01]  /*0160*/  ISETP.GE.AND P6, PT, R36, R13, PT ;  /* 0x0000000d2400720c */ /* 0x000fe20003fc6270 */
[----:B---3--:R-:W-:Y:S01]  /*0170*/  IMAD.SHL.U32 R22, R10, 0x4, RZ ;  /* 0x000000040a167824 */ /* 0x008fe200078e00ff */
[----:B------:R-:W-:Y:S02]  /*0180*/  IADD3 R6, P0, PT, R4, UR12, RZ ;  /* 0x0000000c04067c10 */ /* 0x000fe4000ff1e0ff */
[----:B------:R-:W-:Y:S02]  /*0190*/  SHF.L.U64.HI R0, R0, 0x2, R3 ;  /* 0x0000000200007819 */ /* 0x000fe40000010203 */
[----:B------:R-:W-:Y:S02]  /*01a0*/  IADD3 R4, P1, PT, R4, UR14, RZ ;  /* 0x0000000e04047c10 */ /* 0x000fe4000ff3e0ff */
[----:B------:R-:W-:-:S02]  /*01b0*/  IADD3.X R7, PT, PT, R0, UR13, RZ, P0, !PT ;  /* 0x0000000d00077c10 */ /* 0x000fc400087fe4ff */
[----:B------:R-:W-:Y:S01]  /*01c0*/  IADD3.X R5, PT, PT, R0, UR15, RZ, P1, !PT ;  /* 0x0000000f00057c10 */ /* 0x000fe20008ffe4ff */
[C---:B------:R-:W-:Y:S01]  /*01d0*/  VIADD R0, R36.reuse, 0x200 ;  /* 0x0000020024007836 */ /* 0x040fe20000000000 */
[----:B------:R-:W-:Y:S01]  /*01e0*/  SHF.R.S32.HI R2, RZ, 0x1f, R13 ;  /* 0x0000001fff027819 */ /* 0x000fe2000001140d */
[----:B------:R0:W5:Y:S01]  /*01f0*/  @!P6 LDG.E R8, desc[UR6][R6.64] ;  /* 0x000000060608e981 */ /* 0x000162000c1e1900 */
[-C--:B------:R-:W-:Y:S02]  /*0200*/  IADD3 R3, P2, PT, R36, -R13.reuse, RZ ;  /* 0x8000000d24037210 */ /* 0x080fe40007f5e0ff */
[----:B------:R-:W-:Y:S01]  /*0210*/  ISETP.GE.AND P0, PT, R0, R13, PT ;  /* 0x0000000d0000720c */ /* 0x000fe20003f06270 */
[----:B------:R0:W5:Y:S01]  /*0220*/  @!P6 LDG.E R9, desc[UR6][R4.64] ;  /* 0x000000060409e981 */ /* 0x000162000c1e1900 */
[----:B------:R-:W-:Y:S01]  /*0230*/  IADD3 R20, P1, PT, R22, UR8, RZ ;  /* 0x0000000816147c10 */ /* 0x000fe2000ff3e0ff */
[----:B------:R-:W-:Y:S01]  /*0240*/  IMAD.X R2, RZ, RZ, ~R2, P2 ;  /* 0x000000ffff027224 */ /* 0x000fe200010e0e02 */
[----:B------:R-:W-:Y:S01]  /*0250*/  SHF.L.U64.HI R0, R10, 0x2, R11 ;  /* 0x000000020a007819 */ /* 0x000fe2000001020b */
[----:B------:R-:W-:Y:S01]  /*0260*/  IMAD.SHL.U32 R19, R3, 0x4, RZ ;  /* 0x0000000403137824 */ /* 0x000fe200078e00ff */
[----:B------:R-:W-:-:S02]  /*0270*/  IADD3 R22, P2, PT, R22, UR10, RZ ;  /* 0x0000000a16167c10 */ /* 0x000fc4000ff5e0ff */
[C---:B------:R-:W-:Y:S02]  /*0280*/  IADD3.X R21, PT, PT, R0.reuse, UR9, RZ, P1, !PT ;  /* 0x0000000900157c10 */ /* 0x040fe40008ffe4ff */
[----:B------:R-:W-:Y:S02]  /*0290*/  IADD3.X R23, PT, PT, R0, UR11, RZ, P2, !PT ;  /* 0x0000000b00177c10 */ /* 0x000fe400097fe4ff */
[----:B------:R-:W-:Y:S02]  /*02a0*/  SHF.L.U64.HI R3, R3, 0x2, R2 ;  /* 0x0000000203037819 */ /* 0x000fe40000010202 */
[C---:B------:R-:W-:Y:S02]  /*02b0*/  IADD3 R16, P1, PT, R19.reuse, R20, RZ ;  /* 0x0000001413107210 */ /* 0x040fe40007f3e0ff */
[----:B------:R-:W-:-:S03]  /*02c0*/  IADD3 R18, P2, PT, R19, R22, RZ ;  /* 0x0000001613127210 */ /* 0x000fc60007f5e0ff */
[C---:B------:R-:W-:Y:S02]  /*02d0*/  IMAD.X R17, R3.reuse, 0x1, R21, P1 ;  /* 0x0000000103117824 */ /* 0x040fe400008e0615 */
[----:B------:R-:W-:-:S03]  /*02e0*/  IMAD.X R19, R3, 0x1, R23, P2 ;  /* 0x0000000103137824 */ /* 0x000fc600010e0617 */
[----:B------:R0:W5:Y:S04]  /*02f0*/  @P0 LDG.E R2, desc[UR6][R16.64+0x800] ;  /* 0x0008000610020981 */ /* 0x000168000c1e1900 */
[----:B------:R0:W5:Y:S01]  /*0300*/  @P0 LDG.E R3, desc[UR6][R18.64+0x800] ;  /* 0x0008000612030981 */ /* 0x000162000c1e1900 */
[C---:B------:R-:W-:Y:S01]  /*0310*/  LOP3.LUT R0, R36.reuse, 0x400, RZ, 0xfc, !PT ;  /* 0x0000040024007812 */ /* 0x040fe200078efcff */
[----:B------:R-:W-:-:S03]  /*0320*/  @P6 IMAD.IADD R11, R36, 0x1, -R13 ;  /* 0x00000001240b6824 */ /* 0x000fc600078e0a0d */
[-C--:B------:R-:W-:Y:S01]  /*0330*/  ISETP.GE.AND P1, PT, R0, R13.reuse, PT ;  /* 0x0000000d0000720c */ /* 0x080fe20003f26270 */
[----:B------:R-:W-:Y:S01]  /*0340*/  VIADD R0, R36, 0xa00 ;  /* 0x00000a0024007836 */ /* 0x000fe20000000000 */
[-C--:B------:R-:W-:Y:S01]  /*0350*/  ISETP.GE.AND P2, PT, R12, R13.reuse, PT ;  /* 0x0000000d0c00720c */ /* 0x080fe20003f46270 */
[C---:B------:R-:W-:Y:S01]  /*0360*/  @P6 IMAD.WIDE R20, R11.reuse, 0x4, R20 ;  /* 0x000000040b146825 */ /* 0x040fe200078e0214 */
[----:B------:R-:W-:Y:S02]  /*0370*/  LOP3.LUT R12, R36, 0xc00, RZ, 0xfc, !PT ;  /* 0x00000c00240c7812 */ /* 0x000fe400078efcff */
[----:B------:R-:W-:Y:S01]  /*0380*/  ISETP.GE.AND P4, PT, R0, R13, PT ;  /* 0x0000000d0000720c */ /* 0x000fe20003f86270 */
[----:B------:R-:W-:-:S04]  /*0390*/  @P6 IMAD.WIDE R22, R11, 0x4, R22 ;  /* 0x000000040b166825 */ /* 0x000fc800078e0216 */
[----:B------:R-:W-:Y:S01]  /*03a0*/  VIADD R0, R36, 0xe00 ;  /* 0x00000e0024007836 */ /* 0x000fe20000000000 */
[-C--:B------:R-:W-:Y:S01]  /*03b0*/  ISETP.GE.AND P3, PT, R24, R13.reuse, PT ;  /* 0x0000000d1800720c */ /* 0x080fe20003f66270 */
[----:B------:R0:W5:Y:S01]  /*03c0*/  @P1 LDG.E R25, desc[UR6][R18.64+0x1000] ;  /* 0x0010000612191981 */ /* 0x000162000c1e1900 */
[----:B------:R-:W-:-:S03]  /*03d0*/  ISETP.GE.AND P5, PT, R12, R13, PT ;  /* 0x0000000d0c00720c */ /* 0x000fc60003fa6270 */
[----:B------:R0:W5:Y:S04]  /*03e0*/  @P1 LDG.E R24, desc[UR6][R16.64+0x1000] ;  /* 0x0010000610181981 */ /* 0x000168000c1e1900 */
[----:B------:R0:W5:Y:S04]  /*03f0*/  @P2 LDG.E R26, desc[UR6][R16.64+0x1800] ;  /* 0x00180006101a2981 */ /* 0x000168000c1e1900 */
[----:B------:R0:W5:Y:S04]  /*0400*/  @P2 LDG.E R27, desc[UR6][R18.64+0x1800] ;  /* 0x00180006121b2981 */ /* 0x000168000c1e1900 */
[----:B------:R0:W5:Y:S04]  /*0410*/  @P5 LDG.E R28, desc[UR6][R16.64+0x3000] ;  /* 0x00300006101c5981 */ /* 0x000168000c1e1900 */
[----:B------:R0:W5:Y:S04]  /*0420*/  @P5 LDG.E R29, desc[UR6][R18.64+0x3000] ;  /* 0x00300006121d5981 */ /* 0x000168000c1e1900 */
[----:B------:R0:W5:Y:S04]  /*0430*/  @P6 LDG.E R8, desc[UR6][R20.64] ;  /* 0x0000000614086981 */ /* 0x000168000c1e1900 */
[----:B------:R0:W5:Y:S01]  /*0440*/  @P6 LDG.E R9, desc[UR6][R22.64] ;  /* 0x0000000616096981 */ /* 0x000162000c1e1900 */
[----:B------:R-:W-:-:S03]  /*0450*/  ISETP.GE.AND P6, PT, R0, R13, PT ;  /* 0x0000000d0000720c */ /* 0x000fc60003fc6270 */
[----:B------:R0:W5:Y:S04]  /*0460*/  @P3 LDG.E R20, desc[UR6][R16.64+0x2000] ;  /* 0x0020000610143981 */ /* 0x000168000c1e1900 */
[----:B------:R0:W5:Y:S04]  /*0470*/  @P3 LDG.E R21, desc[UR6][R18.64+0x2000] ;  /* 0x0020000612153981 */ /* 0x000168000c1e1900 */
[----:B------:R0:W5:Y:S04]  /*0480*/  @P4 LDG.E R22, desc[UR6][R16.64+0x2800] ;  /* 0x0028000610164981 */ /* 0x000168000c1e1900 */
[----:B------:R0:W5:Y:S04]  /*0490*/  @P4 LDG.E R23, desc[UR6][R18.64+0x2800] ;  /* 0x0028000612174981 */ /* 0x000168000c1e1900 */
[----:B------:R0:W5:Y:S04]  /*04a0*/  @P6 LDG.E R30, desc[UR6][R16.64+0x3800] ;  /* 0x00380006101e6981 */ /* 0x000168000c1e1900 */
[----:B------:R0:W5:Y:S01]  /*04b0*/  @P6 LDG.E R31, desc[UR6][R18.64+0x3800] ;  /* 0x00380006121f6981 */ /* 0x000162000c1e1900 */
[----:B------:R-:W-:-:S03]  /*04c0*/  LOP3.LUT R12, R36, 0x1000, RZ, 0xfc, !PT ;  /* 0x00001000240c7812 */ /* 0x000fc600078efcff */
[----:B------:R0:W5:Y:S04]  /*04d0*/  @!P0 LDG.E R2, desc[UR6][R6.64+0x800] ;  /* 0x0008000606028981 */ /* 0x000168000c1e1900 */
[----:B------:R0:W5:Y:S01]  /*04e0*/  @!P0 LDG.E R3, desc[UR6][R4.64+0x800] ;  /* 0x0008000604038981 */ /* 0x000162000c1e1900 */
[----:B------:R-:W-:-:S03]  /*04f0*/  ISETP.GE.AND P0, PT, R12, R13, PT ;  /* 0x0000000d0c00720c */ /* 0x000fc60003f06270 */
[----:B------:R0:W5:Y:S10]  /*0500*/  @!P1 LDG.E R25, desc[UR6][R4.64+0x1000] ;  /* 0x0010000604199981 */ /* 0x000174000c1e1900 */
[----:B------:R0:W5:Y:S04]  /*0510*/  @P0 LDG.E R32, desc[UR6][R16.64+0x4000] ;  /* 0x0040000610200981 */ /* 0x000168000c1e1900 */
[----:B------:R0:W5:Y:S04]  /*0520*/  @P0 LDG.E R33, desc[UR6][R18.64+0x4000] ;  /* 0x0040000612210981 */ /* 0x000168000c1e1900 */
[----:B------:R0:W5:Y:S04]  /*0530*/  @!P1 LDG.E R24, desc[UR6][R6.64+0x1000] ;  /* 0x0010000606189981 */ /* 0x000168000c1e1900 */
        /* <DEDUP_REMOVED lines=9> */
[----:B------:R0:W5:Y:S01]  /*05d0*/  @!P6 LDG.E R31, desc[UR6][R4.64+0x3800] ;  /* 0x00380006041fe981 */ /* 0x000162000c1e1900 */
[----:B------:R-:W-:-:S02]  /*05e0*/  IMAD.IADD R10, R15, 0x1, -R10 ;  /* 0x000000010f0a7824 */ /* 0x000fc400078e0a0a */
[----:B------:R-:W-:Y:S02]  /*05f0*/  VIADD R0, R36, 0x1200 ;  /* 0x0000120024007836 */ /* 0x000fe40000000000 */
[----:B------:R-:W-:Y:S01]  /*0600*/  IMAD.IADD R11, R10, 0x1, R13 ;  /* 0x000000010a0b7824 */ /* 0x000fe200078e020d */
[----:B------:R-:W-:Y:S01]  /*0610*/  BSSY.RECONVERGENT B0, `(.L_x_450) ;  /* 0x000000b000007945 */ /* 0x000fe20003800200 */
[----:B------:R-:W-:Y:S01]  /*0620*/  CS2R R14, SRZ ;  /* 0x00000000000e7805 */ /* 0x000fe2000001ff00 */
[----:B------:R0:W5:Y:S04]  /*0630*/  @!P0 LDG.E R32, desc[UR6][R6.64+0x4000] ;  /* 0x0040000606208981 */ /* 0x000168000c1e1900 */
[----:B------:R0:W5:Y:S01]  /*0640*/  @!P0 LDG.E R33, desc[UR6][R4.64+0x4000] ;  /* 0x0040000604218981 */ /* 0x000162000c1e1900 */
[----:B------:R-:W-:-:S13]  /*0650*/  ISETP.GE.AND P0, PT, R0, R11, PT ;  /* 0x0000000b0000720c */ /* 0x000fda0003f06270 */
[----:B0-----:R-:W-:Y:S05]  /*0660*/  @P0 BRA `(.L_x_451) ;  /* 0x0000000000140947 */ /* 0x001fea0003800000 */
[----:B------:R-:W-:-:S13]  /*0670*/  ISETP.GE.AND P0, PT, R0, R13, PT ;  /* 0x0000000d0000720c */ /* 0x000fda0003f06270 */
[----:B------:R0:W5:Y:S04]  /*0680*/  @!P0 LDG.E R14, desc[UR6][R6.64+0x4800] ;  /* 0x00480006060e8981 */ /* 0x000168000c1e1900 */
[----:B------:R0:W5:Y:S04]  /*0690*/  @!P0 LDG.E R15, desc[UR6][R4.64+0x4800] ;  /* 0x00480006040f8981 */ /* 0x000168000c1e1900 */
[----:B------:R0:W5:Y:S04]  /*06a0*/  @P0 LDG.E R14, desc[UR6][R16.64+0x4800] ;  /* 0x00480006100e0981 */ /* 0x000168000c1e1900 */
[----:B------:R0:W5:Y:S02]  /*06b0*/  @P0 LDG.E R15, desc[UR6][R18.64+0x4800] ;  /* 0x00480006120f0981 */ /* 0x000164000c1e1900 */
.L_x_451:
[----:B------:R-:W-:Y:S05]  /*06c0*/  BSYNC.RECONVERGENT B0 ;  /* 0x0000000000007941 */ /* 0x000fea0003800200 */
.L_x_450:
[----:B------:R-:W1:Y:S01]  /*06d0*/  S2UR UR5, SR_CgaCtaId ;  /* 0x00000000000579c3 */ /* 0x000e620000008800 */
[----:B------:R-:W-:Y:S01]  /*06e0*/  IMAD R0, R36, 0xa, RZ ;  /* 0x0000000a24007824 */ /* 0x000fe200078e02ff */
[----:B------:R-:W-:Y:S01]  /*06f0*/  UMOV UR4, 0x400 ;  /* 0x0000040000047882 */ /* 0x000fe20000000000 */
[----:B------:R-:W-:Y:S03]  /*0700*/  BSSY.RECONVERGENT B0, `(.L_x_452) ;  /* 0x0000023000007945 */ /* 0x000fe60003800200 */
[----:B0-----:R-:W-:-:S04]  /*0710*/  VIMNMX R5, PT, PT, R11, R0, PT ;  /* 0x000000000b057248 */ /* 0x001fc80003fe0100 */
[C---:B------:R-:W-:Y:S02]  /*0720*/  VIADDMNMX R0, R5.reuse, -R10, RZ, !PT ;  /* 0x8000000a05007246 */ /* 0x040fe400078001ff */
[----:B------:R-:W-:-:S04]  /*0730*/  VIMNMX R7, PT, PT, R5, R13, PT ;  /* 0x0000000d05077248 */ /* 0x000fc80003fe0100 */
[----:B------:R-:W-:Y:S01]  /*0740*/  ISETP.GE.AND P0, PT, R0, R7, PT ;  /* 0x000000070000720c */ /* 0x000fe20003f06270 */
[----:B-1----:R-:W-:-:S06]  /*0750*/  ULEA UR4, UR5, UR4, 0x18 ;  /* 0x0000000405047291 */ /* 0x002fcc000f8ec0ff */
[----:B------:R-:W-:-:S04]  /*0760*/  IMAD.U32 R37, RZ, RZ, UR4 ;  /* 0x00000004ff257e24 */ /* 0x000fc8000f8e00ff */
[----:B------:R-:W-:Y:S02]  /*0770*/  IMAD R12, R36, 0x8, R37 ;  /* 0x00000008240c7824 */ /* 0x000fe400078e0225 */
[----:B------:R-:W-:-:S03]  /*0780*/  VIADD R4, R37, 0x800 ;  /* 0x0000080025047836 */ /* 0x000fc60000000000 */
[----:B-----5:R0:W-:Y:S01]  /*0790*/  STS.64 [R12+0x9800], R14 ;  /* 0x0098000e0c007388 */ /* 0x0201e20000000a00 */
[----:B------:R-:W-:-:S03]  /*07a0*/  IMAD R6, R13, 0x8, R4 ;  /* 0x000000080d067824 */ /* 0x000fc600078e0204 */
[----:B------:R0:W-:Y:S04]  /*07b0*/  STS.64 [R12+0x800], R8 ;  /* 0x000800080c007388 */ /* 0x0001e80000000a00 */
[----:B------:R0:W-:Y:S04]  /*07c0*/  STS.64 [R12+0x1800], R2 ;  /* 0x001800020c007388 */ /* 0x0001e80000000a00 */
[----:B------:R0:W-:Y:S04]  /*07d0*/  STS.64 [R12+0x2800], R24 ;  /* 0x002800180c007388 */ /* 0x0001e80000000a00 */
[----:B------:R0:W-:Y:S04]  /*07e0*/  STS.64 [R12+0x3800], R26 ;  /* 0x0038001a0c007388 */ /* 0x0001e80000000a00 */
[----:B------:R0:W-:Y:S04]  /*07f0*/  STS.64 [R12+0x4800], R20 ;  /* 0x004800140c007388 */ /* 0x0001e80000000a00 */
[----:B------:R0:W-:Y:S04]  /*0800*/  STS.64 [R12+0x5800], R22 ;  /* 0x005800160c007388 */ /* 0x0001e80000000a00 */
[----:B------:R0:W-:Y:S04]  /*0810*/  STS.64 [R12+0x6800], R28 ;  /* 0x0068001c0c007388 */ /* 0x0001e80000000a00 */
[----:B------:R0:W-:Y:S04]  /*0820*/  STS.64 [R12+0x7800], R30 ;  /* 0x0078001e0c007388 */ /* 0x0001e80000000a00 */
[----:B------:R0:W-:Y:S01]  /*0830*/  STS.64 [R12+0x8800], R32 ;  /* 0x008800200c007388 */ /* 0x0001e20000000a00 */
[----:B------:R-:W-:Y:S06]  /*0840*/  BAR.SYNC.DEFER_BLOCKING 0x0 ;  /* 0x0000000000007b1d */ /* 0x000fec0000010000 */
[----:B------:R-:W-:Y:S05]  /*0850*/  @P0 BRA `(.L_x_453) ;  /* 0x0000000000340947 */ /* 0x000fea0003800000 */
.L_x_454:
[----:B0-----:R-:W-:-:S05]  /*0860*/  IMAD.IADD R2, R7, 0x1, R0 ;  /* 0x0000000107027824 */ /* 0x001fca00078e0200 */
[----:B------:R-:W-:-:S04]  /*0870*/  SHF.R.S32.HI R2, RZ, 0x1, R2 ;  /* 0x00000001ff027819 */ /* 0x000fc80000011402 */
[----:B------:R-:W-:Y:S01]  /*0880*/  LOP3.LUT R8, RZ, R2, RZ, 0x33, !PT ;  /* 0x00000002ff087212 */ /* 0x000fe200078e33ff */
[----:B------:R-:W-:-:S04]  /*0890*/  IMAD R3, R2, 0x8, R37 ;  /* 0x0000000802037824 */ /* 0x000fc800078e0225 */
[----:B------:R-:W-:Y:S02]  /*08a0*/  IMAD.IADD R9, R5, 0x1, R8 ;  /* 0x0000000105097824 */ /* 0x000fe400078e0208 */
[----:B------:R-:W-:Y:S02]  /*08b0*/  LDS R3, [R3+0x800] ;  /* 0x0008000003037984 */ /* 0x000fe40000000800 */
[----:B------:R-:W-:-:S05]  /*08c0*/  IMAD R9, R9, 0x8, R6 ;  /* 0x0000000809097824 */ /* 0x000fca00078e0206 */
[----:B------:R-:W0:Y:S02]  /*08d0*/  LDS R8, [R9] ;  /* 0x0000000009087984 */ /* 0x000e240000000800 */
[----:B0-----:R-:W-:-:S04]  /*08e0*/  ISETP.GE.AND P0, PT, R8, R3, PT ;  /* 0x000000030800720c */ /* 0x001fc80003f06270 */
[----:B------:R-:W-:-:S09]  /*08f0*/  SEL R7, R2, R7, !P0 ;  /* 0x0000000702077207 */ /* 0x000fd20004000000 */
[----:B------:R-:W-:-:S05]  /*0900*/  @P0 VIADD R0, R2, 0x1 ;  /* 0x0000000102000836 */ /* 0x000fca0000000000 */
[----:B------:R-:W-:-:S13]  /*0910*/  ISETP.GE.AND P0, PT, R0, R7, PT ;  /* 0x000000070000720c */ /* 0x000fda0003f06270 */
[----:B------:R-:W-:Y:S05]  /*0920*/  @!P0 BRA `(.L_x_454) ;  /* 0xfffffffc00cc8947 */ /* 0x000fea000383ffff */
.L_x_453:
[----:B------:R-:W-:Y:S05]  /*0930*/  BSYNC.RECONVERGENT B0 ;  /* 0x0000000000007941 */ /* 0x000fea0003800200 */
.L_x_452:
[----:B0-----:R-:W-:Y:S01]  /*0940*/  IMAD.IADD R3, R5, 0x1, -R0 ;  /* 0x0000000105037824 */ /* 0x001fe200078e0a00 */
[----:B------:R-:W-:Y:S01]  /*0950*/  BSSY.RECONVERGENT B0, `(.L_x_455) ;  /* 0x0000092000007945 */ /* 0x000fe20003800200 */
[----:B------:R-:W-:-:S03]  /*0960*/  IMAD.MOV.U32 R2, RZ, RZ, RZ ;  /* 0x000000ffff027224 */ /* 0x000fc600078e00ff */
[----:B------:R-:W-:-:S13]  /*0970*/  ISETP.GE.AND P0, PT, R3, R10, PT ;  /* 0x0000000a0300720c */ /* 0x000fda0003f06270 */
[----:B------:R-:W-:Y:S05]  /*0980*/  @P0 BRA `(.L_x_456) ;  /* 0x0000000800380947 */ /* 0x000fea0003800000 */
[----:B------:R-:W-:Y:S01]  /*0990*/  ISETP.GE.AND P0, PT, R0, 0x1, PT ;  /* 0x000000010000780c */ /* 0x000fe20003f06270 */
[----:B------:R-:W-:Y:S01]  /*09a0*/  IMAD R7, R3, 0x8, R6 ;  /* 0x0000000803077824 */ /* 0x000fe200078e0206 */
[----:B------:R-:W-:Y:S01]  /*09b0*/  BSSY.RECONVERGENT B1, `(.L_x_457) ;  /* 0x0000036000017945 */ /* 0x000fe20003800200 */
[----:B------:R-:W-:-:S03]  /*09c0*/  IMAD.MOV.U32 R8, RZ, RZ, R0 ;  /* 0x000000ffff087224 */ /* 0x000fc600078e0000 */
[----:B------:R-:W-:Y:S01]  /*09d0*/  BSSY.RELIABLE B2, `(.L_x_458) ;  /* 0x000002a000027945 */ /* 0x000fe20003800100 */
[----:B------:R-:W-:-:S06]  /*09e0*/  IMAD.MOV.U32 R9, RZ, RZ, RZ ;  /* 0x000000ffff097224 */ /* 0x000fcc00078e00ff */
[----:B------:R-:W-:-:S05]  /*09f0*/  @P0 IMAD R2, R0, 0x1ff, RZ ;  /* 0x000001ff00020824 */ /* 0x000fca00078e02ff */
[----:B------:R-:W-:Y:S02]  /*0a00*/  @P0 SHF.R.S32.HI R11, RZ, 0x9, R2 ;  /* 0x00000009ff0b0819 */ /* 0x000fe40000011402 */
[----:B------:R-:W-:Y:S03]  /*0a10*/  LDS R2, [R7] ;  /* 0x0000000007027984 */ /* 0x000fe60000000800 */
[C---:B------:R-:W-:Y:S02]  /*0a20*/  @P0 IMAD R12, R11.reuse, 0x8, R37 ;  /* 0x000000080b0c0824 */ /* 0x040fe400078e0225 */
[----:B------:R-:W-:-:S03]  /*0a30*/  @P0 VIADD R14, R11, 0x1 ;  /* 0x000000010b0e0836 */ /* 0x000fc60000000000 */
[----:B------:R-:W0:Y:S02]  /*0a40*/  @P0 LDS R15, [R12+0x800] ;  /* 0x000800000c0f0984 */ /* 0x000e240000000800 */
[----:B0-----:R-:W-:-:S04]  /*0a50*/  @P0 ISETP.GE.AND P1, PT, R15, R2, PT ;  /* 0x000000020f00020c */ /* 0x001fc80003f26270 */
[----:B------:R-:W-:Y:S02]  /*0a60*/  @P0 SEL R8, R0, R11, !P1 ;  /* 0x0000000b00080207 */ /* 0x000fe40004800000 */
[----:B------:R-:W-:-:S04]  /*0a70*/  @P0 SEL R9, R14, RZ, !P1 ;  /* 0x000000ff0e090207 */ /* 0x000fc80004800000 */
[----:B------:R-:W-:-:S13]  /*0a80*/  ISETP.GE.AND P0, PT, R9, R8, PT ;  /* 0x000000080900720c */ /* 0x000fda0003f06270 */
[----:B------:R-:W-:Y:S05]  /*0a90*/  @P0 BRA `(.L_x_459) ;  /* 0x0000000000400947 */ /* 0x000fea0003800000 */
[----:B------:R-:W-:-:S05]  /*0aa0*/  IMAD R11, R8, 0x7f, R9 ;  /* 0x0000007f080b7824 */ /* 0x000fca00078e0209 */
[----:B------:R-:W-:-:S05]  /*0ab0*/  SHF.R.S32.HI R11, RZ, 0x7, R11 ;  /* 0x00000007ff0b7819 */ /* 0x000fca000001140b */
[----:B------:R-:W-:-:S05]  /*0ac0*/  IMAD R12, R11, 0x8, R37 ;  /* 0x000000080b0c7824 */ /* 0x000fca00078e0225 */
[----:B------:R-:W0:Y:S02]  /*0ad0*/  LDS R15, [R12+0x800] ;  /* 0x000800000c0f7984 */ /* 0x000e240000000800 */
[----:B0-----:R-:W-:-:S04]  /*0ae0*/  ISETP.GE.AND P0, PT, R15, R2, PT ;  /* 0x000000020f00720c */ /* 0x001fc80003f06270 */
[----:B------:R-:W-:-:S09]  /*0af0*/  SEL R8, R8, R11, !P0 ;  /* 0x0000000b08087207 */ /* 0x000fd20004000000 */
[----:B------:R-:W-:-:S05]  /*0b00*/  @!P0 VIADD R9, R11, 0x1 ;  /* 0x000000010b098836 */ /* 0x000fca0000000000 */
        /* <DEDUP_REMOVED lines=8> */
[----:B------:R-:W-:-:S07]  /*0b90*/  @!P0 VIADD R9, R11, 0x1 ;  /* 0x000000010b098836 */ /* 0x000fce0000000000 */
.L_x_459:
[----:B------:R-:W-:-:S13]  /*0ba0*/  ISETP.GE.AND P0, PT, R9, R8, PT ;  /* 0x000000080900720c */ /* 0x000fda0003f06270 */
[----:B------:R-:W-:Y:S05]  /*0bb0*/  @P0 BREAK.RELIABLE B2 ;  /* 0x0000000000020942 */ /* 0x000fea0003800100 */
        /* <DEDUP_REMOVED lines=8> */
.L_x_460:
[----:B------:R-:W-:-:S13]  /*0c40*/  ISETP.GE.AND P0, PT, R9, R8, PT ;  /* 0x000000080900720c */ /* 0x000fda0003f06270 */
[----:B------:R-:W-:Y:S05]  /*0c50*/  @P0 BREAK.RELIABLE B2 ;  /* 0x0000000000020942 */ /* 0x000fea0003800100 */
[----:B------:R-:W-:Y:S05]  /*0c60*/  @P0 BRA `(.L_x_461) ;  /* 0x0000000000280947 */ /* 0x000fea0003800000 */
[----:B------:R-:W-:Y:S05]  /*0c70*/  BSYNC.RELIABLE B2 ;  /* 0x0000000000027941 */ /* 0x000fea0003800100 */
.L_x_458:
[----:B------:R-:W-:-:S05]  /*0c80*/  IMAD.IADD R11, R8, 0x1, R9 ;  /* 0x00000001080b7824 */ /* 0x000fca00078e0209 */
[----:B------:R-:W-:-:S05]  /*0c90*/  SHF.R.S32.HI R11, RZ, 0x1, R11 ;  /* 0x00000001ff0b7819 */ /* 0x000fca000001140b */
[----:B------:R-:W-:-:S05]  /*0ca0*/  IMAD R12, R11, 0x8, R37 ;  /* 0x000000080b0c7824 */ /* 0x000fca00078e0225 */
[----:B------:R-:W0:Y:S02]  /*0cb0*/  LDS R15, [R12+0x800] ;  /* 0x000800000c0f7984 */ /* 0x000e240000000800 */
[----:B0-----:R-:W-:-:S04]  /*0cc0*/  ISETP.GE.AND P0, PT, R15, R2, PT ;  /* 0x000000020f00720c */ /* 0x001fc80003f06270 */
[----:B------:R-:W-:-:S09]  /*0cd0*/  SEL R8, R8, R11, !P0 ;  /* 0x0000000b08087207 */ /* 0x000fd20004000000 */
[----:B------:R-:W-:-:S05]  /*0ce0*/  @!P0 VIADD R9, R11, 0x1 ;  /* 0x000000010b098836 */ /* 0x000fca0000000000 */
[----:B------:R-:W-:-:S13]  /*0cf0*/  ISETP.GE.AND P0, PT, R9, R8, PT ;  /* 0x000000080900720c */ /* 0x000fda0003f06270 */
[----:B------:R-:W-:Y:S05]  /*0d00*/  @!P0 BRA `(.L_x_458) ;  /* 0xfffffffc00dc8947 */ /* 0x000fea000383ffff */
.L_x_461:
[----:B------:R-:W-:Y:S05]  /*0d10*/  BSYNC.RECONVERGENT B1 ;  /* 0x0000000000017941 */ /* 0x000fea0003800200 */
.L_x_457:
[C---:B------:R-:W-:Y:S01]  /*0d20*/  ISETP.GE.AND P0, PT, R3.reuse, 0x1, PT ;  /* 0x000000010300780c */ /* 0x040fe20003f06270 */
[----:B------:R-:W-:Y:S01]  /*0d30*/  IMAD.MOV.U32 R11, RZ, RZ, R3 ;  /* 0x000000ffff0b7224 */ /* 0x000fe200078e0003 */
[----:B------:R-:W-:Y:S04]  /*0d40*/  BSSY.RECONVERGENT B1, `(.L_x_462) ;  /* 0x0000034000017945 */ /* 0x000fe80003800200 */
[----:B------:R-:W-:Y:S07]  /*0d50*/  BSSY.RELIABLE B2, `(.L_x_463) ;  /* 0x0000029000027945 */ /* 0x000fee0003800100 */
[----:B------:R-:W-:-:S05]  /*0d60*/  @P0 IMAD R8, R3, 0x1ff, RZ ;  /* 0x000001ff03080824 */ /* 0x000fca00078e02ff */
[----:B------:R-:W-:Y:S01]  /*0d70*/  @P0 SHF.R.S32.HI R12, RZ, 0x9, R8 ;  /* 0x00000009ff0c0819 */ /* 0x000fe20000011408 */
[----:B------:R-:W-:-:S04]  /*0d80*/  IMAD.MOV.U32 R8, RZ, RZ, RZ ;  /* 0x000000ffff087224 */ /* 0x000fc800078e00ff */
[----:B------:R-:W-:-:S05]  /*0d90*/  @P0 IMAD R14, R12, 0x8, R6 ;  /* 0x000000080c0e0824 */ /* 0x000fca00078e0206 */
[----:B------:R-:W0:Y:S02]  /*0da0*/  @P0 LDS R15, [R14] ;  /* 0x000000000e0f0984 */ /* 0x000e240000000800 */
[----:B0-----:R-:W-:Y:S01]  /*0db0*/  @P0 ISETP.GE.AND P1, PT, R15, R2, PT ;  /* 0x000000020f00020c */ /* 0x001fe20003f26270 */
[----:B------:R-:W-:-:S03]  /*0dc0*/  @P0 VIADD R15, R12, 0x1 ;  /* 0x000000010c0f0836 */ /* 0x000fc60000000000 */
[----:B------:R-:W-:Y:S02]  /*0dd0*/  @P0 SEL R11, R3, R12, !P1 ;  /* 0x0000000c030b0207 */ /* 0x000fe40004800000 */
[----:B------:R-:W-:-:S04]  /*0de0*/  @P0 SEL R8, R15, RZ, !P1 ;  /* 0x000000ff0f080207 */ /* 0x000fc80004800000 */
[----:B------:R-:W-:-:S13]  /*0df0*/  ISETP.GE.AND P0, PT, R8, R11, PT ;  /* 0x0000000b0800720c */ /* 0x000fda0003f06270 */
[----:B------:R-:W-:Y:S05]  /*0e00*/  @P0 BRA `(.L_x_464) ;  /* 0x0000000000400947 */ /* 0x000fea0003800000 */
[----:B------:R-:W-:-:S05]  /*0e10*/  IMAD R12, R11, 0x7f, R8 ;  /* 0x0000007f0b0c7824 */ /* 0x000fca00078e0208 */
[----:B------:R-:W-:-:S05]  /*0e20*/  SHF.R.S32.HI R12, RZ, 0x7, R12 ;  /* 0x00000007ff0c7819 */ /* 0x000fca000001140c */
[----:B------:R-:W-:-:S05]  /*0e30*/  IMAD R14, R12, 0x8, R6 ;  /* 0x000000080c0e7824 */ /* 0x000fca00078e0206 */
[----:B------:R-:W0:Y:S02]  /*0e40*/  LDS R15, [R14] ;  /* 0x000000000e0f7984 */ /* 0x000e240000000800 */
        /* <DEDUP_REMOVED lines=11> */
[----:B------:R-:W-:-:S07]  /*0f00*/  @!P0 VIADD R8, R12, 0x1 ;  /* 0x000000010c088836 */ /* 0x000fce0000000000 */
.L_x_464:
[----:B------:R-:W-:-:S13]  /*0f10*/  ISETP.GE.AND P0, PT, R8, R11, PT ;  /* 0x0000000b0800720c */ /* 0x000fda0003f06270 */
[----:B------:R-:W-:Y:S05]  /*0f20*/  @P0 BREAK.RELIABLE B2 ;  /* 0x0000000000020942 */ /* 0x000fea0003800100 */
        /* <DEDUP_REMOVED lines=8> */
.L_x_465:
[----:B------:R-:W-:-:S13]  /*0fb0*/  ISETP.GE.AND P0, PT, R8, R11, PT ;  /* 0x0000000b0800720c */ /* 0x000fda0003f06270 */
[----:B------:R-:W-:Y:S05]  /*0fc0*/  @P0 BREAK.RELIABLE B2 ;  /* 0x0000000000020942 */ /* 0x000fea0003800100 */
[----:B------:R-:W-:Y:S05]  /*0fd0*/  @P0 BRA `(.L_x_466) ;  /* 0x0000000000280947 */ /* 0x000fea0003800000 */
[----:B------:R-:W-:Y:S05]  /*0fe0*/  BSYNC.RELIABLE B2 ;  /* 0x0000000000027941 */ /* 0x000fea0003800100 */
.L_x_463:
[----:B------:R-:W-:-:S05]  /*0ff0*/  IMAD.IADD R12, R11, 0x1, R8 ;  /* 0x000000010b0c7824 */ /* 0x000fca00078e0208 */
[----:B------:R-:W-:-:S05]  /*1000*/  SHF.R.S32.HI R12, RZ, 0x1, R12 ;  /* 0x00000001ff0c7819 */ /* 0x000fca000001140c */
[----:B------:R-:W-:-:S05]  /*1010*/  IMAD R14, R12, 0x8, R6 ;  /* 0x000000080c0e7824 */ /* 0x000fca00078e0206 */
[----:B------:R-:W0:Y:S02]  /*1020*/  LDS R15, [R14] ;  /* 0x000000000e0f7984 */ /* 0x000e240000000800 */
[----:B0-----:R-:W-:-:S04]  /*1030*/  ISETP.GE.AND P0, PT, R15, R2, PT ;  /* 0x000000020f00720c */ /* 0x001fc80003f06270 */
[----:B------:R-:W-:-:S09]  /*1040*/  SEL R11, R11, R12, !P0 ;  /* 0x0000000c0b0b7207 */ /* 0x000fd20004000000 */
[----:B------:R-:W-:-:S05]  /*1050*/  @!P0 VIADD R8, R12, 0x1 ;  /* 0x000000010c088836 */ /* 0x000fca0000000000 */
[----:B------:R-:W-:-:S13]  /*1060*/  ISETP.GE.AND P0, PT, R8, R11, PT ;  /* 0x0000000b0800720c */ /* 0x000fda0003f06270 */
[----:B------:R-:W-:Y:S05]  /*1070*/  @!P0 BRA `(.L_x_463) ;  /* 0xfffffffc00dc8947 */ /* 0x000fea000383ffff */
.L_x_466:
[----:B------:R-:W-:Y:S05]  /*1080*/  BSYNC.RECONVERGENT B1 ;  /* 0x0000000000017941 */ /* 0x000fea0003800200 */
.L_x_462:
[----:B------:R-:W-:Y:S01]  /*1090*/  IMAD.IADD R12, R3, 0x1, -R8 ;  /* 0x00000001030c7824 */ /* 0x000fe200078e0a08 */
[----:B------:R-:W-:Y:S04]  /*10a0*/  BSSY.RECONVERGENT B1, `(.L_x_467) ;  /* 0x0000014000017945 */ /* 0x000fe80003800200 */
[----:B------:R-:W-:-:S04]  /*10b0*/  IADD3 R15, PT, PT, R12, R0, -R9 ;  /* 0x000000000c0f7210 */ /* 0x000fc80007ffe809 */
[----:B------:R-:W-:-:S04]  /*10c0*/  SHF.R.S32.HI R0, RZ, 0x1, R15 ;  /* 0x00000001ff007819 */ /* 0x000fc8000001140f */
[----:B------:R-:W-:-:S04]  /*10d0*/  VIMNMX R14, PT, PT, R12, R0, !PT ;  /* 0x000000000c0e7248 */ /* 0x000fc80007fe0100 */
[----:B------:R-:W-:-:S04]  /*10e0*/  IADD3 R11, PT, PT, R8, 0x1, R14 ;  /* 0x00000001080b7810 */ /* 0x000fc80007ffe00e */
[----:B------:R-:W-:-:S05]  /*10f0*/  VIMNMX R0, PT, PT, R11, R10, PT ;  /* 0x0000000a0b007248 */ /* 0x000fca0003fe0100 */
[----:B------:R-:W-:Y:S02]  /*1100*/  IMAD.IADD R0, R0, 0x1, -R3 ;  /* 0x0000000100007824 */ /* 0x000fe400078e0a03 */
[----:B------:R-:W-:-:S03]  /*1110*/  IMAD.MOV.U32 R3, RZ, RZ, RZ ;  /* 0x000000ffff037224 */ /* 0x000fc600078e00ff */
[----:B------:R-:W-:-:S13]  /*1120*/  ISETP.GE.AND P0, PT, R0, 0x1, PT ;  /* 0x000000010000780c */ /* 0x000fda0003f06270 */
[----:B------:R-:W-:Y:S05]  /*1130*/  @!P0 BRA `(.L_x_468) ;  /* 0x0000000000288947 */ /* 0x000fea0003800000 */
[----:B------:R-:W-:-:S07]  /*1140*/  IMAD.MOV.U32 R3, RZ, RZ, RZ ;  /* 0x000000ffff037224 */ /* 0x000fce00078e00ff */
.L_x_469:
[----:B------:R-:W-:-:S05]  /*1150*/  IMAD.IADD R6, R3, 0x1, R0 ;  /* 0x0000000103067824 */ /* 0x000fca00078e0200 */
[----:B------:R-:W-:-:S05]  /*1160*/  SHF.R.S32.HI R6, RZ, 0x1, R6 ;  /* 0x00000001ff067819 */ /* 0x000fca0000011406 */
[----:B------:R-:W-:-:S05]  /*1170*/  IMAD R8, R6, 0x8, R7 ;  /* 0x0000000806087824 */ /* 0x000fca00078e0207 */
[----:B------:R-:W0:Y:S02]  /*1180*/  LDS R11, [R8] ;  /* 0x00000000080b7984 */ /* 0x000e240000000800 */
[----:B0-----:R-:W-:-:S04]  /*1190*/  ISETP.GE.AND P0, PT, R2, R11, PT ;  /* 0x0000000b0200720c */ /* 0x001fc80003f06270 */
[----:B------:R-:W-:-:S09]  /*11a0*/  SEL R0, R6, R0, !P0 ;  /* 0x0000000006007207 */ /* 0x000fd20004000000 */
[----:B------:R-:W-:-:S05]  /*11b0*/  @P0 VIADD R3, R6, 0x1 ;  /* 0x0000000106030836 */ /* 0x000fca0000000000 */
[----:B------:R-:W-:-:S13]  /*11c0*/  ISETP.GE.AND P0, PT, R3, R0, PT ;  /* 0x000000000300720c */ /* 0x000fda0003f06270 */
[----:B------:R-:W-:Y:S05]  /*11d0*/  @!P0 BRA `(.L_x_469) ;  /* 0xfffffffc00dc8947 */ /* 0x000fea000383ffff */
.L_x_468:
[----:B------:R-:W-:Y:S05]  /*11e0*/  BSYNC.RECONVERGENT B1 ;  /* 0x0000000000017941 */ /* 0x000fea0003800200 */
.L_x_467:
[----:B------:R-:W-:-:S05]  /*11f0*/  IMAD.IADD R3, R12, 0x1, R3 ;  /* 0x000000010c037824 */ /* 0x000fca00078e0203 */
[CC--:B------:R-:W-:Y:S02]  /*1200*/  VIMNMX R0, PT, PT, R14.reuse, R3.reuse, PT ;  /* 0x000000030e007248 */ /* 0x0c0fe40003fe0100 */
[----:B------:R-:W-:-:S03]  /*1210*/  ISETP.GE.AND P0, PT, R14, R3, PT ;  /* 0x000000030e00720c */ /* 0x000fc60003f06270 */
[----:B------:R-:W-:Y:S02]  /*1220*/  IMAD.IADD R2, R15, 0x1, -R0 ;  /* 0x000000010f027824 */ /* 0x000fe400078e0a00 */
[----:B------:R-:W-:Y:S02]  /*1230*/  VIADD R3, R0, 0x1 ;  /* 0x0000000100037836 */ /* 0x000fe40000000000 */
[----:B------:R-:W-:-:S03]  /*1240*/  IMAD.IADD R0, R2, 0x1, R9 ;  /* 0x0000000102007824 */ /* 0x000fc600078e0209 */
[----:B------:R-:W-:-:S04]  /*1250*/  ISETP.EQ.AND P0, PT, R2, R3, !P0 ;  /* 0x000000030200720c */ /* 0x000fc80004702270 */
[----:B------:R-:W-:-:S09]  /*1260*/  SEL R2, RZ, 0x1, !P0 ;  /* 0x00000001ff027807 */ /* 0x000fd20004000000 */
.L_x_456:
[----:B------:R-:W-:Y:S05]  /*1270*/  BSYNC.RECONVERGENT B0 ;  /* 0x0000000000007941 */ /* 0x000fea0003800200 */
.L_x_455:
[----:B------:R-:W-:Y:S05]  /*1280*/  WARPSYNC.ALL ;  /* 0x0000000000007948 */ /* 0x000fea0003800000 */
[----:B------:R-:W-:Y:S01]  /*1290*/  ISETP.NE.AND P0, PT, R36, RZ, PT ;  /* 0x000000ff2400720c */ /* 0x000fe20003f05270 */
[----:B------:R-:W-:Y:S01]  /*12a0*/  IMAD.U32 R3, R13, 0x10000, RZ ;  /* 0x000100000d037824 */ /* 0x000fe200078e00ff */
[----:B------:R-:W-:Y:S01]  /*12b0*/  IADD3 R2, PT, PT, R2, R5, -R0 ;  /* 0x0000000502027210 */ /* 0x000fe20007ffe800 */
[----:B------:R-:W-:Y:S01]  /*12c0*/  VIADD R6, R36, 0xffffffff ;  /* 0xffffffff24067836 */ /* 0x000fe20000000000 */
[----:B------:R-:W-:Y:S01]  /*12d0*/  LOP3.LUT R23, R23, 0xfffffffb, RZ, 0xc0, !PT ;  /* 0xfffffffb17177812 */ /* 0x000fe200078ec0ff */
[C---:B------:R-:W-:Y:S01]  /*12e0*/  IMAD R7, R0.reuse, 0x8, R4 ;  /* 0x0000000800077824 */ /* 0x040fe200078e0204 */
[----:B------:R-:W-:Y:S01]  /*12f0*/  LOP3.LUT R10, R3, R10, RZ, 0xfc, !PT ;  /* 0x0000000a030a7212 */ /* 0x000fe200078efcff */
[----:B------:R-:W-:Y:S01]  /*1300*/  IMAD.U32 R3, R0, 0x10000, RZ ;  /* 0x0001000000037824 */ /* 0x000fe200078e00ff */
[----:B------:R-:W-:Y:S01]  /*1310*/  SEL R6, R6, 0x1ff, P0 ;  /* 0x000001ff06067807 */ /* 0x000fe20000000000 */
[C---:B------:R-:W-:Y:S01]  /*1320*/  IMAD.IADD R20, R2.reuse, 0x1, R13 ;  /* 0x0000000102147824 */ /* 0x040fe200078e020d */
[----:B------:R-:W-:Y:S03]  /*1330*/  BSSY.RECONVERGENT B0, `(.L_x_470) ;  /* 0x000028c000007945 */ /* 0x000fe60003800200 */
[----:B------:R-:W-:Y:S01]  /*1340*/  @P0 LOP3.LUT R10, R2, R3, RZ, 0xfc, !PT ;  /* 0x00000003020a0212 */ /* 0x000fe200078efcff */
[----:B------:R-:W-:-:S02]  /*1350*/  IMAD R5, R6, 0x4, R37 ;  /* 0x0000000406057824 */ /* 0x000fc400078e0225 */
[--C-:B------:R-:W-:Y:S02]  /*1360*/  IMAD R6, R36, 0x4, R37.reuse ;  /* 0x0000000424067824 */ /* 0x100fe400078e0225 */
[----:B------:R-:W-:Y:S01]  /*1370*/  IMAD R25, R20, 0x8, R37 ;  /* 0x0000000814197824 */ /* 0x000fe200078e0225 */
[----:B------:R-:W-:Y:S01]  /*1380*/  STS [R5], R10 ;  /* 0x0000000a05007388 */ /* 0x000fe20000000800 */
[----:B------:R-:W-:Y:S01]  /*1390*/  IMAD.IADD R31, R0, 0x1, R20 ;  /* 0x00000001001f7824 */ /* 0x000fe200078e0214 */
[----:B------:R-:W-:Y:S06]  /*13a0*/  BAR.SYNC.DEFER_BLOCKING 0x0 ;  /* 0x0000000000007b1d */ /* 0x000fec0000010000 */
[----:B------:R-:W0:Y:S04]  /*13b0*/  LDS R6, [R6] ;  /* 0x0000000006067984 */ /* 0x000e280000000800 */
[----:B------:R-:W-:Y:S04]  /*13c0*/  LDS R25, [R25+0x800] ;  /* 0x0008000019197984 */ /* 0x000fe80000000800 */
[----:B------:R-:W1:Y:S01]  /*13d0*/  LDS.64 R2, [R7] ;  /* 0x0000000007027984 */ /* 0x000e620000000a00 */
[----:B0-----:R-:W-:-:S02]  /*13e0*/  LOP3.LUT R8, R6, 0xffff, RZ, 0xc0, !PT ;  /* 0x0000ffff06087812 */ /* 0x001fc400078ec0ff */
[----:B------:R-:W-:Y:S01]  /*13f0*/  SHF.R.S32.HI R29, RZ, 0x10, R6 ;  /* 0x00000010ff1d7819 */ /* 0x000fe20000011406 */
[----:B------:R-:W-:Y:S02]  /*1400*/  IMAD R6, R20, 0x8, R4 ;  /* 0x0000000814067824 */ /* 0x000fe400078e0204 */
[----:B------:R-:W-:Y:S01]  /*1410*/  IMAD.IADD R27, R8, 0x1, R13 ;  /* 0x00000001081b7824 */ /* 0x000fe200078e020d */
[----:B------:R-:W-:Y:S01]  /*1420*/  ISETP.GE.AND P2, PT, R0, R29, PT ;  /* 0x0000001d0000720c */ /* 0x000fe20003f46270 */
[----:B-1----:R-:W-:-:S03]  /*1430*/  IMAD.MOV.U32 R4, RZ, RZ, R2 ;  /* 0x000000ffff047224 */ /* 0x002fc600078e0002 */
[----:B------:R-:W-:Y:S01]  /*1440*/  ISETP.GE.AND P0, PT, R20, R27, PT ;  /* 0x0000001b1400720c */ /* 0x000fe20003f06270 */
[----:B------:R-:W-:-:S03]  /*1450*/  IMAD.MOV.U32 R5, RZ, RZ, R3 ;  /* 0x000000ffff057224 */ /* 0x000fc600078e0003 */
[CC--:B------:R-:W-:Y:S02]  /*1460*/  ISETP.GE.OR P1, PT, R0.reuse, R29.reuse, P0 ;  /* 0x0000001d0000720c */ /* 0x0c0fe40000726670 */
[----:B------:R-:W-:-:S11]  /*1470*/  ISETP.LT.AND P3, PT, R0, R29, P0 ;  /* 0x0000001d0000720c */ /* 0x000fd60000761270 */
[----:B------:R-:W-:Y:S02]  /*1480*/  @!P1 ISETP.LT.AND P3, PT, R2, R25, PT ;  /* 0x000000190200920c */ /* 0x000fe40003f61270 */
[----:B------:R-:W-:-:S11]  /*1490*/  @!P1 ISETP.LT.AND P2, PT, R25, R2, PT ;  /* 0x000000021900920c */ /* 0x000fd60003f41270 */
[----:B------:R-:W-:Y:S01]  /*14a0*/  @!P3 LDS R25, [R6+0x8] ;  /* 0x000008000619b984 */ /* 0x000fe20000000800 */
[----:B------:R-:W-:Y:S01]  /*14b0*/  @!P3 VIADD R20, R20, 0x1 ;  /* 0x000000011414b836 */ /* 0x000fe20000000000 */
[----:B------:R-:W-:Y:S01]  /*14c0*/  @P3 LOP3.LUT R23, R23, 0x4, RZ, 0xfc, !PT ;  /* 0x0000000417173812 */ /* 0x000fe200078efcff */
[----:B------:R-:W-:Y:S01]  /*14d0*/  @!P2 VIADD R0, R0, 0x1 ;  /* 0x000000010000a836 */ /* 0x000fe20000000000 */
[----:B------:R-:W0:Y:S02]  /*14e0*/  @!P2 LDS.64 R4, [R7+0x8] ;  /* 0x000008000704a984 */ /* 0x000e240000000a00 */
[----:B------:R-:W-:Y:S01]  /*14f0*/  ISETP.GE.AND P0, PT, R20, R27, PT ;  /* 0x0000001b1400720c */ /* 0x000fe20003f06270 */
[C---:B------:R-:W-:Y:S01]  /*1500*/  IMAD.IADD R33, R0.reuse, 0x1, R20 ;  /* 0x0000000100217824 */ /* 0x040fe200078e0214 */
[CC--:B------:R-:W-:Y:S02]  /*1510*/  ISETP.GE.AND P2, PT, R0.reuse, R29.reuse, PT ;  /* 0x0000001d0000720c */ /* 0x0c0fe40003f46270 */
[----:B------:R-:W-:-:S02]  /*1520*/  ISETP.GE.OR P1, PT, R0, R29, P0 ;  /* 0x0000001d0000720c */ /* 0x000fc40000726670 */
[----:B------:R-:W-:-:S11]  /*1530*/  ISETP.LT.AND P0, PT, R0, R29, P0 ;  /* 0x0000001d0000720c */ /* 0x000fd60000701270 */
[----:B0-----:R-:W-:Y:S01]  /*1540*/  @!P1 ISETP.LT.AND P0, PT, R4, R25, PT ;  /* 0x000000190400920c */ /* 0x001fe20003f01270 */
[----:B------:R-:W-:Y:S01]  /*1550*/  IMAD.MOV.U32 R6, RZ, RZ, R4 ;  /* 0x000000ffff067224 */ /* 0x000fe200078e0004 */
[----:B------:R-:W-:Y:S01]  /*1560*/  @!P1 ISETP.LT.AND P2, PT, R25, R4, PT ;  /* 0x000000041900920c */ /* 0x000fe20003f41270 */
[----:B------:R-:W-:Y:S01]  /*1570*/  IMAD.MOV.U32 R7, RZ, RZ, R5 ;  /* 0x000000ffff077224 */ /* 0x000fe200078e0005 */
[----:B------:R-:W-:-:S09]  /*1580*/  P2R R40, PR, RZ, 0x1 ;  /* 0x00000001ff287803 */ /* 0x000fd20000000000 */
[--C-:B------:R-:W-:Y:S02]  /*1590*/  @!P0 IMAD R9, R20, 0x8, R37.reuse ;  /* 0x0000000814098824 */ /* 0x100fe400078e0225 */
[----:B------:R-:W-:Y:S02]  /*15a0*/  @!P2 IMAD R8, R0, 0x8, R37 ;  /* 0x000000080008a824 */ /* 0x000fe400078e0225 */
[----:B------:R-:W-:Y:S01]  /*15b0*/  @!P0 VIADD R11, R20, 0x1 ;  /* 0x00000001140b8836 */ /* 0x000fe20000000000 */
[----:B------:R-:W-:Y:S01]  /*15c0*/  @!P0 LDS R25, [R9+0x808] ;  /* 0x0008080009198984 */ /* 0x000fe20000000800 */
[----:B------:R-:W-:Y:S02]  /*15d0*/  @!P2 VIADD R10, R0, 0x1 ;  /* 0x00000001000aa836 */ /* 0x000fe40000000000 */
[----:B------:R-:W-:Y:S01]  /*15e0*/  @!P0 IMAD.MOV.U32 R20, RZ, RZ, R11 ;  /* 0x000000ffff148224 */ /* 0x000fe200078e000b */
[----:B------:R-:W0:Y:S01]  /*15f0*/  @!P2 LDS.64 R6, [R8+0x808] ;  /* 0x000808000806a984 */ /* 0x000e220000000a00 */
[----:B------:R-:W-:-:S03]  /*1600*/  @!P2 IMAD.MOV.U32 R0, RZ, RZ, R10 ;  /* 0x000000ffff00a224 */ /* 0x000fc600078e000a */
[----:B------:R-:W-:Y:S01]  /*1610*/  ISETP.GE.AND P1, PT, R20, R27, PT ;  /* 0x0000001b1400720c */ /* 0x000fe20003f26270 */
[C---:B------:R-:W-:Y:S01]  /*1620*/  IMAD.IADD R35, R0.reuse, 0x1, R20 ;  /* 0x0000000100237824 */ /* 0x040fe200078e0214 */
[CC--:B------:R-:W-:Y:S02]  /*1630*/  ISETP.GE.AND P2, PT, R0.reuse, R29.reuse, PT ;  /* 0x0000001d0000720c */ /* 0x0c0fe40003f46270 */
[CC--:B------:R-:W-:Y:S02]  /*1640*/  ISETP.GE.OR P3, PT, R0.reuse, R29.reuse, P1 ;  /* 0x0000001d0000720c */ /* 0x0c0fe40000f66670 */
        /* <DEDUP_REMOVED lines=22> */
[----:B------:R-:W-:-:S10]  /*17b0*/  IMAD.MOV.U32 R11, RZ, RZ, R9 ;  /* 0x000000ffff0b7224 */ /* 0x000fd400078e0009 */
        /* <DEDUP_REMOVED lines=41> */
[----:B------:R-:W-:-:S02]  /*1a50*/  @!P6 IMAD.MOV.U32 R0, RZ, RZ, R16 ;  /* 0x000000ffff00e224 */ /* 0x000fc400078e0010 */
[----:B------:R-:W-:Y:S01]  /*1a60*/  IMAD.MOV.U32 R24, RZ, RZ, R20 ;  /* 0x000000ffff187224 */ /* 0x000fe200078e0014 */
[----:B------:R-:W-:Y:S01]  /*1a70*/  ISETP.GE.AND P5, PT, R20, R27, PT ;  /* 0x0000001b1400720c */ /* 0x000fe20003fa6270 */
[--C-:B------:R-:W-:Y:S01]  /*1a80*/  IMAD.MOV.U32 R22, RZ, RZ, R0.reuse ;  /* 0x000000ffff167224 */ /* 0x100fe200078e0000 */
[-C--:B------:R-:W-:Y:S01]  /*1a90*/  ISETP.GE.AND P6, PT, R0, R29.reuse, PT ;  /* 0x0000001d0000720c */ /* 0x080fe20003fc6270 */
[----:B------:R-:W-:Y:S01]  /*1aa0*/  IMAD.IADD R45, R20, 0x1, R0 ;  /* 0x00000001142d7824 */ /* 0x000fe200078e0200 */
[CC--:B------:R-:W-:Y:S02]  /*1ab0*/  ISETP.GE.OR P0, PT, R0.reuse, R29.reuse, P5 ;  /* 0x0000001d0000720c */ /* 0x0c0fe40002f06670 */
[----:B------:R-:W-:-:S11]  /*1ac0*/  ISETP.LT.AND P5, PT, R0, R29, P5 ;  /* 0x0000001d0000720c */ /* 0x000fd60002fa1270 */
[----:B0-----:R-:W-:Y:S01]  /*1ad0*/  @!P0 ISETP.LT.AND P6, PT, R25, R14, PT ;  /* 0x0000000e1900820c */ /* 0x001fe20003fc1270 */
[----:B------:R-:W-:Y:S01]  /*1ae0*/  IMAD.MOV.U32 R16, RZ, RZ, R14 ;  /* 0x000000ffff107224 */ /* 0x000fe200078e000e */
[----:B------:R-:W-:Y:S01]  /*1af0*/  @!P0 ISETP.LT.AND P5, PT, R14, R25, PT ;  /* 0x000000190e00820c */ /* 0x000fe20003fa1270 */
[----:B------:R-:W-:-:S10]  /*1b00*/  IMAD.MOV.U32 R17, RZ, RZ, R15 ;  /* 0x000000ffff117224 */ /* 0x000fd400078e000f */
[--C-:B------:R-:W-:Y:S02]  /*1b10*/  @!P6 IMAD R18, R0, 0x8, R37.reuse ;  /* 0x000000080012e824 */ /* 0x100fe400078e0225 */
[C---:B------:R-:W-:Y:S02]  /*1b20*/  @!P5 IMAD R21, R20.reuse, 0x8, R37 ;  /* 0x000000081415d824 */ /* 0x040fe400078e0225 */
[----:B------:R-:W-:Y:S01]  /*1b30*/  @!P5 VIADD R24, R20, 0x1 ;  /* 0x000000011418d836 */ /* 0x000fe20000000000 */
[----:B------:R-:W0:Y:S01]  /*1b40*/  @!P6 LDS.64 R16, [R18+0x808] ;  /* 0x000808001210e984 */ /* 0x000e220000000a00 */
[----:B------:R-:W-:Y:S02]  /*1b50*/  @!P6 VIADD R22, R0, 0x1 ;  /* 0x000000010016e836 */ /* 0x000fe40000000000 */
[----:B------:R-:W-:Y:S01]  /*1b60*/  IMAD.IADD R0, R29, 0x1, R27 ;  /* 0x000000011d007824 */ /* 0x000fe200078e021b */
[----:B------:R1:W2:Y:S01]  /*1b70*/  @!P5 LDS R25, [R21+0x808] ;  /* 0x000808001519d984 */ /* 0x0002a20000000800 */
[----:B------:R-:W-:-:S02]  /*1b80*/  ISETP.GE.AND P6, PT, R24, R27, PT ;  /* 0x0000001b1800720c */ /* 0x000fc40003fc6270 */
[CC--:B------:R-:W-:Y:S02]  /*1b90*/  ISETP.GE.AND P0, PT, R22.reuse, R29.reuse, PT ;  /* 0x0000001d1600720c */ /* 0x0c0fe40003f06270 */
[CC--:B------:R-:W-:Y:S02]  /*1ba0*/  ISETP.GE.OR P1, PT, R22.reuse, R29.reuse, P6 ;  /* 0x0000001d1600720c */ /* 0x0c0fe40003726670 */
[C---:B------:R-:W-:Y:S01]  /*1bb0*/  ISETP.LT.AND P6, PT, R22.reuse, R29, P6 ;  /* 0x0000001d1600720c */ /* 0x040fe200037c1270 */
[----:B-1----:R-:W-:Y:S01]  /*1bc0*/  IMAD.IADD R21, R22, 0x1, R24 ;  /* 0x0000000116157824 */ /* 0x002fe200078e0218 */
[-C--:B------:R-:W-:Y:S02]  /*1bd0*/  ISETP.LT.AND P3, PT, R43, R0.reuse, P3 ;  /* 0x000000002b00720c */ /* 0x080fe40001f61270 */
[----:B------:R-:W-:Y:S01]  /*1be0*/  ISETP.LT.AND P4, PT, R41, R0, P4 ;  /* 0x000000002900720c */ /* 0x000fe20002781270 */
[----:B0-----:R-:W-:Y:S02]  /*1bf0*/  IMAD.MOV.U32 R18, RZ, RZ, R16 ;  /* 0x000000ffff127224 */ /* 0x001fe400078e0010 */
[----:B------:R-:W-:-:S04]  /*1c00*/  IMAD.MOV.U32 R19, RZ, RZ, R17 ;  /* 0x000000ffff137224 */ /* 0x000fc800078e0011 */
[----:B--2---:R-:W-:Y:S02]  /*1c10*/  @!P1 ISETP.LT.AND P0, PT, R25, R16, PT ;  /* 0x000000101900920c */ /* 0x004fe40003f01270 */
[----:B------:R-:W-:Y:S02]  /*1c20*/  @!P1 ISETP.LT.AND P6, PT, R16, R25, PT ;  /* 0x000000191000920c */ /* 0x000fe40003fc1270 */
[----:B------:R-:W-:Y:S02]  /*1c30*/  ISETP.NE.AND P1, PT, R26, RZ, PT ;  /* 0x000000ff1a00720c */ /* 0x000fe40003f25270 */
[----:B------:R-:W-:Y:S02]  /*1c40*/  SEL R20, RZ, 0x80, !P6 ;  /* 0x00000080ff147807 */ /* 0x000fe40007000000 */
[----:B------:R-:W-:-:S05]  /*1c50*/  ISETP.LT.AND P1, PT, R35, R0, P1 ;  /* 0x000000002300720c */ /* 0x000fca0000f21270 */
[--C-:B------:R-:W-:Y:S02]  /*1c60*/  @!P0 IMAD R28, R22, 0x8, R37.reuse ;  /* 0x00000008161c8824 */ /* 0x100fe400078e0225 */
[----:B------:R-:W-:Y:S02]  /*1c70*/  @!P6 IMAD R30, R24, 0x8, R37 ;  /* 0x00000008181ee824 */ /* 0x000fe400078e0225 */
[----:B------:R-:W-:Y:S01]  /*1c80*/  @!P0 VIADD R26, R22, 0x1 ;  /* 0x00000001161a8836 */ /* 0x000fe20000000000 */
[----:B------:R-:W-:Y:S03]  /*1c90*/  @!P0 LDS.64 R18, [R28+0x808] ;  /* 0x000808001c128984 */ /* 0x000fe60000000a00 */
[----:B------:R-:W-:Y:S01]  /*1ca0*/  @!P0 IMAD.MOV.U32 R22, RZ, RZ, R26 ;  /* 0x000000ffff168224 */ /* 0x000fe200078e001a */
[----:B------:R0:W1:Y:S01]  /*1cb0*/  @!P6 LDS R25, [R30+0x808] ;  /* 0x000808001e19e984 */ /* 0x0000620000000800 */
[----:B------:R-:W-:-:S02]  /*1cc0*/  SEL R26, RZ, 0x40, !P5 ;  /* 0x00000040ff1a7807 */ /* 0x000fc40006800000 */
[----:B------:R-:W-:-:S04]  /*1cd0*/  ISETP.GE.AND P5, PT, R45, R0, PT ;  /* 0x000000002d00720c */ /* 0x000fc80003fa6270 */
[----:B------:R-:W-:Y:S01]  /*1ce0*/  SEL R45, R26, RZ, !P5 ;  /* 0x000000ff1a2d7207 */ /* 0x000fe20006800000 */
[----:B------:R-:W-:Y:S01]  /*1cf0*/  @!P6 VIADD R26, R24, 0x1 ;  /* 0x00000001181ae836 */ /* 0x000fe20000000000 */
[----:B------:R-:W-:Y:S01]  /*1d00*/  ISETP.GE.AND P5, PT, R22, R29, PT ;  /* 0x0000001d1600720c */ /* 0x000fe20003fa6270 */
[----:B0-----:R-:W-:Y:S02]  /*1d10*/  IMAD.MOV.U32 R30, RZ, RZ, R22 ;  /* 0x000000ffff1e7224 */ /* 0x001fe400078e0016 */
[----:B------:R-:W-:-:S04]  /*1d20*/  @!P6 IMAD.MOV.U32 R24, RZ, RZ, R26 ;  /* 0x000000ffff18e224 */ /* 0x000fc800078e001a */
[----:B------:R-:W-:Y:S01]  /*1d30*/  IMAD.MOV.U32 R32, RZ, RZ, R24 ;  /* 0x000000ffff207224 */ /* 0x000fe200078e0018 */
[----:B------:R-:W-:-:S04]  /*1d40*/  ISETP.GE.AND P6, PT, R24, R27, PT ;  /* 0x0000001b1800720c */ /* 0x000fc80003fc6270 */
[CC--:B------:R-:W-:Y:S02]  /*1d50*/  ISETP.GE.OR P0, PT, R22.reuse, R29.reuse, P6 ;  /* 0x0000001d1600720c */ /* 0x0c0fe40003706670 */
[----:B------:R-:W-:-:S11]  /*1d60*/  ISETP.LT.AND P6, PT, R22, R29, P6 ;  /* 0x0000001d1600720c */ /* 0x000fd600037c1270 */
[----:B-1----:R-:W-:Y:S02]  /*1d70*/  @!P0 ISETP.LT.AND P5, PT, R25, R18, PT ;  /* 0x000000121900820c */ /* 0x002fe40003fa1270 */
[----:B------:R-:W-:Y:S02]  /*1d80*/  @!P0 ISETP.LT.AND P6, PT, R18, R25, PT ;  /* 0x000000191200820c */ /* 0x000fe40003fc1270 */
[----:B------:R-:W-:Y:S01]  /*1d90*/  ISETP.GE.AND P0, PT, R21, R0, PT ;  /* 0x000000001500720c */ /* 0x000fe20003f06270 */
[----:B------:R-:W-:-:S03]  /*1da0*/  IMAD.MOV.U32 R21, RZ, RZ, R19 ;  /* 0x000000ffff157224 */ /* 0x000fc600078e0013 */
[----:B------:R-:W-:Y:S01]  /*1db0*/  SEL R26, R20, RZ, !P0 ;  /* 0x000000ff141a7207 */ /* 0x000fe20004000000 */
[----:B------:R-:W-:-:S04]  /*1dc0*/  IMAD.MOV.U32 R20, RZ, RZ, R18 ;  /* 0x000000ffff147224 */ /* 0x000fc800078e0012 */
[--C-:B------:R-:W-:Y:S02]  /*1dd0*/  @!P5 IMAD R28, R22, 0x8, R37.reuse ;  /* 0x00000008161cd824 */ /* 0x100fe400078e0225 */
[C---:B------:R-:W-:Y:S02]  /*1de0*/  @!P6 IMAD R34, R24.reuse, 0x8, R37 ;  /* 0x000000081822e824 */ /* 0x040fe400078e0225 */
[----:B------:R-:W-:Y:S01]  /*1df0*/  @!P6 VIADD R32, R24, 0x1 ;  /* 0x000000011820e836 */ /* 0x000fe20000000000 */
[----:B------:R-:W-:Y:S01]  /*1e00*/  @!P5 LDS.64 R20, [R28+0x808] ;  /* 0x000808001c14d984 */ /* 0x000fe20000000a00 */
[----:B------:R-:W-:-:S03]  /*1e10*/  @!P5 VIADD R30, R22, 0x1 ;  /* 0x00000001161ed836 */ /* 0x000fc60000000000 */
[----:B------:R-:W0:Y:S01]  /*1e20*/  @!P6 LDS R25, [R34+0x808] ;  /* 0x000808002219e984 */ /* 0x000e220000000800 */
[----:B------:R-:W-:Y:S01]  /*1e30*/  BAR.SYNC.DEFER_BLOCKING 0x0 ;  /* 0x0000000000007b1d */ /* 0x000fe20000010000 */
[----:B------:R-:W-:Y:S02]  /*1e40*/  ISETP.GE.AND P5, PT, R32, R27, PT ;  /* 0x0000001b2000720c */ /* 0x000fe40003fa6270 */
[----:B------:R-:W-:Y:S02]  /*1e50*/  SEL R27, RZ, 0x4, !P1 ;  /* 0x00000004ff1b7807 */ /* 0x000fe40004800000 */
[CC--:B------:R-:W-:Y:S02]  /*1e60*/  ISETP.GE.OR P0, PT, R30.reuse, R29.reuse, P5 ;  /* 0x0000001d1e00720c */ /* 0x0c0fe40002f06670 */
[----:B------:R-:W-:Y:S01]  /*1e70*/  ISETP.LT.AND P5, PT, R30, R29, P5 ;  /* 0x0000001d1e00720c */ /* 0x000fe20002fa1270 */
[----:B------:R-:W-:-:S10]  /*1e80*/  IMAD.IADD R29, R32, 0x1, R30 ;  /* 0x00000001201d7824 */ /* 0x000fd400078e021e */
[----:B0-----:R-:W-:Y:S02]  /*1e90*/  @!P0 ISETP.LT.AND P5, PT, R20, R25, PT ;  /* 0x000000191400820c */ /* 0x001fe40003fa1270 */
[----:B------:R-:W-:Y:S02]  /*1ea0*/  ISETP.NE.AND P0, PT, R40, RZ, PT ;  /* 0x000000ff2800720c */ /* 0x000fe40003f05270 */
[----:B------:R-:W-:Y:S02]  /*1eb0*/  SEL R40, RZ, 0x100, !P6 ;  /* 0x00000100ff287807 */ /* 0x000fe40007000000 */
[----:B------:R-:W-:Y:S02]  /*1ec0*/  LOP3.LUT P6, RZ, R23, 0x4, RZ, 0xc0, !PT ;  /* 0x0000000417ff7812 */ /* 0x000fe400078cc0ff */
[-C--:B------:R-:W-:Y:S02]  /*1ed0*/  ISETP.LT.AND P0, PT, R33, R0.reuse, P0 ;  /* 0x000000002100720c */ /* 0x080fe40000701270 */
[----:B------:R-:W-:-:S02]  /*1ee0*/  ISETP.LT.AND P6, PT, R31, R0, P6 ;  /* 0x000000001f00720c */ /* 0x000fc400037c1270 */
[----:B------:R-:W-:Y:S02]  /*1ef0*/  LOP3.LUT R23, R23, 0xfffffffb, RZ, 0xc0, !PT ;  /* 0xfffffffb17177812 */ /* 0x000fe400078ec0ff */
[----:B------:R-:W-:Y:S02]  /*1f00*/  SEL R28, RZ, 0x2, !P0 ;  /* 0x00000002ff1c7807 */ /* 0x000fe40004000000 */
[----:B------:R-:W-:-:S04]  /*1f10*/  SEL R25, RZ, 0x1, !P6 ;  /* 0x00000001ff197807 */ /* 0x000fc80007000000 */
[----:B------:R-:W-:Y:S02]  /*1f20*/  IADD3 R27, PT, PT, R27, R28, R25 ;  /* 0x0000001c1b1b7210 */ /* 0x000fe40007ffe019 */
[----:B------:R-:W-:Y:S02]  /*1f30*/  SEL R25, RZ, 0x10, !P3 ;  /* 0x00000010ff197807 */ /* 0x000fe40005800000 */
[----:B------:R-:W-:-:S04]  /*1f40*/  @P6 LOP3.LUT R23, R23, 0x4, RZ, 0xfc, !PT ;  /* 0x0000000417176812 */ /* 0x000fc800078efcff */
[----:B------:R-:W-:-:S04]  /*1f50*/  LOP3.LUT R23, R23, 0xfffffffd, RZ, 0xc0, !PT ;  /* 0xfffffffd17177812 */ /* 0x000fc800078ec0ff */
[----:B------:R-:W-:Y:S02]  /*1f60*/  @P0 LOP3.LUT R23, R23, 0x2, RZ, 0xfc, !PT ;  /* 0x0000000217170812 */ /* 0x000fe400078efcff */
[----:B------:R-:W-:Y:S02]  /*1f70*/  ISETP.LT.AND P0, PT, R39, R0, P2 ;  /* 0x000000002700720c */ /* 0x000fe40001701270 */
[----:B------:R-:W-:Y:S02]  /*1f80*/  LOP3.LUT R23, R23, 0xfffffffe, RZ, 0xc0, !PT ;  /* 0xfffffffe17177812 */ /* 0x000fe400078ec0ff */
[----:B------:R-:W-:-:S04]  /*1f90*/  SEL R28, RZ, 0x8, !P0 ;  /* 0x00000008ff1c7807 */ /* 0x000fc80004000000 */
[----:B------:R-:W-:Y:S02]  /*1fa0*/  IADD3 R25, PT, PT, R25, R27, R28 ;  /* 0x0000001b19197210 */ /* 0x000fe40007ffe01c */
[----:B------:R-:W-:Y:S02]  /*1fb0*/  SEL R28, RZ, 0x20, !P4 ;  /* 0x00000020ff1c7807 */ /* 0x000fe40006000000 */
[----:B------:R-:W-:Y:S02]  /*1fc0*/  SEL R27, RZ, 0x200, !P5 ;  /* 0x00000200ff1b7807 */ /* 0x000fe40006800000 */
[----:B------:R-:W-:Y:S02]  /*1fd0*/  @P0 LOP3.LUT R23, R23, 0x1, RZ, 0xfc, !PT ;  /* 0x0000000117170812 */ /* 0x000fe400078efcff */
[----:B------:R-:W-:Y:S01]  /*1fe0*/  ISETP.GE.AND P0, PT, R29, R0, PT ;  /* 0x000000001d00720c */ /* 0x000fe20003f06270 */
[----:B------:R-:W-:Y:S02]  /*1ff0*/  IMAD.IADD R29, R24, 0x1, R22 ;  /* 0x00000001181d7824 */ /* 0x000fe400078e0216 */
[----:B------:R-:W-:Y:S01]  /*2000*/  IMAD.IADD R22, R25, 0x1, R28 ;  /* 0x0000000119167824 */ /* 0x000fe200078e021c */
[----:B------:R-:W-:-:S02]  /*2010*/  SEL R27, R27, RZ, !P0 ;  /* 0x000000ff1b1b7207 */ /* 0x000fc40004000000 */
[----:B------:R-:W-:Y:S02]  /*2020*/  ISETP.GE.AND P0, PT, R29, R0, PT ;  /* 0x000000001d00720c */ /* 0x000fe40003f06270 */
[----:B------:R-:W-:Y:S02]  /*2030*/  IADD3 R22, PT, PT, R22, R45, R26 ;  /* 0x0000002d16167210 */ /* 0x000fe40007ffe01a */
[----:B------:R-:W-:Y:S02]  /*2040*/  SEL R0, R40, RZ, !P0 ;  /* 0x000000ff28007207 */ /* 0x000fe40004000000 */
[----:B------:R-:W-:Y:S02]  /*2050*/  ISETP.NE.AND P0, PT, R38, RZ, PT ;  /* 0x000000ff2600720c */ /* 0x000fe40003f05270 */
[----:B------:R-:W-:-:S04]  /*2060*/  IADD3 R0, PT, PT, R22, R0, R27 ;  /* 0x0000000016007210 */ /* 0x000fc80007ffe01b */
[----:B------:R0:W1:Y:S07]  /*2070*/  POPC R39, R0 ;  /* 0x0000000000277309 */ /* 0x00006e0000000000 */
[----:B------:R-:W-:Y:S05]  /*2080*/  @P0 BRA `(.L_x_471) ;  /* 0x0000000400c80947 */ /* 0x000fea0003800000 */
[----:B------:R-:W2:Y:S01]  /*2090*/  S2R R38, SR_LANEID ;  /* 0x0000000000267919 */ /* 0x000ea20000000000 */
[----:B-1----:R-:W1:Y:S01]  /*20a0*/  SHFL.UP PT, R24, R39, 0x1, RZ ;  /* 0x0420000027187989 */ /* 0x002e6200000e00ff */
[----:B--2---:R-:W-:-:S04]  /*20b0*/  ISETP.GE.AND P0, PT, R38, 0x1, PT ;  /* 0x000000012600780c */ /* 0x004fc80003f06270 */
[----:B-1----:R-:W-:-:S04]  /*20c0*/  SEL R24, R24, RZ, P0 ;  /* 0x000000ff18187207 */ /* 0x002fc80000000000 */
[----:B------:R-:W-:-:S05]  /*20d0*/  IADD3 R29, P0, PT, R39, R24, RZ ;  /* 0x00000018271d7210 */ /* 0x000fca0007f1e0ff */
[----:B------:R-:W-:Y:S01]  /*20e0*/  IMAD.X R28, RZ, RZ, RZ, P0 ;  /* 0x000000ffff1c7224 */ /* 0x000fe200000e06ff */
[----:B------:R-:W1:Y:S01]  /*20f0*/  SHFL.UP PT, R24, R29, 0x2, RZ ;  /* 0x044000001d187989 */ /* 0x000e6200000e00ff */
[----:B------:R-:W-:-:S03]  /*2100*/  ISETP.GE.AND P0, PT, R38, 0x2, PT ;  /* 0x000000022600780c */ /* 0x000fc60003f06270 */
[----:B------:R-:W2:Y:S01]  /*2110*/  SHFL.UP PT, R25, R28, 0x2, RZ ;  /* 0x044000001c197989 */ /* 0x000ea200000e00ff */
[----:B-1----:R-:W-:Y:S02]  /*2120*/  SEL R24, R24, RZ, P0 ;  /* 0x000000ff18187207 */ /* 0x002fe40000000000 */
[----:B--2---:R-:W-:Y:S02]  /*2130*/  SEL R25, R25, RZ, P0 ;  /* 0x000000ff19197207 */ /* 0x004fe40000000000 */
[----:B------:R-:W-:-:S05]  /*2140*/  IADD3 R27, P0, PT, R24, R29, RZ ;  /* 0x0000001d181b7210 */ /* 0x000fca0007f1e0ff */
[----:B------:R-:W-:Y:S01]  /*2150*/  IMAD.X R26, R25, 0x1, R28, P0 ;  /* 0x00000001191a7824 */ /* 0x000fe200000e061c */
        /* <DEDUP_REMOVED lines=21> */
[----:B------:R-:W-:-:S13]  /*22b0*/  ISETP.NE.AND P0, PT, R38, 0x1f, PT ;  /* 0x0000001f2600780c */ /* 0x000fda0003f05270 */
[----:B------:R-:W-:-:S04]  /*22c0*/  @!P0 SHF.R.U32.HI R24, RZ, 0x2, R36 ;  /* 0x00000002ff188819 */ /* 0x000fc80000011624 */
[----:B------:R-:W-:-:S05]  /*22d0*/  @!P0 LOP3.LUT R24, R24, 0xf8, RZ, 0xc0, !PT ;  /* 0x000000f818188812 */ /* 0x000fca00078ec0ff */
[----:B------:R-:W-:-:S05]  /*22e0*/  @!P0 IMAD.IADD R45, R37, 0x1, R24 ;  /* 0x00000001252d8824 */ /* 0x000fca00078e0218 */
[----:B------:R-:W-:Y:S01]  /*22f0*/  @!P0 STS.64 [R45], R40 ;  /* 0x000000282d008388 */ /* 0x000fe20000000a00 */
[----:B------:R-:W-:Y:S06]  /*2300*/  BAR.SYNC.DEFER_BLOCKING 0x0 ;  /* 0x0000000000007b1d */ /* 0x000fec0000010000 */
[----:B------:R-:W1:Y:S04]  /*2310*/  LDS.128 R28, [R37] ;  /* 0x00000000251c7984 */ /* 0x000e680000000c00 */
[----:B------:R-:W2:Y:S04]  /*2320*/  LDS.128 R32, [R37+0x10] ;  /* 0x0000100025207984 */ /* 0x000ea80000000c00 */
[----:B------:R-:W3:Y:S01]  /*2330*/  LDS.128 R24, [R37+0x20] ;  /* 0x0000200025187984 */ /* 0x000ee20000000c00 */
[----:B-1----:R-:W-:-:S04]  /*2340*/  IADD3 R53, P0, PT, R28, R30, RZ ;  /* 0x0000001e1c357210 */ /* 0x002fc80007f1e0ff */
[----:B--2---:R-:W-:-:S04]  /*2350*/  IADD3 R49, P2, PT, R32, R53, RZ ;  /* 0x0000003520317210 */ /* 0x004fc80007f5e0ff */
[----:B------:R-:W-:Y:S02]  /*2360*/  IADD3.X R57, PT, PT, R33, R29, R31, P2, P0 ;  /* 0x0000001d21397210 */ /* 0x000fe400017e041f */
[----:B------:R-:W-:-:S04]  /*2370*/  IADD3 R47, P0, PT, R34, R49, RZ ;  /* 0x00000031222f7210 */ /* 0x000fc80007f1e0ff */
[----:B---3--:R-:W-:-:S04]  /*2380*/  IADD3 R43, P2, PT, R24, R47, RZ ;  /* 0x0000002f182b7210 */ /* 0x008fc80007f5e0ff */
[----:B------:R-:W-:Y:S02]  /*2390*/  IADD3.X R57, PT, PT, R25, R35, R57, P2, P0 ;  /* 0x0000002319397210 */ /* 0x000fe400017e0439 */
[----:B------:R-:W1:Y:S01]  /*23a0*/  LDS.128 R32, [R37+0x30] ;  /* 0x0000300025207984 */ /* 0x000e620000000c00 */
[----:B------:R-:W-:-:S04]  /*23b0*/  IADD3 R45, P0, PT, R26, R43, RZ ;  /* 0x0000002b1a2d7210 */ /* 0x000fc80007f1e0ff */
[----:B-1----:R-:W-:Y:S02]  /*23c0*/  IADD3 R41, P2, PT, R32, R45, RZ ;  /* 0x0000002d20297210 */ /* 0x002fe40007f5e0ff */
[----:B------:R-:W-:Y:S02]  /*23d0*/  SHF.R.U32.HI R32, RZ, 0x5, R36 ;  /* 0x00000005ff207819 */ /* 0x000fe40000011624 */
[----:B------:R-:W-:Y:S02]  /*23e0*/  IADD3.X R57, PT, PT, R33, R27, R57, P2, P0 ;  /* 0x0000001b21397210 */ /* 0x000fe400017e0439 */
[----:B------:R-:W1:Y:S01]  /*23f0*/  LDS.128 R24, [R37+0x40] ;  /* 0x0000400025187984 */ /* 0x000e620000000c00 */
[----:B------:R-:W-:-:S04]  /*2400*/  IADD3 R51, P0, PT, R34, R41, RZ ;  /* 0x0000002922337210 */ /* 0x000fc80007f1e0ff */
[----:B-1----:R-:W-:-:S04]  /*2410*/  IADD3 R33, P2, PT, R24, R51, RZ ;  /* 0x0000003318217210 */ /* 0x002fc80007f5e0ff */
[----:B------:R-:W-:Y:S02]  /*2420*/  IADD3.X R57, PT, PT, R25, R35, R57, P2, P0 ;  /* 0x0000002319397210 */ /* 0x000fe400017e0439 */
[----:B------:R-:W-:-:S04]  /*2430*/  ISETP.NE.AND P0, PT, R32, 0x2, PT ;  /* 0x000000022000780c */ /* 0x000fc80003f05270 */
[----:B------:R-:W-:Y:S02]  /*2440*/  SEL R24, R53, R28, !P0 ;  /* 0x0000001c35187207 */ /* 0x000fe40004000000 */
        /* <DEDUP_REMOVED lines=13> */
[----:B------:R-:W-:-:S04]  /*2520*/  ISETP.NE.AND P0, PT, R32, 0x5, PT ;  /* 0x000000052000780c */ /* 0x000fc80003f05270 */
[----:B------:R-:W-:Y:S02]  /*2530*/  SEL R24, R43, R24, !P0 ;  /* 0x000000182b187207 */ /* 0x000fe40004000000 */
[----:B------:R-:W-:-:S04]  /*2540*/  IADD3 R43, P0, PT, R26, R49, RZ ;  /* 0x000000311a2b7210 */ /* 0x000fc80007f1e0ff */
[----:B-1----:R-:W-:-:S04]  /*2550*/  IADD3 R25, P2, PT, R28, R43, RZ ;  /* 0x0000002b1c197210 */ /* 0x002fc80007f5e0ff */
[----:B------:R-:W-:Y:S02]  /*2560*/  IADD3.X R27, PT, PT, R29, R27, R57, P2, P0 ;  /* 0x0000001b1d1b7210 */ /* 0x000fe400017e0439 */
[----:B------:R-:W-:Y:S02]  /*2570*/  CS2R R28, SRZ ;  /* 0x00000000001c7805 */ /* 0x000fe4000001ff00 */
[----:B------:R-:W-:-:S04]  /*2580*/  ISETP.NE.AND P0, PT, R32, 0x6, PT ;  /* 0x000000062000780c */ /* 0x000fc80003f05270 */
[----:B------:R-:W-:Y:S02]  /*2590*/  SEL R24, R45, R24, !P0 ;  /* 0x000000182d187207 */ /* 0x000fe40004000000 */
        /* <DEDUP_REMOVED lines=9> */
[----:B------:R-:W-:Y:S01]  /*2630*/  SEL R24, R35, R24, !P0 ;  /* 0x0000001823187207 */ /* 0x000fe20004000000 */
[----:B------:R-:W-:Y:S01]  /*2640*/  IMAD.IADD R35, R40, 0x1, -R39 ;  /* 0x0000000128237824 */ /* 0x000fe200078e0a27 */
[----:B------:R-:W-:-:S04]  /*2650*/  ISETP.NE.AND P0, PT, R32, 0xc, PT ;  /* 0x0000000c2000780c */ /* 0x000fc80003f05270 */
[----:B------:R-:W-:Y:S02]  /*2660*/  SEL R24, R55, R24, !P0 ;  /* 0x0000001837187207 */ /* 0x000fe40004000000 */
[----:B------:R-:W-:-:S04]  /*2670*/  ISETP.NE.AND P0, PT, R38, RZ, PT ;  /* 0x000000ff2600720c */ /* 0x000fc80003f05270 */
[----:B------:R-:W-:Y:S02]  /*2680*/  SEL R35, R35, RZ, P0 ;  /* 0x000000ff23237207 */ /* 0x000fe40000000000 */
[----:B------:R-:W-:-:S04]  /*2690*/  ISETP.NE.AND P0, PT, R32, 0xd, PT ;  /* 0x0000000d2000780c */ /* 0x000fc80003f05270 */
[----:B------:R-:W-:Y:S02]  /*26a0*/  SEL R24, R49, R24, !P0 ;  /* 0x0000001831187207 */ /* 0x000fe40004000000 */
[----:B------:R-:W-:-:S04]  /*26b0*/  ISETP.NE.AND P0, PT, R32, 0xe, PT ;  /* 0x0000000e2000780c */ /* 0x000fc80003f05270 */
[----:B------:R-:W-:Y:S02]  /*26c0*/  SEL R24, R43, R24, !P0 ;  /* 0x000000182b187207 */ /* 0x000fe40004000000 */
[----:B------:R-:W-:-:S04]  /*26d0*/  ISETP.NE.AND P0, PT, R32, 0xf, PT ;  /* 0x0000000f2000780c */ /* 0x000fc80003f05270 */
[----:B------:R-:W-:Y:S02]  /*26e0*/  SEL R24, R25, R24, !P0 ;  /* 0x0000001819187207 */ /* 0x000fe40004000000 */
[----:B------:R-:W-:-:S04]  /*26f0*/  ISETP.GE.U32.AND P0, PT, R36, 0x20, PT ;  /* 0x000000202400780c */ /* 0x000fc80003f06070 */
[----:B------:R-:W-:Y:S02]  /*2700*/  SEL R24, R24, RZ, P0 ;  /* 0x000000ff18187207 */ /* 0x000fe40000000000 */
[----:B------:R-:W-:-:S03]  /*2710*/  IADD3 R26, P0, PT, R30, R25, RZ ;  /* 0x000000191e1a7210 */ /* 0x000fc60007f1e0ff */
[----:B------:R-:W-:Y:S02]  /*2720*/  IMAD.IADD R35, R35, 0x1, R24 ;  /* 0x0000000123237824 */ /* 0x000fe400078e0218 */
[----:B------:R-:W-:Y:S01]  /*2730*/  IMAD.X R27, R31, 0x1, R27, P0 ;  /* 0x000000011f1b7824 */ /* 0x000fe200000e061b */
[----:B------:R-:W-:-:S13]  /*2740*/  ISETP.NE.AND P0, PT, R36, RZ, PT ;  /* 0x000000ff2400720c */ /* 0x000fda0003f05270 */
[----:B------:R-:W-:Y:S05]  /*2750*/  @P0 BRA `(.L_x_472) ;  /* 0x0000001400240947 */ /* 0x000fea0003800000 */
[----:B------:R-:W1:Y:S01]  /*2760*/  LDC.64 R30, c[0x0][0x3f0] ;  /* 0x0000fc00ff1e7b82 */ /* 0x000e620000000a00 */
[----:B------:R-:W-:Y:S02]  /*2770*/  IMAD.MOV.U32 R24, RZ, RZ, 0x65 ;  /* 0x00000065ff187424 */ /* 0x000fe400078e00ff */
[----:B------:R-:W-:-:S05]  /*2780*/  IMAD.MOV.U32 R25, RZ, RZ, 0x0 ;  /* 0x00000000ff197424 */ /* 0x000fca00078e00ff */
[----:B-1----:R2:W-:Y:S01]  /*2790*/  ST.E.128.STRONG.GPU desc[UR6][R30.64+0x200], R24 ;  /* 0x000200181e007985 */ /* 0x0025e2000c10fd06 */
[----:B------:R-:W-:Y:S05]  /*27a0*/  BRA `(.L_x_472) ;  /* 0x0000001400107947 */ /* 0x000fea0003800000 */
.L_x_471:
        /* <DEDUP_REMOVED lines=55> */
[----:B------:R-:W-:Y:S01]  /*2b20*/  IADD3 R33, P0, PT, R34, R43, RZ ;  /* 0x0000002b22217210 */ /* 0x000fe20007f1e0ff */
[----:B------:R-:W-:-:S03]  /*2b30*/  IMAD.IADD R34, R42, 0x1, -R39 ;  /* 0x000000012a227824 */ /* 0x000fc600078e0a27 */
        /* <DEDUP_REMOVED lines=42> */
[----:B------:R-:W-:-:S05]  /*2de0*/  IADD3 R33, P0, PT, R30, R45, RZ ;  /* 0x0000002d1e217210 */ /* 0x000fca0007f1e0ff */
[----:B------:R-:W-:Y:S01]  /*2df0*/  IMAD.X R42, R31, 0x1, R27, P0 ;  /* 0x000000011f2a7824 */ /* 0x000fe200000e061b */
[----:B------:R-:W-:-:S04]  /*2e00*/  ISETP.NE.AND P0, PT, R40, RZ, PT ;  /* 0x000000ff2800720c */ /* 0x000fc80003f05270 */
[----:B------:R-:W-:Y:S02]  /*2e10*/  SEL R24, R34, RZ, P0 ;  /* 0x000000ff22187207 */ /* 0x000fe40000000000 */
[----:B------:R-:W-:-:S03]  /*2e20*/  ISETP.GE.U32.AND P0, PT, R36, 0x20, PT ;  /* 0x000000202400780c */ /* 0x000fc60003f06070 */
[----:B------:R-:W-:-:S05]  /*2e30*/  IMAD.IADD R35, R24, 0x1, R25 ;  /* 0x0000000118237824 */ /* 0x000fca00078e0219 */
[----:B------:R-:W-:Y:S02]  /*2e40*/  SEL R34, R34, R35, !P0 ;  /* 0x0000002322227207 */ /* 0x000fe40004000000 */
[----:B------:R-:W-:-:S13]  /*2e50*/  ISETP.GT.U32.AND P0, PT, R36, 0x1f, PT ;  /* 0x0000001f2400780c */ /* 0x000fda0003f04070 */
[----:B------:R-:W-:Y:S05]  /*2e60*/  @P0 BRA `(.L_x_473) ;  /* 0x0000000c00340947 */ /* 0x000fea0003800000 */
[----:B------:R-:W1:Y:S01]  /*2e70*/  LDC.64 R24, c[0x0][0x3f0] ;  /* 0x0000fc00ff187b82 */ /* 0x000e620000000a00 */
[----:B------:R-:W-:Y:S01]  /*2e80*/  ISETP.NE.AND P0, PT, R36, RZ, PT ;  /* 0x000000ff2400720c */ /* 0x000fe20003f05270 */
[----:B------:R-:W2:-:S12]  /*2e90*/  LDCU UR4, c[0x0][0x370] ;  /* 0x00006e00ff0477ac */ /* 0x000e980008000800 */
[----:B------:R-:W-:Y:S02]  /*2ea0*/  @!P0 IMAD.MOV.U32 R26, RZ, RZ, R33 ;  /* 0x000000ffff1a8224 */ /* 0x000fe400078e0021 */
[----:B------:R-:W-:Y:S01]  /*2eb0*/  @!P0 IMAD.MOV.U32 R27, RZ, RZ, R42 ;  /* 0x000000ffff1b8224 */ /* 0x000fe200078e002a */
[----:B--2---:R-:W-:-:S04]  /*2ec0*/  UISETP.GT.U32.AND UP0, UPT, UR4, 0x1f3, UPT ;  /* 0x000001f30400788c */ /* 0x004fc8000bf04070 */
[----:B------:R2:W-:Y:S01]  /*2ed0*/  @!P0 STS.64 [R37+0xb8], R26 ;  /* 0x0000b81a25008388 */ /* 0x0005e20000000a00 */
[----:B-1----:R-:W-:-:S04]  /*2ee0*/  IMAD.WIDE.U32 R38, R38, 0x10, R24 ;  /* 0x0000001026267825 */ /* 0x002fc800078e0018 */
[----:B------:R-:W-:Y:S02]  /*2ef0*/  @!P0 IMAD.MOV.U32 R24, RZ, RZ, 0x64 ;  /* 0x00000064ff188424 */ /* 0x000fe400078e00ff */
[----:B------:R-:W-:-:S05]  /*2f00*/  @!P0 IMAD.MOV.U32 R25, RZ, RZ, 0x0 ;  /* 0x00000000ff198424 */ /* 0x000fca00078e00ff */
[----:B------:R2:W-:Y:S01]  /*2f10*/  @!P0 ST.E.128.STRONG.GPU desc[UR6][R38.64+0x200], R24 ;  /* 0x0002001826008985 */ /* 0x0005e2000c10fd06 */
[----:B------:R-:W-:Y:S05]  /*2f20*/  BRA.U UP0, `(.L_x_474) ;  /* 0x0000000100087547 */ /* 0x000fea000b800000 */
[----:B------:R1:W-:Y:S06]  /*2f30*/  MEMBAR.SC.CTA ;  /* 0x0000000000007992 */ /* 0x0003ec0000000000 */
[----:B-1----:R-:W-:Y:S05]  /*2f40*/  BRA `(.L_x_475) ;  /* 0x0000000000087947 */ /* 0x002fea0003800000 */
.L_x_474:
[----:B------:R-:W-:Y:S05]  /*2f50*/  NANOSLEEP 0x1c2 ;  /* 0x000001c20000795d */ /* 0x000fea0003800000 */
[----:B------:R-:W-:Y:S01]  /*2f60*/  NOP ;  /* 0x0000000000007918 */ /* 0x000fe20000000000 */
.L_x_475:
[----:B--2---:R-:W-:-:S03]  /*2f70*/  IMAD.WIDE.U32 R36, R36, 0x10, RZ ;  /* 0x0000001024247825 */ /* 0x004fc600078e00ff */
[----:B------:R-:W-:Y:S02]  /*2f80*/  LOP3.LUT R31, R36, 0xfffffff0, RZ, 0x3c, !PT ;  /* 0xfffffff0241f7812 */ /* 0x000fe400078e3cff */
[----:B------:R-:W-:Y:S02]  /*2f90*/  LOP3.LUT R37, RZ, R37, RZ, 0x33, !PT ;  /* 0x00000025ff257212 */ /* 0x000fe400078e33ff */
[----:B------:R-:W-:-:S05]  /*2fa0*/  IADD3 R30, P0, PT, R38, R31, RZ ;  /* 0x0000001f261e7210 */ /* 0x000fca0007f1e0ff */
[----:B------:R-:W-:-:S05]  /*2fb0*/  IMAD.X R31, R39, 0x1, R37, P0 ;  /* 0x00000001271f7824 */ /* 0x000fca00000e0625 */
[----:B------:R-:W2:Y:S01]  /*2fc0*/  LD.E.128.STRONG.GPU R24, desc[UR6][R30.64+0x200] ;  /* 0x000200061e187980 */ /* 0x000ea2000c10fd00 */
[----:B------:R-:W1:Y:S01]  /*2fd0*/  LDC R29, c[0x0][0x370] ;  /* 0x0000dc00ff1d7b82 */ /* 0x000e620000000800 */
[----:B------:R-:W-:Y:S01]  /*2fe0*/  UMOV UR4, 0xffffffff ;  /* 0xffffffff00047882 */ /* 0x000fe20000000000 */
[----:B--2---:R-:W-:-:S04]  /*2ff0*/  ISETP.NE.U32.AND P0, PT, R24, 0x63, PT ;  /* 0x000000631800780c */ /* 0x004fc80003f05070 */
[----:B------:R-:W-:Y:S01]  /*3000*/  ISETP.NE.AND.EX P0, PT, R25, RZ, PT, P0 ;  /* 0x000000ff1900720c */ /* 0x000fe20003f05300 */
[----:B-1----:R-:W-:-:S12]  /*3010*/  BRA.DIV UR4, `(.L_x_476) ;  /* 0x0000006604787947 */ /* 0x002fd8000b800000 */
[----:B------:R-:W-:-:S13]  /*3020*/  VOTE.ANY P0, !P0 ;  /* 0x0000000000ff7806 */ /* 0x000fda0004000100 */
.L_x_575:
[----:B------:R-:W-:Y:S05]  /*3030*/  @!P0 BRA `(.L_x_477) ;  /* 0x0000000000388947 */ /* 0x000fea0003800000 */
[----:B------:R-:W-:-:S13]  /*3040*/  ISETP.GT.U32.AND P2, PT, R29, 0x1f3, PT ;  /* 0x000001f31d00780c */ /* 0x000fda0003f44070 */
.L_x_481:
[----:B------:R-:W-:Y:S05]  /*3050*/  YIELD ;  /* 0x0000000000007946 */ /* 0x000fea0003800000 */
[----:B------:R-:W-:Y:S05]  /*3060*/  @P2 BRA `(.L_x_478) ;  /* 0x0000000000082947 */ /* 0x000fea0003800000 */
[----:B------:R1:W-:Y:S06]  /*3070*/  MEMBAR.SC.CTA ;  /* 0x0000000000007992 */ /* 0x0003ec0000000000 */
[----:B-1----:R-:W-:Y:S05]  /*3080*/  BRA `(.L_x_479) ;  /* 0x0000000000087947 */ /* 0x002fea0003800000 */
.L_x_478:
[----:B------:R-:W-:Y:S05]  /*3090*/  NANOSLEEP 0x15e ;  /* 0x0000015e0000795d */ /* 0x000fea0003800000 */
[----:B------:R-:W-:Y:S01]  /*30a0*/  NOP ;  /* 0x0000000000007918 */ /* 0x000fe20000000000 */
.L_x_479:
[----:B------:R-:W2:Y:S01]  /*30b0*/  LD.E.128.STRONG.GPU R24, desc[UR6][R30.64+0x200] ;  /* 0x000200061e187980 */ /* 0x000ea2000c10fd00 */
[----:B------:R-:W-:Y:S01]  /*30c0*/  UMOV UR4, 0xffffffff ;  /* 0xffffffff00047882 */ /* 0x000fe20000000000 */
[----:B--2---:R-:W-:-:S04]  /*30d0*/  ISETP.NE.U32.AND P0, PT, R24, 0x63, PT ;  /* 0x000000631800780c */ /* 0x004fc80003f05070 */
[----:B------:R-:W-:Y:S01]  /*30e0*/  ISETP.NE.AND.EX P0, PT, R25, RZ, PT, P0 ;  /* 0x000000ff1900720c */ /* 0x000fe20003f05300 */
[----:B------:R-:W-:-:S12]  /*30f0*/  BRA.DIV UR4, `(.L_x_480) ;  /* 0x0000006604607947 */ /* 0x000fd8000b800000 */
[----:B------:R-:W-:-:S13]  /*3100*/  VOTE.ANY P0, !P0 ;  /* 0x0000000000ff7806 */ /* 0x000fda0004000100 */
.L_x_578:
[----:B------:R-:W-:Y:S05]  /*3110*/  @P0 BRA `(.L_x_481) ;  /* 0xfffffffc00cc0947 */ /* 0x000fea000383ffff */
.L_x_477:
[----:B------:R-:W-:Y:S01]  /*3120*/  UMOV UR4, 0xffffffff ;  /* 0xffffffff00047882 */ /* 0x000fe20000000000 */
[----:B------:R-:W-:-:S04]  /*3130*/  ISETP.NE.U32.AND P0, PT, R24, 0x65, PT ;  /* 0x000000651800780c */ /* 0x000fc80003f05070 */
[----:B------:R-:W-:Y:S01]  /*3140*/  ISETP.NE.AND.EX P0, PT, R25, RZ, PT, P0 ;  /* 0x000000ff1900720c */ /* 0x000fe20003f05300 */
[----:B------:R-:W-:-:S12]  /*3150*/  BRA.DIV UR4, `(.L_x_482) ;  /* 0x0000006604687947 */ /* 0x000fd8000b800000 */
[----:B------:R-:W1:Y:S01]  /*3160*/  S2R R35, SR_GEMASK ;  /* 0x0000000000237919 */ /* 0x000e620000003c00 */
[----:B------:R-:W-:Y:S01]  /*3170*/  VOTE.ANY R28, PT, !P0 ;  /* 0x00000000001c7806 */ /* 0x000fe200040e0100 */
[----:B------:R-:W2:Y:S01]  /*3180*/  LDCU.64 UR4, c[0x0][0x3f0] ;  /* 0x00007e00ff0477ac */ /* 0x000ea20008000a00 */
[----:B------:R-:W3:Y:S01]  /*3190*/  S2UR UR8, SR_CTAID.X ;  /* 0x00000000000879c3 */ /* 0x000ee20000002500 */
[----:B------:R-:W4:Y:S01]  /*31a0*/  S2R R30, SR_TID.X ;  /* 0x00000000001e7919 */ /* 0x000f220000002100 */
[----:B--2---:R-:W-:-:S04]  /*31b0*/  UIADD3 UR4, UP0, UPT, UR4, 0x200, URZ ;  /* 0x0000020004047890 */ /* 0x004fc8000ff1e0ff */
[----:B------:R-:W-:Y:S01]  /*31c0*/  UIADD3.X UR5, UPT, UPT, URZ, UR5, URZ, UP0, !UPT ;  /* 0x00000005ff057290 */ /* 0x000fe200087fe4ff */
[----:B-1----:R-:W-:-:S05]  /*31d0*/  LOP3.LUT R28, R28, 0x80000000, R35, 0xec, !PT ;  /* 0x800000001c1c7812 */ /* 0x002fca00078eec23 */
[----:B------:R-:W-:-:S05]  /*31e0*/  VIADD R29, R28, 0xffffffff ;  /* 0xffffffff1c1d7836 */ /* 0x000fca0000000000 */
[----:B------:R-:W-:Y:S01]  /*31f0*/  LOP3.LUT R29, R28, R29, RZ, 0xc, !PT ;  /* 0x0000001d1c1d7212 */ /* 0x000fe200078e0cff */
[----:B------:R-:W-:-:S05]  /*3200*/  VIADD R28, R40, 0x2 ;  /* 0x00000002281c7836 */ /* 0x000fca0000000000 */
[----:B------:R-:W1:Y:S02]  /*3210*/  POPC R29, R29 ;  /* 0x0000001d001d7309 */ /* 0x000e640000000000 */
[----:B-1----:R-:W1:Y:S01]  /*3220*/  SHFL.DOWN PT, R36, R26, 0x1, R29 ;  /* 0x082000001a247989 */ /* 0x002e6200000e001d */
[----:B------:R-:W-:-:S03]  /*3230*/  ISETP.GE.AND P0, PT, R40, R29, PT ;  /* 0x0000001d2800720c */ /* 0x000fc60003f06270 */
[----:B------:R-:W2:Y:S01]  /*3240*/  SHFL.DOWN PT, R32, R27, 0x1, R29 ;  /* 0x082000001b207989 */ /* 0x000ea200000e001d */
[----:B-1----:R-:W-:Y:S02]  /*3250*/  SEL R37, R36, RZ, !P0 ;  /* 0x000000ff24257207 */ /* 0x002fe40004000000 */
[----:B--2---:R-:W-:Y:S02]  /*3260*/  SEL R41, R32, RZ, !P0 ;  /* 0x000000ff20297207 */ /* 0x004fe40004000000 */
[----:B------:R-:W-:-:S05]  /*3270*/  IADD3 R37, P0, PT, R26, R37, RZ ;  /* 0x000000251a257210 */ /* 0x000fca0007f1e0ff */
[----:B------:R-:W-:Y:S01]  /*3280*/  IMAD.X R41, R27, 0x1, R41, P0 ;  /* 0x000000011b297824 */ /* 0x000fe200000e0629 */
[----:B------:R-:W1:Y:S01]  /*3290*/  SHFL.DOWN PT, R32, R37, 0x2, R29 ;  /* 0x0840000025207989 */ /* 0x000e6200000e001d */
[----:B------:R-:W-:Y:S01]  /*32a0*/  ISETP.GT.AND P0, PT, R28, R29, PT ;  /* 0x0000001d1c00720c */ /* 0x000fe20003f04270 */
[----:B------:R-:W-:Y:S02]  /*32b0*/  VIADD R28, R40, 0x4 ;  /* 0x00000004281c7836 */ /* 0x000fe40000000000 */
        /* <DEDUP_REMOVED lines=21> */
[----:B------:R-:W-:Y:S01]  /*3410*/  ISETP.GT.AND P0, PT, R28, R29, PT ;  /* 0x0000001d1c00720c */ /* 0x000fe20003f04270 */
[----:B------:R-:W1:Y:S01]  /*3420*/  SHFL.DOWN PT, R26, R27, 0x10, R29 ;  /* 0x0a0000001b1a7989 */ /* 0x000e6200000e001d */
[----:B------:R-:W-:-:S03]  /*3430*/  IMAD.U32 R37, RZ, RZ, UR5 ;  /* 0x00000005ff257e24 */ /* 0x000fc6000f8e00ff */
[----:B------:R-:W2:Y:S01]  /*3440*/  SHFL.DOWN PT, R32, R36, 0x10, R29 ;  /* 0x0a00000024207989 */ /* 0x000ea200000e001d */
[----:B-1----:R-:W-:Y:S02]  /*3450*/  SEL R26, R26, RZ, !P0 ;  /* 0x000000ff1a1a7207 */ /* 0x002fe40004000000 */
[----:B--2---:R-:W-:Y:S02]  /*3460*/  SEL R32, R32, RZ, !P0 ;  /* 0x000000ff20207207 */ /* 0x004fe40004000000 */
[----:B------:R-:W-:-:S05]  /*3470*/  IADD3 R44, P0, PT, R26, R27, RZ ;  /* 0x0000001b1a2c7210 */ /* 0x000fca0007f1e0ff */
[----:B------:R-:W-:Y:S01]  /*3480*/  IMAD.X R41, R32, 0x1, R36, P0 ;  /* 0x0000000120297824 */ /* 0x000fe200000e0624 */
[----:B------:R-:W-:Y:S01]  /*3490*/  ISETP.NE.U32.AND P0, PT, R24, 0x65, PT ;  /* 0x000000651800780c */ /* 0x000fe20003f05070 */
[----:B------:R-:W-:Y:S01]  /*34a0*/  IMAD.U32 R36, RZ, RZ, UR4 ;  /* 0x00000004ff247e24 */ /* 0x000fe2000f8e00ff */
[----:B----4-:R-:W-:Y:S02]  /*34b0*/  LOP3.LUT R24, RZ, R30, RZ, 0x33, !PT ;  /* 0x0000001eff187212 */ /* 0x010fe400078e33ff */
[----:B------:R-:W-:-:S03]  /*34c0*/  ISETP.NE.AND.EX P0, PT, R25, RZ, PT, P0 ;  /* 0x000000ff1900720c */ /* 0x000fc60003f05300 */
[----:B---3--:R-:W-:-:S10]  /*34d0*/  VIADD R43, R24, UR8 ;  /* 0x00000008182b7c36 */ /* 0x008fd40008000000 */
[----:B------:R-:W-:-:S13]  /*34e0*/  VOTE.ALL P0, P0 ;  /* 0x0000000000ff7806 */ /* 0x000fda0000000000 */
.L_x_592:
[----:B------:R-:W-:Y:S05]  /*34f0*/  @!P0 BRA `(.L_x_483) ;  /* 0x0000000400348947 */ /* 0x000fea0003800000 */
.L_x_491:
[----:B------:R-:W-:-:S05]  /*3500*/  IMAD.WIDE R30, R43, 0x10, R36 ;  /* 0x000000102b1e7825 */ /* 0x000fca00078e0224 */
[----:B------:R-:W2:Y:S01]  /*3510*/  LD.E.128.STRONG.GPU R24, desc[UR6][R30.64+-0x200] ;  /* 0xfffe00061e187980 */ /* 0x000ea2000c10fd00 */
[----:B------:R-:W-:Y:S05]  /*3520*/  YIELD ;  /* 0x0000000000007946 */ /* 0x000fea0003800000 */
[----:B------:R-:W-:Y:S01]  /*3530*/  UMOV UR4, 0xffffffff ;  /* 0xffffffff00047882 */ /* 0x000fe20000000000 */
[----:B--2---:R-:W-:-:S04]  /*3540*/  ISETP.NE.U32.AND P0, PT, R24, 0x63, PT ;  /* 0x000000631800780c */ /* 0x004fc80003f05070 */
[----:B------:R-:W-:Y:S01]  /*3550*/  ISETP.NE.AND.EX P0, PT, R25, RZ, PT, P0 ;  /* 0x000000ff1900720c */ /* 0x000fe20003f05300 */
[----:B------:R-:W-:-:S12]  /*3560*/  BRA.DIV UR4, `(.L_x_484) ;  /* 0x0000006a04107947 */ /* 0x000fd8000b800000 */
[----:B------:R-:W-:-:S13]  /*3570*/  VOTE.ANY P0, !P0 ;  /* 0x0000000000ff7806 */ /* 0x000fda0004000100 */
.L_x_595:
[----:B------:R-:W-:Y:S05]  /*3580*/  @!P0 BRA `(.L_x_485) ;  /* 0x00000000003c8947 */ /* 0x000fea0003800000 */
.L_x_489:
[----:B------:R-:W-:Y:S05]  /*3590*/  YIELD ;  /* 0x0000000000007946 */ /* 0x000fea0003800000 */
[----:B------:R-:W1:Y:S02]  /*35a0*/  LDCU UR4, c[0x0][0x370] ;  /* 0x00006e00ff0477ac */ /* 0x000e640008000800 */
[----:B-1----:R-:W-:-:S09]  /*35b0*/  UISETP.GT.U32.AND UP0, UPT, UR4, 0x1f3, UPT ;  /* 0x000001f30400788c */ /* 0x002fd2000bf04070 */
[----:B------:R-:W-:Y:S05]  /*35c0*/  BRA.U UP0, `(.L_x_486) ;  /* 0x0000000100087547 */ /* 0x000fea000b800000 */
[----:B------:R1:W-:Y:S06]  /*35d0*/  MEMBAR.SC.CTA ;  /* 0x0000000000007992 */ /* 0x0003ec0000000000 */
[----:B-1----:R-:W-:Y:S05]  /*35e0*/  BRA `(.L_x_487) ;  /* 0x0000000000087947 */ /* 0x002fea0003800000 */
.L_x_486:
[----:B------:R-:W-:Y:S05]  /*35f0*/  NANOSLEEP 0x15e ;  /* 0x0000015e0000795d */ /* 0x000fea0003800000 */
[----:B------:R-:W-:Y:S01]  /*3600*/  NOP ;  /* 0x0000000000007918 */ /* 0x000fe20000000000 */
.L_x_487:
[----:B------:R-:W2:Y:S01]  /*3610*/  LD.E.128.STRONG.GPU R24, desc[UR6][R30.64+-0x200] ;  /* 0xfffe00061e187980 */ /* 0x000ea2000c10fd00 */
[----:B------:R-:W-:Y:S01]  /*3620*/  UMOV UR4, 0xffffffff ;  /* 0xffffffff00047882 */ /* 0x000fe20000000000 */
[----:B--2---:R-:W-:-:S04]  /*3630*/  ISETP.NE.U32.AND P0, PT, R24, 0x63, PT ;  /* 0x000000631800780c */ /* 0x004fc80003f05070 */
[----:B------:R-:W-:Y:S01]  /*3640*/  ISETP.NE.AND.EX P0, PT, R25, RZ, PT, P0 ;  /* 0x000000ff1900720c */ /* 0x000fe20003f05300 */
[----:B------:R-:W-:-:S12]  /*3650*/  BRA.DIV UR4, `(.L_x_488) ;  /* 0x0000006604f47947 */ /* 0x000fd8000b800000 */
[----:B------:R-:W-:-:S13]  /*3660*/  VOTE.ANY P0, !P0 ;  /* 0x0000000000ff7806 */ /* 0x000fda0004000100 */
.L_x_598:
[----:B------:R-:W-:Y:S05]  /*3670*/  @P0 BRA `(.L_x_489) ;  /* 0xfffffffc00c40947 */ /* 0x000fea000383ffff */
.L_x_485:
[----:B------:R-:W-:Y:S01]  /*3680*/  UMOV UR4, 0xffffffff ;  /* 0xffffffff00047882 */ /* 0x000fe20000000000 */
[----:B------:R-:W-:-:S04]  /*3690*/  ISETP.NE.U32.AND P0, PT, R24, 0x65, PT ;  /* 0x000000651800780c */ /* 0x000fc80003f05070 */
[----:B------:R-:W-:Y:S01]  /*36a0*/  ISETP.NE.AND.EX P0, PT, R25, RZ, PT, P0 ;  /* 0x000000ff1900720c */ /* 0x000fe20003f05300 */
[----:B------:R-:W-:-:S12]  /*36b0*/  BRA.DIV UR4, `(.L_x_490) ;  /* 0x0000006604fc7947 */ /* 0x000fd8000b800000 */
[----:B------:R-:W-:Y:S01]  /*36c0*/  VOTE.ANY R28, PT, !P0 ;  /* 0x00000000001c7806 */ /* 0x000fe200040e0100 */
[----:B------:R-:W-:-:S03]  /*36d0*/  VIADD R43, R43, 0xffffffe0 ;  /* 0xffffffe02b2b7836 */ /* 0x000fc60000000000 */
[----:B------:R-:W-:-:S05]  /*36e0*/  LOP3.LUT R28, R28, 0x80000000, R35, 0xec, !PT ;  /* 0x800000001c1c7812 */ /* 0x000fca00078eec23 */
        /* <DEDUP_REMOVED lines=36> */
[----:B------:R-:W1:Y:S04]  /*3930*/  SHFL.DOWN PT, R26, R45, 0x10, R29 ;  /* 0x0a0000002d1a7989 */ /* 0x000e6800000e001d */
[----:B------:R-:W2:Y:S01]  /*3940*/  SHFL.DOWN PT, R32, R46, 0x10, R29 ;  /* 0x0a0000002e207989 */ /* 0x000ea200000e001d */
[----:B-1----:R-:W-:Y:S02]  /*3950*/  SEL R27, R26, RZ, !P0 ;  /* 0x000000ff1a1b7207 */ /* 0x002fe40004000000 */
[----:B--2---:R-:W-:Y:S02]  /*3960*/  SEL R32, R32, RZ, !P0 ;  /* 0x000000ff20207207 */ /* 0x004fe40004000000 */
[----:B------:R-:W-:-:S04]  /*3970*/  IADD3 R44, P0, P2, R27, R45, R44 ;  /* 0x0000002d1b2c7210 */ /* 0x000fc80007a1e02c */
[----:B------:R-:W-:Y:S02]  /*3980*/  IADD3.X R41, PT, PT, R32, R46, R41, P0, P2 ;  /* 0x0000002e20297210 */ /* 0x000fe400007e4429 */
[----:B------:R-:W-:-:S04]  /*3990*/  ISETP.NE.U32.AND P2, PT, R24, 0x65, PT ;  /* 0x000000651800780c */ /* 0x000fc80003f45070 */
[----:B------:R-:W-:-:S13]  /*39a0*/  ISETP.NE.AND.EX P2, PT, R25, RZ, PT, P2 ;  /* 0x000000ff1900720c */ /* 0x000fda0003f45320 */
[----:B------:R-:W-:-:S13]  /*39b0*/  VOTE.ALL P0, P2 ;  /* 0x0000000000ff7806 */ /* 0x000fda0001000000 */
.L_x_612:
[----:B------:R-:W-:Y:S05]  /*39c0*/  @P0 BRA `(.L_x_491) ;  /* 0xfffffff800cc0947 */ /* 0x000fea000383ffff */
.L_x_483:
[----:B------:R-:W1:Y:S01]  /*39d0*/  S2R R36, SR_TID.X ;  /* 0x0000000000247919 */ /* 0x000e620000002100 */
[----:B------:R-:W-:Y:S01]  /*39e0*/  BSSY.RECONVERGENT B1, `(.L_x_492) ;  /* 0x000000e000017945 */ /* 0x000fe20003800200 */
[----:B------:R-:W-:Y:S01]  /*39f0*/  IMAD.MOV.U32 R45, RZ, RZ, R41 ;  /* 0x000000ffff2d7224 */ /* 0x000fe200078e0029 */
[----:B-1----:R-:W-:-:S13]  /*3a00*/  ISETP.NE.AND P0, PT, R36, RZ, PT ;  /* 0x000000ff2400720c */ /* 0x002fda0003f05270 */
[----:B------:R-:W-:Y:S05]  /*3a10*/  @P0 BRA `(.L_x_493) ;  /* 0x0000000000280947 */ /* 0x000fea0003800000 */
[----:B------:R-:W1:Y:S01]  /*3a20*/  S2UR UR5, SR_CgaCtaId ;  /* 0x00000000000579c3 */ /* 0x000e620000008800 */
[----:B------:R-:W-:Y:S01]  /*3a30*/  IADD3 R26, P0, PT, R44, R33, RZ ;  /* 0x000000212c1a7210 */ /* 0x000fe20007f1e0ff */
[----:B------:R-:W-:Y:S01]  /*3a40*/  UMOV UR4, 0x400 ;  /* 0x0000040000047882 */ /* 0x000fe20000000000 */
[----:B------:R-:W-:Y:S02]  /*3a50*/  IMAD.MOV.U32 R24, RZ, RZ, 0x65 ;  /* 0x00000065ff187424 */ /* 0x000fe400078e00ff */
[----:B------:R-:W-:Y:S02]  /*3a60*/  IMAD.MOV.U32 R25, RZ, RZ, 0x0 ;  /* 0x00000000ff197424 */ /* 0x000fe400078e00ff */
[----:B------:R-:W-:-:S05]  /*3a70*/  IMAD.X R27, R45, 0x1, R42, P0 ;  /* 0x000000012d1b7824 */ /* 0x000fca00000e062a */
[----:B------:R2:W-:Y:S01]  /*3a80*/  ST.E.128.STRONG.GPU desc[UR6][R38.64+0x200], R24 ;  /* 0x0002001826007985 */ /* 0x0005e2000c10fd06 */
[----:B-1----:R-:W-:-:S09]  /*3a90*/  ULEA UR4, UR5, UR4, 0x18 ;  /* 0x0000000405047291 */ /* 0x002fd2000f8ec0ff */
[----:B------:R2:W-:Y:S04]  /*3aa0*/  STS.64 [UR4+0xb0], R26 ;  /* 0x0000b01aff007988 */ /* 0x0005e80008000a04 */
[----:B------:R2:W-:Y:S02]  /*3ab0*/  STS.64 [UR4+0xa8], R44 ;  /* 0x0000a82cff007988 */ /* 0x0005e40008000a04 */
.L_x_493:
[----:B------:R-:W-:Y:S05]  /*3ac0*/  BSYNC.RECONVERGENT B1 ;  /* 0x0000000000017941 */ /* 0x000fea0003800200 */
.L_x_492:
[----:B------:R-:W-:Y:S01]  /*3ad0*/  ISETP.NE.AND P0, PT, R40, RZ, PT ;  /* 0x000000ff2800720c */ /* 0x000fe20003f05270 */
[----:B------:R-:W-:-:S12]  /*3ae0*/  IMAD.MOV.U32 R35, RZ, RZ, R34 ;  /* 0x000000ffff237224 */ /* 0x000fd800078e0022 */
[----:B--2---:R-:W1:Y:S01]  /*3af0*/  @!P0 S2R R25, SR_CgaCtaId ;  /* 0x0000000000198919 */ /* 0x004e620000008800 */
[----:B------:R-:W-:Y:S01]  /*3b00*/  @!P0 MOV R24, 0x400 ;  /* 0x0000040000188802 */ /* 0x000fe20000000f00 */
[----:B------:R-:W-:-:S03]  /*3b10*/  @!P0 IMAD.MOV.U32 R35, RZ, RZ, R44 ;  /* 0x000000ffff238224 */ /* 0x000fc600078e002c */
[----:B-1----:R-:W-:-:S05]  /*3b20*/  @!P0 LEA R25, R25, R24, 0x18 ;  /* 0x0000001819198211 */ /* 0x002fca00078ec0ff */
[----:B------:R1:W-:Y:S02]  /*3b30*/  @!P0 STS.64 [R25+0x90], R44 ;  /* 0x0000902c19008388 */ /* 0x0003e40000000a00 */
.L_x_473:
[----:B------:R-:W-:Y:S05]  /*3b40*/  WARPSYNC.ALL ;  /* 0x0000000000007948 */ /* 0x000fea0003800000 */
[----:B------:R-:W-:Y:S01]  /*3b50*/  ISETP.NE.AND P0, PT, R36, RZ, PT ;  /* 0x000000ff2400720c */ /* 0x000fe20003f05270 */
[----:B------:R-:W2:Y:S08]  /*3b60*/  S2UR UR5, SR_CgaCtaId ;  /* 0x00000000000579c3 */ /* 0x000eb00000008800 */
[----:B------:R-:W-:Y:S06]  /*3b70*/  BAR.SYNC.DEFER_BLOCKING 0x0 ;  /* 0x0000000000007b1d */ /* 0x000fec0000010000 */
[----:B------:R-:W-:-:S02]  /*3b80*/  UMOV UR4, 0x400 ;  /* 0x0000040000047882 */ /* 0x000fc40000000000 */
[----:B--2---:R-:W-:-:S06]  /*3b90*/  ULEA UR4, UR5, UR4, 0x18 ;  /* 0x0000000405047291 */ /* 0x004fcc000f8ec0ff */
[----:B------:R-:W-:-:S03]  /*3ba0*/  IMAD.U32 R37, RZ, RZ, UR4 ;  /* 0x00000004ff257e24 */ /* 0x000fc6000f8e00ff */
[----:B------:R-:W2:Y:S04]  /*3bb0*/  @P0 LDS R24, [UR4+0x90] ;  /* 0x00009004ff180984 */ /* 0x000ea80008000800 */
[----:B------:R3:W4:Y:S04]  /*3bc0*/  LDS.64 R28, [R37+0xa8] ;  /* 0x0000a800251c7984 */ /* 0x0007280000000a00 */
[----:B------:R3:W0:Y:S02]  /*3bd0*/  LDS.64 R26, [R37+0xb8] ;  /* 0x0000b800251a7984 */ /* 0x0006240000000a00 */
[----:B--23--:R-:W-:-:S07]  /*3be0*/  @P0 IMAD.IADD R35, R24, 0x1, R35 ;  /* 0x0000000118230824 */ /* 0x00cfce00078e0223 */
.L_x_472:
[----:B------:R-:W-:Y:S05]  /*3bf0*/  BSYNC.RECONVERGENT B0 ;  /* 0x0000000000007941 */ /* 0x000fea0003800200 */
.L_x_470:
[----:B------:R-:W-:Y:S01]  /*3c00*/  BAR.SYNC.DEFER_BLOCKING 0x0 ;  /* 0x0000000000007b1d */ /* 0x000fe20000010000 */
[----:B------:R-:W-:Y:S01]  /*3c10*/  LOP3.LUT P5, RZ, R23, 0x4, RZ, 0xc0, !PT ;  /* 0x0000000417ff7812 */ /* 0x000fe200078ac0ff */
[----:B--2-4-:R-:W-:Y:S01]  /*3c20*/  IMAD.IADD R24, R35, 0x1, -R28 ;  /* 0x0000000123187824 */ /* 0x014fe200078e0a1c */
[C---:B------:R-:W-:Y:S02]  /*3c30*/  LOP3.LUT P0, RZ, R23.reuse, 0x2, RZ, 0xc0, !PT ;  /* 0x0000000217ff7812 */ /* 0x040fe4000780c0ff */
[----:B------:R-:W-:Y:S02]  /*3c40*/  LOP3.LUT P6, RZ, R23, 0x1, RZ, 0xc0, !PT ;  /* 0x0000000117ff7812 */ /* 0x000fe400078cc0ff */
[----:B------:R-:W-:-:S07]  /*3c50*/  LOP3.LUT P2, RZ, R22, 0x40, RZ, 0xc0, !PT ;  /* 0x0000004016ff7812 */ /* 0x000fce000784c0ff */
[C---:B-1----:R-:W-:Y:S02]  /*3c60*/  @P5 VIADD R25, R24.reuse, 0x1 ;  /* 0x0000000118195836 */ /* 0x042fe40000000000 */
[----:B------:R-:W-:Y:S02]  /*3c70*/  @P5 IMAD R23, R24, 0x8, R37 ;  /* 0x0000000818175824 */ /* 0x000fe400078e0225 */
[----:B------:R-:W-:-:S04]  /*3c80*/  @P5 IMAD.MOV.U32 R24, RZ, RZ, R25 ;  /* 0x000000ffff185224 */ /* 0x000fc800078e0019 */
[C---:B------:R-:W-:Y:S02]  /*3c90*/  @P0 VIADD R30, R24.reuse, 0x1 ;  /* 0x00000001181e0836 */ /* 0x040fe40000000000 */
[--C-:B------:R-:W-:Y:S01]  /*3ca0*/  @P0 IMAD R25, R24, 0x8, R37.reuse ;  /* 0x0000000818190824 */ /* 0x100fe200078e0225 */
[----:B------:R1:W-:Y:S01]  /*3cb0*/  @P5 STS.64 [R23+0x800], R2 ;  /* 0x0008000217005388 */ /* 0x0003e20000000a00 */
[----:B------:R-:W-:Y:S01]  /*3cc0*/  @P0 IMAD.MOV.U32 R24, RZ, RZ, R30 ;  /* 0x000000ffff180224 */ /* 0x000fe200078e001e */
[----:B------:R-:W-:Y:S02]  /*3cd0*/  LOP3.LUT P5, RZ, R22, 0x80, RZ, 0xc0, !PT ;  /* 0x0000008016ff7812 */ /* 0x000fe400078ac0ff */
[----:B------:R2:W-:Y:S01]  /*3ce0*/  @P0 STS.64 [R25+0x800], R4 ;  /* 0x0008000419000388 */ /* 0x0005e20000000a00 */
[C---:B------:R-:W-:Y:S02]  /*3cf0*/  @P1 VIADD R31, R24.reuse, 0x1 ;  /* 0x00000001181f1836 */ /* 0x040fe40000000000 */
[----:B------:R-:W-:-:S02]  /*3d00*/  @P1 IMAD R30, R24, 0x8, R37 ;  /* 0x00000008181e1824 */ /* 0x000fc400078e0225 */
[----:B------:R-:W-:-:S03]  /*3d10*/  @P1 IMAD.MOV.U32 R24, RZ, RZ, R31 ;  /* 0x000000ffff181224 */ /* 0x000fc600078e001f */
[----:B------:R2:W-:Y:S01]  /*3d20*/  @P1 STS.64 [R30+0x800], R6 ;  /* 0x000800061e001388 */ /* 0x0005e20000000a00 */
[----:B------:R-:W-:Y:S01]  /*3d30*/  @P6 VIADD R32, R24, 0x1 ;  /* 0x0000000118206836 */ /* 0x000fe20000000000 */
[----:B------:R-:W-:Y:S01]  /*3d40*/  R2P PR, R0.B1, 0x3 ;  /* 0x0000000300007804 */ /* 0x000fe20000001000 */
[----:B------:R-:W-:Y:S02]  /*3d50*/  @P6 IMAD R31, R24, 0x8, R37 ;  /* 0x00000008181f6824 */ /* 0x000fe400078e0225 */
[----:B------:R-:W-:-:S03]  /*3d60*/  @P6 IMAD.MOV.U32 R24, RZ, RZ, R32 ;  /* 0x000000ffff186224 */ /* 0x000fc600078e0020 */
[----:B------:R2:W-:Y:S01]  /*3d70*/  @P6 STS.64 [R31+0x800], R8 ;  /* 0x000800081f006388 */ /* 0x0005e20000000a00 */
[----:B------:R-:W-:Y:S01]  /*3d80*/  @P3 VIADD R33, R24, 0x1 ;  /* 0x0000000118213836 */ /* 0x000fe20000000000 */
[----:B0-----:R-:W-:Y:S01]  /*3d90*/  ISETP.GE.AND P6, PT, R36, R26, PT ;  /* 0x0000001a2400720c */ /* 0x001fe20003fc6270 */
[----:B------:R-:W-:Y:S02]  /*3da0*/  @P3 IMAD R32, R24, 0x8, R37 ;  /* 0x0000000818203824 */ /* 0x000fe400078e0225 */
[----:B------:R-:W-:-:S03]  /*3db0*/  @P3 IMAD.MOV.U32 R24, RZ, RZ, R33 ;  /* 0x000000ffff183224 */ /* 0x000fc600078e0021 */
[----:B------:R2:W-:Y:S01]  /*3dc0*/  @P3 STS.64 [R32+0x800], R10 ;  /* 0x0008000a20003388 */ /* 0x0005e20000000a00 */
[C---:B------:R-:W-:Y:S02]  /*3dd0*/  @P4 VIADD R33, R24.reuse, 0x1 ;  /* 0x0000000118214836 */ /* 0x040fe40000000000 */
        /* <DEDUP_REMOVED lines=8> */
[----:B-1----:R-:W-:Y:S02]  /*3e60*/  @P5 IMAD R2, R24, 0x8, R37 ;  /* 0x0000000818025824 */ /* 0x002fe400078e0225 */
[----:B------:R-:W-:-:S03]  /*3e70*/  @P5 IMAD.MOV.U32 R24, RZ, RZ, R33 ;  /* 0x000000ffff185224 */ /* 0x000fc600078e0021 */
[----:B------:R2:W-:Y:S01]  /*3e80*/  @P5 STS.64 [R2+0x800], R16 ;  /* 0x0008001002005388 */ /* 0x0005e20000000a00 */
[C---:B------:R-:W-:Y:S02]  /*3e90*/  @P0 VIADD R3, R24.reuse, 0x1 ;  /* 0x0000000118030836 */ /* 0x040fe40000000000 */
[----:B------:R-:W-:Y:S02]  /*3ea0*/  @P0 IMAD R23, R24, 0x8, R37 ;  /* 0x0000000818170824 */ /* 0x000fe400078e0225 */
[----:B------:R-:W-:-:S03]  /*3eb0*/  @P0 IMAD.MOV.U32 R24, RZ, RZ, R3 ;  /* 0x000000ffff180224 */ /* 0x000fc600078e0003 */
[----:B------:R2:W-:Y:S01]  /*3ec0*/  @P0 STS.64 [R23+0x800], R18 ;  /* 0x0008001217000388 */ /* 0x0005e20000000a00 */
[----:B------:R-:W-:-:S05]  /*3ed0*/  @P1 IMAD R24, R24, 0x8, R37 ;  /* 0x0000000818181824 */ /* 0x000fca00078e0225 */
[----:B------:R2:W-:Y:S01]  /*3ee0*/  @P1 STS.64 [R24+0x800], R20 ;  /* 0x0008001418001388 */ /* 0x0005e20000000a00 */
[----:B------:R-:W-:Y:S06]  /*3ef0*/  BAR.SYNC.DEFER_BLOCKING 0x0 ;  /* 0x0000000000007b1d */ /* 0x000fec0000010000 */
[----:B------:R-:W-:Y:S05]  /*3f00*/  @P6 EXIT ;  /* 0x000000000000694d */ /* 0x000fea0003800000 */
[----:B------:R-:W-:Y:S01]  /*3f10*/  LOP3.LUT R3, RZ, R36, RZ, 0x33, !PT ;  /* 0x00000024ff037212 */ /* 0x000fe200078e33ff */
[----:B------:R-:W-:Y:S04]  /*3f20*/  BSSY.RECONVERGENT B0, `(.L_x_494) ;  /* 0x0000026000007945 */ /* 0x000fe80003800200 */
[----:B------:R-:W-:-:S05]  /*3f30*/  IMAD.IADD R3, R3, 0x1, R26 ;  /* 0x0000000103037824 */ /* 0x000fca00078e021a */
[C---:B--2---:R-:W-:Y:S02]  /*3f40*/  LOP3.LUT R0, R3.reuse, 0x600, RZ, 0xc0, !PT ;  /* 0x0000060003007812 */ /* 0x044fe400078ec0ff */
[----:B------:R-:W-:Y:S02]  /*3f50*/  ISETP.GE.U32.AND P0, PT, R3, 0x600, PT ;  /* 0x000006000300780c */ /* 0x000fe40003f06070 */
[----:B------:R-:W-:-:S13]  /*3f60*/  ISETP.NE.AND P1, PT, R0, 0x600, PT ;  /* 0x000006000000780c */ /* 0x000fda0003f25270 */
[----:B------:R-:W-:Y:S05]  /*3f70*/  @!P1 BRA `(.L_x_495) ;  /* 0x0000000000809947 */ /* 0x000fea0003800000 */
[----:B------:R-:W0:Y:S01]  /*3f80*/  LDCU.128 UR8, c[0x0][0x3c0] ;  /* 0x00007800ff0877ac */ /* 0x000e220008000c00 */
[----:B------:R-:W-:Y:S02]  /*3f90*/  IADD3 R10, P1, PT, R36, R28, RZ ;  /* 0x0000001c240a7210 */ /* 0x000fe40007f3e0ff */
[----:B------:R-:W-:-:S03]  /*3fa0*/  LEA.HI R0, R3, 0x1, RZ, 0x17 ;  /* 0x0000000103007811 */ /* 0x000fc600078fb8ff */
[----:B------:R-:W-:Y:S02]  /*3fb0*/  IMAD.X R3, RZ, RZ, R29, P1 ;  /* 0x000000ffff037224 */ /* 0x000fe400008e061d */
[C---:B------:R-:W-:Y:S01]  /*3fc0*/  IMAD.SHL.U32 R2, R0.reuse, 0x200, RZ ;  /* 0x0000020000027824 */ /* 0x040fe200078e00ff */
[----:B------:R-:W-:Y:S01]  /*3fd0*/  LOP3.LUT R0, R0, 0x3, RZ, 0xc0, !PT ;  /* 0x0000000300007812 */ /* 0x000fe200078ec0ff */
[C---:B------:R-:W-:Y:S01]  /*3fe0*/  IMAD.SHL.U32 R7, R10.reuse, 0x4, RZ ;  /* 0x000000040a077824 */ /* 0x040fe200078e00ff */
[----:B------:R-:W-:Y:S02]  /*3ff0*/  SHF.L.U64.HI R10, R10, 0x2, R3 ;  /* 0x000000020a0a7819 */ /* 0x000fe40000010203 */
[----:B------:R-:W-:Y:S01]  /*4000*/  LOP3.LUT R3, R2, 0x600, RZ, 0xc0, !PT ;  /* 0x0000060002037812 */ /* 0x000fe200078ec0ff */
[C---:B------:R-:W-:Y:S02]  /*4010*/  IMAD R2, R36.reuse, 0x8, R37 ;  /* 0x0000000824027824 */ /* 0x040fe400078e0225 */
[----:B------:R-:W-:Y:S01]  /*4020*/  IMAD.MOV R0, RZ, RZ, -R0 ;  /* 0x000000ffff007224 */ /* 0x000fe200078e0a00 */
[C---:B0-----:R-:W-:Y:S01]  /*4030*/  IADD3 R11, P1, PT, R7.reuse, UR10, RZ ;  /* 0x0000000a070b7c10 */ /* 0x041fe2000ff3e0ff */
[----:B------:R-:W-:Y:S01]  /*4040*/  IMAD.IADD R36, R36, 0x1, R3 ;  /* 0x0000000124247824 */ /* 0x000fe200078e0203 */
[----:B------:R-:W-:Y:S01]  /*4050*/  IADD3 R7, P2, PT, R7, UR8, RZ ;  /* 0x0000000807077c10 */ /* 0x000fe2000ff5e0ff */
[----:B------:R-:W-:Y:S01]  /*4060*/  VIADD R6, R2, 0x800 ;  /* 0x0000080002067836 */ /* 0x000fe20000000000 */
[----:B------:R-:W-:-:S02]  /*4070*/  IADD3.X R12, PT, PT, R10, UR11, RZ, P1, !PT ;  /* 0x0000000b0a0c7c10 */ /* 0x000fc40008ffe4ff */
[----:B------:R-:W-:-:S09]  /*4080*/  IADD3.X R10, PT, PT, R10, UR9, RZ, P2, !PT ;  /* 0x000000090a0a7c10 */ /* 0x000fd200097fe4ff */
.L_x_496:
[----:B0-----:R0:W1:Y:S01]  /*4090*/  LDS.64 R8, [R6] ;  /* 0x0000000006087984 */ /* 0x0010620000000a00 */
[----:B------:R-:W-:Y:S01]  /*40a0*/  IMAD.MOV.U32 R2, RZ, RZ, R7 ;  /* 0x000000ffff027224 */ /* 0x000fe200078e0007 */
[----:B------:R-:W-:Y:S01]  /*40b0*/  IADD3 R7, P3, PT, R7, 0x800, RZ ;  /* 0x0000080007077810 */ /* 0x000fe20007f7e0ff */
[----:B------:R-:W-:Y:S02]  /*40c0*/  IMAD.MOV.U32 R3, RZ, RZ, R10 ;  /* 0x000000ffff037224 */ /* 0x000fe400078e000a */
[----:B------:R-:W-:Y:S01]  /*40d0*/  IMAD.MOV.U32 R4, RZ, RZ, R11 ;  /* 0x000000ffff047224 */ /* 0x000fe200078e000b */
[----:B------:R-:W-:Y:S01]  /*40e0*/  IADD3 R11, P2, PT, R11, 0x800, RZ ;  /* 0x000008000b0b7810 */ /* 0x000fe20007f5e0ff */
[----:B------:R-:W-:Y:S02]  /*40f0*/  IMAD.MOV.U32 R5, RZ, RZ, R12 ;  /* 0x000000ffff057224 */ /* 0x000fe400078e000c */
[----:B------:R-:W-:Y:S02]  /*4100*/  VIADD R0, R0, 0x1 ;  /* 0x0000000100007836 */ /* 0x000fe40000000000 */
[----:B0-----:R-:W-:-:S02]  /*4110*/  VIADD R6, R6, 0x1000 ;  /* 0x0000100006067836 */ /* 0x001fc40000000000 */
[----:B------:R-:W-:Y:S01]  /*4120*/  IMAD.X R12, RZ, RZ, R12, P2 ;  /* 0x000000ffff0c7224 */ /* 0x000fe200010e060c */
[----:B------:R-:W-:Y:S01]  /*4130*/  ISETP.NE.AND P1, PT, R0, RZ, PT ;  /* 0x000000ff0000720c */ /* 0x000fe20003f25270 */
[----:B------:R-:W-:Y:S01]  /*4140*/  IMAD.X R10, RZ, RZ, R10, P3 ;  /* 0x000000ffff0a7224 */ /* 0x000fe200018e060a */
[----:B-1----:R0:W-:Y:S04]  /*4150*/  STG.E desc[UR6][R2.64], R8 ;  /* 0x0000000802007986 */ /* 0x0021e8000c101906 */
[----:B------:R0:W-:Y:S07]  /*4160*/  STG.E desc[UR6][R4.64], R9 ;  /* 0x0000000904007986 */ /* 0x0001ee000c101906 */
[----:B------:R-:W-:Y:S05]  /*4170*/  @P1 BRA `(.L_x_496) ;  /* 0xfffffffc00c41947 */ /* 0x000fea000383ffff */
.L_x_495:
[----:B------:R-:W-:Y:S05]  /*4180*/  BSYNC.RECONVERGENT B0 ;  /* 0x0000000000007941 */ /* 0x000fea0003800200 */
.L_x_494:
[----:B------:R-:W-:Y:S05]  /*4190*/  @!P0 EXIT ;  /* 0x000000000000894d */ /* 0x000fea0003800000 */
[----:B------:R-:W1:Y:S01]  /*41a0*/  LDCU.128 UR8, c[0x0][0x3c0] ;  /* 0x00007800ff0877ac */ /* 0x000e620008000c00 */
[----:B0-----:R-:W-:Y:S01]  /*41b0*/  IMAD.IADD R3, R26, 0x1, -R36 ;  /* 0x000000011a037824 */ /* 0x001fe200078e0a24 */
[C---:B------:R-:W-:Y:S01]  /*41c0*/  IADD3 R0, P0, PT, R36.reuse, R28, RZ ;  /* 0x0000001c24007210 */ /* 0x040fe20007f1e0ff */
[----:B------:R-:W-:Y:S01]  /*41d0*/  IMAD R37, R36, 0x8, R37 ;  /* 0x0000000824257824 */ /* 0x000fe200078e0225 */
[----:B------:R-:W-:Y:S02]  /*41e0*/  BSSY.RECONVERGENT B0, `(.L_x_497) ;  /* 0x000004a000007945 */ /* 0x000fe40003800200 */
[----:B------:R-:W-:Y:S01]  /*41f0*/  ISETP.GT.AND P1, PT, R3, 0x1800, PT ;  /* 0x000018000300780c */ /* 0x000fe20003f24270 */
[----:B------:R-:W-:Y:S01]  /*4200*/  IMAD.X R29, RZ, RZ, R29, P0 ;  /* 0x000000ffff1d7224 */ /* 0x000fe200000e061d */
[----:B------:R-:W-:-:S04]  /*4210*/  LEA R2, P0, R0, 0x1000, 0x2 ;  /* 0x0000100000027811 */ /* 0x000fc800078010ff */
[----:B------:R-:W-:Y:S02]  /*4220*/  LEA.HI.X R0, R0, RZ, R29, 0x2, P0 ;  /* 0x000000ff00007211 */ /* 0x000fe400000f141d */
[C---:B-1----:R-:W-:Y:S02]  /*4230*/  IADD3 R4, P0, PT, R2.reuse, UR8, RZ ;  /* 0x0000000802047c10 */ /* 0x042fe4000ff1e0ff */
[----:B------:R-:W-:Y:S02]  /*4240*/  IADD3 R2, P2, PT, R2, UR10, RZ ;  /* 0x0000000a02027c10 */ /* 0x000fe4000ff5e0ff */
[C---:B------:R-:W-:Y:S02]  /*4250*/  IADD3.X R5, PT, PT, R0.reuse, UR9, RZ, P0, !PT ;  /* 0x0000000900057c10 */ /* 0x040fe400087fe4ff */
[----:B------:R-:W-:Y:S01]  /*4260*/  IADD3.X R3, PT, PT, R0, UR11, RZ, P2, !PT ;  /* 0x0000000b00037c10 */ /* 0x000fe200097fe4ff */
[----:B------:R-:W-:Y:S01]  /*4270*/  VIADD R0, R37, 0x2800 ;  /* 0x0000280025007836 */ /* 0x000fe20000000000 */
[----:B------:R-:W-:Y:S01]  /*4280*/  PLOP3.LUT P0, PT, PT, PT, PT, 0x80, 0x8 ;  /* 0x000000000008781c */ /* 0x000fe20003f0f070 */
[----:B------:R-:W-:-:S12]  /*4290*/  @!P1 BRA `(.L_x_498) ;  /* 0x0000000000f89947 */ /* 0x000fd80003800000 */
[----:B------:R-:W-:Y:S01]  /*42a0*/  PLOP3.LUT P0, PT, PT, PT, PT, 0x8, 0x80 ;  /* 0x000000000080781c */ /* 0x000fe20003f0e170 */
[----:B------:R-:W-:-:S12]  /*42b0*/  VIADD R37, R26, 0xffffe800 ;  /* 0xffffe8001a257836 */ /* 0x000fd80000000000 */
.L_x_499:
[----:B------:R-:W0:Y:S01]  /*42c0*/  LDS.64 R6, [R0+-0x2000] ;  /* 0xffe0000000067984 */ /* 0x000e220000000a00 */
[----:B------:R-:W-:-:S03]  /*42d0*/  VIADD R36, R36, 0x2000 ;  /* 0x0000200024247836 */ /* 0x000fc60000000000 */
[----:B------:R-:W1:Y:S02]  /*42e0*/  LDS.64 R8, [R0+-0x1000] ;  /* 0xfff0000000087984 */ /* 0x000e640000000a00 */
[----:B------:R-:W-:Y:S02]  /*42f0*/  ISETP.GE.AND P1, PT, R36, R37, PT ;  /* 0x000000252400720c */ /* 0x000fe40003f26270 */
[----:B------:R-:W2:Y:S04]  /*4300*/  LDS.64 R10, [R0] ;  /* 0x00000000000a7984 */ /* 0x000ea80000000a00 */
[----:B------:R-:W3:Y:S04]  /*4310*/  LDS.64 R12, [R0+0x1000] ;  /* 0x00100000000c7984 */ /* 0x000ee80000000a00 */
[----:B------:R-:W4:Y:S04]  /*4320*/  LDS.64 R14, [R0+0x2000] ;  /* 0x00200000000e7984 */ /* 0x000f280000000a00 */
[----:B------:R-:W5:Y:S04]  /*4330*/  LDS.64 R16, [R0+0x3000] ;  /* 0x0030000000107984 */ /* 0x000f680000000a00 */
        /* <DEDUP_REMOVED lines=9> */
[----:B------:R1:W5:Y:S04]  /*43d0*/  LDS.64 R40, [R0+0xd000] ;  /* 0x00d0000000287984 */ /* 0x0003680000000a00 */
[----:B0-----:R0:W-:Y:S04]  /*43e0*/  STG.E desc[UR6][R4.64+-0x1000], R6 ;  /* 0xfff0000604007986 */ /* 0x0011e8000c101906 */
[----:B------:R3:W-:Y:S01]  /*43f0*/  STG.E desc[UR6][R2.64+-0x1000], R7 ;  /* 0xfff0000702007986 */ /* 0x0007e2000c101906 */
[----:B-1----:R-:W-:-:S03]  /*4400*/  VIADD R0, R0, 0x10000 ;  /* 0x0001000000007836 */ /* 0x002fc60000000000 */
[----:B------:R1:W-:Y:S04]  /*4410*/  STG.E desc[UR6][R4.64+-0x800], R8 ;  /* 0xfff8000804007986 */ /* 0x0003e8000c101906 */
[----:B------:R4:W-:Y:S01]  /*4420*/  STG.E desc[UR6][R2.64+-0x800], R9 ;  /* 0xfff8000902007986 */ /* 0x0009e2000c101906 */
[----:B0-----:R-:W-:-:S03]  /*4430*/  IADD3 R6, P3, PT, R2, 0x8000, RZ ;  /* 0x0000800002067810 */ /* 0x001fc60007f7e0ff */
[----:B--2---:R-:W-:Y:S02]  /*4440*/  STG.E desc[UR6][R4.64], R10 ;  /* 0x0000000a04007986 */ /* 0x004fe4000c101906 */
[----:B---3--:R-:W-:Y:S02]  /*4450*/  IMAD.X R7, RZ, RZ, R3, P3 ;  /* 0x000000ffff077224 */ /* 0x008fe400018e0603 */
[----:B------:R-:W-:Y:S01]  /*4460*/  STG.E desc[UR6][R2.64], R11 ;  /* 0x0000000b02007986 */ /* 0x000fe2000c101906 */
[----:B-1----:R-:W-:-:S03]  /*4470*/  IADD3 R8, P2, PT, R4, 0x8000, RZ ;  /* 0x0000800004087810 */ /* 0x002fc60007f5e0ff */
[----:B------:R-:W-:Y:S02]  /*4480*/  STG.E desc[UR6][R4.64+0x800], R12 ;  /* 0x0008000c04007986 */ /* 0x000fe4000c101906 */
[----:B----4-:R-:W-:Y:S02]  /*4490*/  IMAD.X R9, RZ, RZ, R5, P2 ;  /* 0x000000ffff097224 */ /* 0x010fe400010e0605 */
[----:B------:R-:W-:Y:S04]  /*44a0*/  STG.E desc[UR6][R2.64+0x800], R13 ;  /* 0x0008000d02007986 */ /* 0x000fe8000c101906 */
[----:B------:R-:W-:Y:S04]  /*44b0*/  STG.E desc[UR6][R4.64+0x1000], R14 ;  /* 0x0010000e04007986 */ /* 0x000fe8000c101906 */
[----:B------:R-:W-:Y:S04]  /*44c0*/  STG.E desc[UR6][R2.64+0x1000], R15 ;  /* 0x0010000f02007986 */ /* 0x000fe8000c101906 */
        /* <DEDUP_REMOVED lines=20> */
[----:B------:R0:W-:Y:S04]  /*4610*/  STG.E desc[UR6][R4.64+0x6800], R40 ;  /* 0x0068002804007986 */ /* 0x0001e8000c101906 */
[----:B------:R1:W-:Y:S01]  /*4620*/  STG.E desc[UR6][R2.64+0x6800], R41 ;  /* 0x0068002902007986 */ /* 0x0003e2000c101906 */
[----:B0-----:R-:W-:-:S02]  /*4630*/  IMAD.MOV.U32 R4, RZ, RZ, R8 ;  /* 0x000000ffff047224 */ /* 0x001fc400078e0008 */
[----:B------:R-:W-:Y:S02]  /*4640*/  IMAD.MOV.U32 R5, RZ, RZ, R9 ;  /* 0x000000ffff057224 */ /* 0x000fe400078e0009 */
[----:B-1----:R-:W-:Y:S02]  /*4650*/  IMAD.MOV.U32 R2, RZ, RZ, R6 ;  /* 0x000000ffff027224 */ /* 0x002fe400078e0006 */
[----:B------:R-:W-:Y:S01]  /*4660*/  IMAD.MOV.U32 R3, RZ, RZ, R7 ;  /* 0x000000ffff037224 */ /* 0x000fe200078e0007 */
[----:B------:R-:W-:Y:S06]  /*4670*/  @!P1 BRA `(.L_x_499) ;  /* 0xfffffffc00109947 */ /* 0x000fec000383ffff */
.L_x_498:
[----:B------:R-:W-:Y:S05]  /*4680*/  BSYNC.RECONVERGENT B0 ;  /* 0x0000000000007941 */ /* 0x000fea0003800200 */
.L_x_497:
[----:B------:R-:W-:Y:S01]  /*4690*/  IMAD.IADD R6, R26, 0x1, -R36 ;  /* 0x000000011a067824 */ /* 0x000fe200078e0a24 */
[----:B------:R-:W-:Y:S04]  /*46a0*/  BSSY.RECONVERGENT B0, `(.L_x_500) ;  /* 0x0000026000007945 */ /* 0x000fe80003800200 */
[----:B------:R-:W-:-:S13]  /*46b0*/  ISETP.GT.AND P1, PT, R6, 0x800, PT ;  /* 0x000008000600780c */ /* 0x000fda0003f24270 */
[----:B------:R-:W-:Y:S05]  /*46c0*/  @!P1 BRA `(.L_x_501) ;  /* 0x00000000008c9947 */ /* 0x000fea0003800000 */
[----:B------:R-:W0:Y:S01]  /*46d0*/  LDS.64 R6, [R0+-0x2000] ;  /* 0xffe0000000067984 */ /* 0x000e220000000a00 */
[----:B------:R-:W-:Y:S01]  /*46e0*/  PLOP3.LUT P0, PT, PT, PT, PT, 0x8, 0x80 ;  /* 0x000000000080781c */ /* 0x000fe20003f0e170 */
[----:B------:R-:W-:Y:S02]  /*46f0*/  VIADD R36, R36, 0x1000 ;  /* 0x0000100024247836 */ /* 0x000fe40000000000 */
[----:B------:R-:W1:Y:S04]  /*4700*/  LDS.64 R8, [R0+-0x1000] ;  /* 0xfff0000000087984 */ /* 0x000e680000000a00 */
[----:B------:R-:W2:Y:S04]  /*4710*/  LDS.64 R10, [R0] ;  /* 0x00000000000a7984 */ /* 0x000ea80000000a00 */
[----:B------:R-:W3:Y:S04]  /*4720*/  LDS.64 R12, [R0+0x1000] ;  /* 0x00100000000c7984 */ /* 0x000ee80000000a00 */
[----:B------:R-:W4:Y:S04]  /*4730*/  LDS.64 R14, [R0+0x2000] ;  /* 0x00200000000e7984 */ /* 0x000f280000000a00 */
[----:B------:R-:W5:Y:S04]  /*4740*/  LDS.64 R16, [R0+0x3000] ;  /* 0x0030000000107984 */ /* 0x000f680000000a00 */
[----:B------:R-:W5:Y:S04]  /*4750*/  LDS.64 R18, [R0+0x4000] ;  /* 0x0040000000127984 */ /* 0x000f680000000a00 */
[----:B------:R0:W5:Y:S02]  /*4760*/  LDS.64 R20, [R0+0x5000] ;  /* 0x0050000000147984 */ /* 0x0001640000000a00 */
[----:B0-----:R-:W-:-:S02]  /*4770*/  VIADD R0, R0, 0x8000 ;  /* 0x0000800000007836 */ /* 0x001fc40000000000 */
[----:B------:R0:W-:Y:S04]  /*4780*/  STG.E desc[UR6][R4.64+-0x1000], R6 ;  /* 0xfff0000604007986 */ /* 0x0001e8000c101906 */
[----:B------:R3:W-:Y:S04]  /*4790*/  STG.E desc[UR6][R2.64+-0x1000], R7 ;  /* 0xfff0000702007986 */ /* 0x0007e8000c101906 */
[----:B-1----:R1:W-:Y:S04]  /*47a0*/  STG.E desc[UR6][R4.64+-0x800], R8 ;  /* 0xfff8000804007986 */ /* 0x0023e8000c101906 */
        /* <DEDUP_REMOVED lines=20> */
[----:B------:R-:W-:-:S07]  /*48f0*/  IMAD.MOV.U32 R3, RZ, RZ, R7 ;  /* 0x000000ffff037224 */ /* 0x000fce00078e0007 */
.L_x_501:
[----:B------:R-:W-:Y:S05]  /*4900*/  BSYNC.RECONVERGENT B0 ;  /* 0x0000000000007941 */ /* 0x000fea0003800200 */
.L_x_500:
[----:B------:R-:W-:-:S13]  /*4910*/  ISETP.LT.OR P0, PT, R36, R26, P0 ;  /* 0x0000001a2400720c */ /* 0x000fda0000701670 */
[----:B------:R-:W-:Y:S05]  /*4920*/  @!P0 EXIT ;  /* 0x000000000000894d */ /* 0x000fea0003800000 */
[----:B------:R-:W0:Y:S04]  /*4930*/  LDS.64 R6, [R0+-0x2000] ;  /* 0xffe0000000067984 */ /* 0x000e280000000a00 */
[----:B------:R-:W1:Y:S04]  /*4940*/  LDS.64 R8, [R0+-0x1000] ;  /* 0xfff0000000087984 */ /* 0x000e680000000a00 */
[----:B------:R-:W2:Y:S04]  /*4950*/  LDS.64 R10, [R0] ;  /* 0x00000000000a7984 */ /* 0x000ea80000000a00 */
[----:B------:R-:W3:Y:S04]  /*4960*/  LDS.64 R12, [R0+0x1000] ;  /* 0x00100000000c7984 */ /* 0x000ee80000000a00 */
[----:B0-----:R-:W-:Y:S04]  /*4970*/  STG.E desc[UR6][R4.64+-0x1000], R6 ;  /* 0xfff0000604007986 */ /* 0x001fe8000c101906 */
[----:B------:R-:W-:Y:S04]  /*4980*/  STG.E desc[UR6][R2.64+-0x1000], R7 ;  /* 0xfff0000702007986 */ /* 0x000fe8000c101906 */
[----:B-1----:R-:W-:Y:S04]  /*4990*/  STG.E desc[UR6][R4.64+-0x800], R8 ;  /* 0xfff8000804007986 */ /* 0x002fe8000c101906 */
[----:B------:R-:W-:Y:S04]  /*49a0*/  STG.E desc[UR6][R2.64+-0x800], R9 ;  /* 0xfff8000902007986 */ /* 0x000fe8000c101906 */
[----:B--2---:R-:W-:Y:S04]  /*49b0*/  STG.E desc[UR6][R4.64], R10 ;  /* 0x0000000a04007986 */ /* 0x004fe8000c101906 */
[----:B------:R-:W-:Y:S04]  /*49c0*/  STG.E desc[UR6][R2.64], R11 ;  /* 0x0000000b02007986 */ /* 0x000fe8000c101906 */
[----:B---3--:R-:W-:Y:S04]  /*49d0*/  STG.E desc[UR6][R4.64+0x800], R12 ;  /* 0x0008000c04007986 */ /* 0x008fe8000c101906 */
[----:B------:R-:W-:Y:S01]  /*49e0*/  STG.E desc[UR6][R2.64+0x800], R13 ;  /* 0x0008000d02007986 */ /* 0x000fe2000c101906 */
[----:B------:R-:W-:Y:S05]  /*49f0*/  EXIT ;  /* 0x000000000000794d */ /* 0x000fea0003800000 */
.L_x_449:
[----:B------:R-:W0:Y:S01]  /*4a00*/  LDC.64 R2, c[0x0][0x3e0] ;  /* 0x0000f800ff027b82 */ /* 0x000e220000000a00 */
[----:B------:R-:W1:Y:S01]  /*4a10*/  S2R R37, SR_TID.X ;  /* 0x0000000000257919 */ /* 0x000e620000002100 */
[----:B------:R-:W2:Y:S01]  /*4a20*/  LDCU.128 UR8, c[0x0][0x380] ;  /* 0x00007000ff0877ac */ /* 0x000ea20008000c00 */
[----:B------:R-:W3:Y:S01]  /*4a30*/  LDCU.128 UR12, c[0x0][0x390] ;  /* 0x00007200ff0c77ac */ /* 0x000ee20008000c00 */
[----:B0-----:R-:W-:-:S05]  /*4a40*/  IMAD.WIDE.U32 R4, R38, 0x10, R2 ;  /* 0x0000001026047825 */ /* 0x001fca00078e0002 */
[----:B------:R-:W4:Y:S04]  /*4a50*/  LDG.E R7, desc[UR6][R4.64+0x10] ;  /* 0x0000100604077981 */ /* 0x000f28000c1e1900 */
[----:B------:R-:W4:Y:S04]  /*4a60*/  LDG.E.64 R2, desc[UR6][R4.64] ;  /* 0x0000000604027981 */ /* 0x000f28000c1e1b00 */
[----:B------:R-:W5:Y:S04]  /*4a70*/  LDG.E.64 R10, desc[UR6][R4.64+0x8] ;  /* 0x00000806040a7981 */ /* 0x000f68000c1e1b00 */
[----:B------:R2:W3:Y:S01]  /*4a80*/  LDG.E R13, desc[UR6][R4.64+0x18] ;  /* 0x00001806040d7981 */ /* 0x0004e2000c1e1900 */
[C---:B-1----:R-:W-:Y:S01]  /*4a90*/  VIADD R19, R37.reuse, 0x200 ;  /* 0x0000020025137836 */ /* 0x042fe20000000000 */
[----:B------:R-:W-:Y:S01]  /*4aa0*/  LOP3.LUT R21, R37, 0x400, RZ, 0xfc, !PT ;  /* 0x0000040025157812 */ /* 0x000fe200078efcff */
[----:B------:R-:W-:Y:S01]  /*4ab0*/  BSSY.RECONVERGENT B0, `(.L_x_502) ;  /* 0x0000021000007945 */ /* 0x000fe20003800200 */
[----:B------:R-:W-:-:S02]  /*4ac0*/  CS2R R16, SRZ ;  /* 0x0000000000107805 */ /* 0x000fc4000001ff00 */
[----:B------:R-:W-:Y:S01]  /*4ad0*/  CS2R R14, SRZ ;  /* 0x00000000000e7805 */ /* 0x000fe2000001ff00 */
[----:B----4-:R-:W-:Y:S01]  /*4ae0*/  IMAD.IADD R0, R7, 0x1, -R2 ;  /* 0x0000000107007824 */ /* 0x010fe200078e0a02 */
[----:B------:R-:W-:-:S03]  /*4af0*/  IADD3 R6, P0, PT, R2, R37, RZ ;  /* 0x0000002502067210 */ /* 0x000fc60007f1e0ff */
[----:B------:R-:W-:Y:S02]  /*4b00*/  IMAD.IADD R7, R37, 0x1, -R0 ;  /* 0x0000000125077824 */ /* 0x000fe400078e0a00 */
[----:B------:R-:W-:Y:S02]  /*4b10*/  IMAD.X R3, RZ, RZ, R3, P0 ;  /* 0x000000ffff037224 */ /* 0x000fe400000e0603 */
[----:B------:R-:W-:Y:S01]  /*4b20*/  IMAD.SHL.U32 R8, R6, 0x4, RZ ;  /* 0x0000000406087824 */ /* 0x000fe200078e00ff */
[----:B-----5:R-:W-:Y:S02]  /*4b30*/  IADD3 R2, P1, PT, R10, R7, RZ ;  /* 0x000000070a027210 */ /* 0x020fe40007f3e0ff */
[----:B------:R-:W-:Y:S02]  /*4b40*/  SHF.L.U64.HI R3, R6, 0x2, R3 ;  /* 0x0000000206037819 */ /* 0x000fe40000010203 */
[----:B--2---:R-:W-:Y:S01]  /*4b50*/  IADD3 R4, P0, PT, R8, UR8, RZ ;  /* 0x0000000808047c10 */ /* 0x004fe2000ff1e0ff */
[----:B------:R-:W-:Y:S01]  /*4b60*/  IMAD.SHL.U32 R12, R2, 0x4, RZ ;  /* 0x00000004020c7824 */ /* 0x000fe200078e00ff */
[----:B------:R-:W-:Y:S01]  /*4b70*/  LEA.HI.X.SX32 R7, R7, R11, 0x1, P1 ;  /* 0x0000000b07077211 */ /* 0x000fe200008f0eff */
[----:B------:R-:W-:Y:S01]  /*4b80*/  IMAD.MOV.U32 R11, RZ, RZ, RZ ;  /* 0x000000ffff0b7224 */ /* 0x000fe200078e00ff */
[----:B------:R-:W-:-:S02]  /*4b90*/  IADD3 R8, P1, PT, R8, UR10, RZ ;  /* 0x0000000a08087c10 */ /* 0x000fc4000ff3e0ff */
[C---:B------:R-:W-:Y:S02]  /*4ba0*/  IADD3.X R5, PT, PT, R3.reuse, UR9, RZ, P0, !PT ;  /* 0x0000000903057c10 */ /* 0x040fe400087fe4ff */
[----:B---3--:R-:W-:Y:S02]  /*4bb0*/  IADD3 R6, P0, PT, R12, UR12, RZ ;  /* 0x0000000c0c067c10 */ /* 0x008fe4000ff1e0ff */
[----:B------:R-:W-:Y:S02]  /*4bc0*/  SHF.L.U64.HI R2, R2, 0x2, R7 ;  /* 0x0000000202027819 */ /* 0x000fe40000010207 */
[----:B------:R-:W-:Y:S02]  /*4bd0*/  IADD3 R12, P2, PT, R12, UR14, RZ ;  /* 0x0000000e0c0c7c10 */ /* 0x000fe4000ff5e0ff */
[----:B------:R-:W-:Y:S01]  /*4be0*/  IADD3.X R9, PT, PT, R3, UR11, RZ, P1, !PT ;  /* 0x0000000b03097c10 */ /* 0x000fe20008ffe4ff */
[----:B------:R-:W-:Y:S01]  /*4bf0*/  IMAD.IADD R3, R13, 0x1, -R10 ;  /* 0x000000010d037824 */ /* 0x000fe200078e0a0a */
[----:B------:R-:W-:-:S02]  /*4c00*/  IADD3.X R7, PT, PT, R2, UR13, RZ, P0, !PT ;  /* 0x0000000d02077c10 */ /* 0x000fc400087fe4ff */
[----:B------:R-:W-:Y:S01]  /*4c10*/  IADD3.X R13, PT, PT, R2, UR15, RZ, P2, !PT ;  /* 0x0000000f020d7c10 */ /* 0x000fe200097fe4ff */
[----:B------:R-:W-:-:S05]  /*4c20*/  IMAD.IADD R2, R0, 0x1, R3 ;  /* 0x0000000100027824 */ /* 0x000fca00078e0203 */
[-C--:B------:R-:W-:Y:S02]  /*4c30*/  ISETP.GE.AND P0, PT, R37, R2.reuse, PT ;  /* 0x000000022500720c */ /* 0x080fe40003f06270 */
[-C--:B------:R-:W-:Y:S02]  /*4c40*/  ISETP.GE.AND P1, PT, R19, R2.reuse, PT ;  /* 0x000000021300720c */ /* 0x080fe40003f26270 */
[----:B------:R-:W-:-:S09]  /*4c50*/  ISETP.GE.AND P2, PT, R21, R2, PT ;  /* 0x000000021500720c */ /* 0x000fd20003f46270 */
[----:B------:R-:W-:Y:S05]  /*4c60*/  @P0 BRA `(.L_x_503) ;  /* 0x0000000000140947 */ /* 0x000fea0003800000 */
[----:B------:R-:W-:-:S13]  /*4c70*/  ISETP.GE.AND P0, PT, R37, R0, PT ;  /* 0x000000002500720c */ /* 0x000fda0003f06270 */
[----:B------:R0:W5:Y:S04]  /*4c80*/  @!P0 LDG.E R16, desc[UR6][R4.64] ;  /* 0x0000000604108981 */ /* 0x000168000c1e1900 */
[----:B------:R0:W5:Y:S04]  /*4c90*/  @!P0 LDG.E R17, desc[UR6][R8.64] ;  /* 0x0000000608118981 */ /* 0x000168000c1e1900 */
[----:B------:R0:W5:Y:S04]  /*4ca0*/  @P0 LDG.E R16, desc[UR6][R6.64] ;  /* 0x0000000606100981 */ /* 0x000168000c1e1900 */
[----:B------:R0:W5:Y:S02]  /*4cb0*/  @P0 LDG.E R17, desc[UR6][R12.64] ;  /* 0x000000060c110981 */ /* 0x000164000c1e1900 */
.L_x_503:
[----:B------:R-:W-:Y:S05]  /*4cc0*/  BSYNC.RECONVERGENT B0 ;  /* 0x0000000000007941 */ /* 0x000fea0003800200 */
.L_x_502:
[----:B------:R-:W-:Y:S04]  /*4cd0*/  BSSY.RECONVERGENT B0, `(.L_x_504) ;  /* 0x0000007000007945 */ /* 0x000fe80003800200 */
[----:B------:R-:W-:Y:S05]  /*4ce0*/  @P1 BRA `(.L_x_505) ;  /* 0x0000000000141947 */ /* 0x000fea0003800000 */
[----:B------:R-:W-:-:S13]  /*4cf0*/  ISETP.GE.AND P0, PT, R19, R0, PT ;  /* 0x000000001300720c */ /* 0x000fda0003f06270 */
[----:B------:R1:W5:Y:S04]  /*4d00*/  @P0 LDG.E R14, desc[UR6][R6.64+0x800] ;  /* 0x00080006060e0981 */ /* 0x000368000c1e1900 */
[----:B------:R1:W5:Y:S04]  /*4d10*/  @P0 LDG.E R15, desc[UR6][R12.64+0x800] ;  /* 0x000800060c0f0981 */ /* 0x000368000c1e1900 */
[----:B------:R1:W5:Y:S04]  /*4d20*/  @!P0 LDG.E R14, desc[UR6][R4.64+0x800] ;  /* 0x00080006040e8981 */ /* 0x000368000c1e1900 */
[----:B------:R1:W5:Y:S02]  /*4d30*/  @!P0 LDG.E R15, desc[UR6][R8.64+0x800] ;  /* 0x00080006080f8981 */ /* 0x000364000c1e1900 */
.L_x_505:
[----:B------:R-:W-:Y:S05]  /*4d40*/  BSYNC.RECONVERGENT B0 ;  /* 0x0000000000007941 */ /* 0x000fea0003800200 */
.L_x_504:
[----:B------:R-:W-:Y:S01]  /*4d50*/  BSSY.RECONVERGENT B0, `(.L_x_506) ;  /* 0x000000a000007945 */ /* 0x000fe20003800200 */
[C---:B------:R-:W-:Y:S01]  /*4d60*/  VIADD R23, R37.reuse, 0x600 ;  /* 0x0000060025177836 */ /* 0x040fe20000000000 */
[----:B------:R-:W-:Y:S01]  /*4d70*/  LOP3.LUT R25, R37, 0x800, RZ, 0xfc, !PT ;  /* 0x0000080025197812 */ /* 0x000fe200078efcff */
[----:B------:R-:W-:Y:S01]  /*4d80*/  IMAD.MOV.U32 R10, RZ, RZ, RZ ;  /* 0x000000ffff0a7224 */ /* 0x000fe200078e00ff */
[----:B------:R-:W-:Y:S06]  /*4d90*/  @P2 BRA `(.L_x_507) ;  /* 0x0000000000142947 */ /* 0x000fec0003800000 */
[----:B------:R-:W-:-:S13]  /*4da0*/  ISETP.GE.AND P0, PT, R21, R0, PT ;  /* 0x000000001500720c */ /* 0x000fda0003f06270 */
[----:B------:R2:W5:Y:S04]  /*4db0*/  @P0 LDG.E R10, desc[UR6][R6.64+0x1000] ;  /* 0x00100006060a0981 */ /* 0x000568000c1e1900 */
[----:B------:R2:W5:Y:S04]  /*4dc0*/  @P0 LDG.E R11, desc[UR6][R12.64+0x1000] ;  /* 0x001000060c0b0981 */ /* 0x000568000c1e1900 */
[----:B------:R2:W5:Y:S04]  /*4dd0*/  @!P0 LDG.E R10, desc[UR6][R4.64+0x1000] ;  /* 0x00100006040a8981 */ /* 0x000568000c1e1900 */
[----:B------:R2:W5:Y:S02]  /*4de0*/  @!P0 LDG.E R11, desc[UR6][R8.64+0x1000] ;  /* 0x00100006080b8981 */ /* 0x000564000c1e1900 */
.L_x_507:
[----:B------:R-:W-:Y:S05]  /*4df0*/  BSYNC.RECONVERGENT B0 ;  /* 0x0000000000007941 */ /* 0x000fea0003800200 */
.L_x_506:
[-C--:B------:R-:W-:Y:S01]  /*4e00*/  ISETP.GE.AND P6, PT, R23, R2.reuse, PT ;  /* 0x000000021700720c */ /* 0x080fe20003fc6270 */
[C---:B------:R-:W-:Y:S01]  /*4e10*/  VIADD R21, R37.reuse, 0xa00 ;  /* 0x00000a0025157836 */ /* 0x040fe20000000000 */
[C---:B------:R-:W-:Y:S01]  /*4e20*/  LOP3.LUT R29, R37.reuse, 0xc00, RZ, 0xfc, !PT ;  /* 0x00000c00251d7812 */ /* 0x040fe200078efcff */
[C---:B------:R-:W-:Y:S01]  /*4e30*/  VIADD R31, R37.reuse, 0xe00 ;  /* 0x00000e00251f7836 */ /* 0x040fe20000000000 */
[C---:B------:R-:W-:Y:S01]  /*4e40*/  LOP3.LUT R35, R37.reuse, 0x1000, RZ, 0xfc, !PT ;  /* 0x0000100025237812 */ /* 0x040fe200078efcff */
[----:B------:R-:W-:Y:S01]  /*4e50*/  VIADD R39, R37, 0x1200 ;  /* 0x0000120025277836 */ /* 0x000fe20000000000 */
[----:B------:R-:W-:Y:S01]  /*4e60*/  BSSY.RECONVERGENT B0, `(.L_x_508) ;  /* 0x000000e000007945 */ /* 0x000fe20003800200 */
[-C--:B------:R-:W-:Y:S02]  /*4e70*/  ISETP.GE.AND P0, PT, R25, R2.reuse, PT ;  /* 0x000000021900720c */ /* 0x080fe40003f06270 */
[----:B------:R-:W-:Y:S02]  /*4e80*/  CS2R R18, SRZ ;  /* 0x0000000000127805 */ /* 0x000fe4000001ff00 */
[----:B------:R-:W-:-:S02]  /*4e90*/  ISETP.GE.AND P1, PT, R21, R2, PT ;  /* 0x000000021500720c */ /* 0x000fc40003f26270 */
[-C--:B------:R-:W-:Y:S02]  /*4ea0*/  ISETP.GE.AND P2, PT, R29, R2.reuse, PT ;  /* 0x000000021d00720c */ /* 0x080fe40003f46270 */
[-C--:B------:R-:W-:Y:S02]  /*4eb0*/  ISETP.GE.AND P3, PT, R31, R2.reuse, PT ;  /* 0x000000021f00720c */ /* 0x080fe40003f66270 */
[-C--:B------:R-:W-:Y:S02]  /*4ec0*/  ISETP.GE.AND P4, PT, R35, R2.reuse, PT ;  /* 0x000000022300720c */ /* 0x080fe40003f86270 */
[----:B------:R-:W-:Y:S01]  /*4ed0*/  ISETP.GE.AND P5, PT, R39, R2, PT ;  /* 0x000000022700720c */ /* 0x000fe20003fa6270 */
[----:B------:R-:W-:-:S12]  /*4ee0*/  @P6 BRA `(.L_x_509) ;  /* 0x0000000000146947 */ /* 0x000fd80003800000 */
[----:B------:R-:W-:-:S13]  /*4ef0*/  ISETP.GE.AND P6, PT, R23, R0, PT ;  /* 0x000000001700720c */ /* 0x000fda0003fc6270 */
[----:B------:R3:W5:Y:S04]  /*4f00*/  @P6 LDG.E R18, desc[UR6][R6.64+0x1800] ;  /* 0x0018000606126981 */ /* 0x000768000c1e1900 */
[----:B------:R3:W5:Y:S04]  /*4f10*/  @P6 LDG.E R19, desc[UR6][R12.64+0x1800] ;  /* 0x001800060c136981 */ /* 0x000768000c1e1900 */
[----:B------:R3:W5:Y:S04]  /*4f20*/  @!P6 LDG.E R18, desc[UR6][R4.64+0x1800] ;  /* 0x001800060412e981 */ /* 0x000768000c1e1900 */
[----:B------:R3:W5:Y:S02]  /*4f30*/  @!P6 LDG.E R19, desc[UR6][R8.64+0x1800] ;  /* 0x001800060813e981 */ /* 0x000764000c1e1900 */
.L_x_509:
[----:B------:R-:W-:Y:S05]  /*4f40*/  BSYNC.RECONVERGENT B0 ;  /* 0x0000000000007941 */ /* 0x000fea0003800200 */
.L_x_508:
[----:B------:R-:W-:Y:S01]  /*4f50*/  BSSY.RECONVERGENT B0, `(.L_x_510) ;  /* 0x0000008000007945 */ /* 0x000fe20003800200 */
[----:B------:R-:W-:-:S03]  /*4f60*/  CS2R R22, SRZ ;  /* 0x0000000000167805 */ /* 0x000fc6000001ff00 */
[----:B------:R-:W-:Y:S05]  /*4f70*/  @P0 BRA `(.L_x_511) ;  /* 0x0000000000140947 */ /* 0x000fea0003800000 */
[----:B------:R-:W-:-:S13]  /*4f80*/  ISETP.GE.AND P0, PT, R25, R0, PT ;  /* 0x000000001900720c */ /* 0x000fda0003f06270 */
[----:B------:R4:W5:Y:S04]  /*4f90*/  @P0 LDG.E R22, desc[UR6][R6.64+0x2000] ;  /* 0x0020000606160981 */ /* 0x000968000c1e1900 */
[----:B------:R4:W5:Y:S04]  /*4fa0*/  @P0 LDG.E R23, desc[UR6][R12.64+0x2000] ;  /* 0x002000060c170981 */ /* 0x000968000c1e1900 */
[----:B------:R4:W5:Y:S04]  /*4fb0*/  @!P0 LDG.E R22, desc[UR6][R4.64+0x2000] ;  /* 0x0020000604168981 */ /* 0x000968000c1e1900 */
[----:B------:R4:W5:Y:S02]  /*4fc0*/  @!P0 LDG.E R23, desc[UR6][R8.64+0x2000] ;  /* 0x0020000608178981 */ /* 0x000964000c1e1900 */
.L_x_511:
[----:B------:R-:W-:Y:S05]  /*4fd0*/  BSYNC.RECONVERGENT B0 ;  /* 0x0000000000007941 */ /* 0x000fea0003800200 */
.L_x_510:
        /* <DEDUP_REMOVED lines=8> */
.L_x_513:
[----:B------:R-:W-:Y:S05]  /*5060*/  BSYNC.RECONVERGENT B0 ;  /* 0x0000000000007941 */ /* 0x000fea0003800200 */
.L_x_512:
        /* <DEDUP_REMOVED lines=8> */
.L_x_515:
[----:B------:R-:W-:Y:S05]  /*50f0*/  BSYNC.RECONVERGENT B0 ;  /* 0x0000000000007941 */ /* 0x000fea0003800200 */
.L_x_514:
        /* <DEDUP_REMOVED lines=8> */
.L_x_517:
[----:B------:R-:W-:Y:S05]  /*5180*/  BSYNC.RECONVERGENT B0 ;  /* 0x0000000000007941 */ /* 0x000fea0003800200 */
.L_x_516:
[----:B------:R-:W-:Y:S01]  /*5190*/  BSSY.RECONVERGENT B0, `(.L_x_518) ;  /* 0x0000009000007945 */ /* 0x000fe20003800200 */
[----:B------:R-:W-:Y:S01]  /*51a0*/  CS2R R30, SRZ ;  /* 0x00000000001e7805 */ /* 0x000fe2000001ff00 */
[----:B------:R-:W-:Y:S02]  /*51b0*/  IMAD.MOV.U32 R33, RZ, RZ, RZ ;  /* 0x000000ffff217224 */ /* 0x000fe400078e00ff */
[----:B------:R-:W-:Y:S05]  /*51c0*/  @P4 BRA `(.L_x_519) ;  /* 0x0000000000144947 */ /* 0x000fea0003800000 */
[----:B------:R-:W-:-:S13]  /*51d0*/  ISETP.GE.AND P0, PT, R35, R0, PT ;  /* 0x000000002300720c */ /* 0x000fda0003f06270 */
[----:B------:R0:W5:Y:S04]  /*51e0*/  @P0 LDG.E R30, desc[UR6][R6.64+0x4000] ;  /* 0x00400006061e0981 */ /* 0x000168000c1e1900 */
[----:B------:R0:W5:Y:S04]  /*51f0*/  @P0 LDG.E R31, desc[UR6][R12.64+0x4000] ;  /* 0x004000060c1f0981 */ /* 0x000168000c1e1900 */
[----:B------:R0:W5:Y:S04]  /*5200*/  @!P0 LDG.E R30, desc[UR6][R4.64+0x4000] ;  /* 0x00400006041e8981 */ /* 0x000168000c1e1900 */
[----:B------:R0:W5:Y:S02]  /*5210*/  @!P0 LDG.E R31, desc[UR6][R8.64+0x4000] ;  /* 0x00400006081f8981 */ /* 0x000164000c1e1900 */
.L_x_519:
[----:B------:R-:W-:Y:S05]  /*5220*/  BSYNC.RECONVERGENT B0 ;  /* 0x0000000000007941 */ /* 0x000fea0003800200 */
.L_x_518:
[----:B------:R-:W-:Y:S01]  /*5230*/  BSSY.RECONVERGENT B0, `(.L_x_520) ;  /* 0x0000008000007945 */ /* 0x000fe20003800200 */
[----:B------:R-:W-:-:S03]  /*5240*/  IMAD.MOV.U32 R32, RZ, RZ, RZ ;  /* 0x000000ffff207224 */ /* 0x000fc600078e00ff */
[----:B------:R-:W-:Y:S05]  /*5250*/  @P5 BRA `(.L_x_521) ;  /* 0x0000000000145947 */ /* 0x000fea0003800000 */
[----:B------:R-:W-:-:S13]  /*5260*/  ISETP.GE.AND P0, PT, R39, R0, PT ;  /* 0x000000002700720c */ /* 0x000fda0003f06270 */
[----:B------:R0:W5:Y:S04]  /*5270*/  @P0 LDG.E R32, desc[UR6][R6.64+0x4800] ;  /* 0x0048000606200981 */ /* 0x000168000c1e1900 */
[----:B------:R0:W5:Y:S04]  /*5280*/  @P0 LDG.E R33, desc[UR6][R12.64+0x4800] ;  /* 0x004800060c210981 */ /* 0x000168000c1e1900 */
[----:B------:R0:W5:Y:S04]  /*5290*/  @!P0 LDG.E R32, desc[UR6][R4.64+0x4800] ;  /* 0x0048000604208981 */ /* 0x000168000c1e1900 */
[----:B------:R0:W5:Y:S02]  /*52a0*/  @!P0 LDG.E R33, desc[UR6][R8.64+0x4800] ;  /* 0x0048000608218981 */ /* 0x000164000c1e1900 */
.L_x_521:
[----:B------:R-:W-:Y:S05]  /*52b0*/  BSYNC.RECONVERGENT B0 ;  /* 0x0000000000007941 */ /* 0x000fea0003800200 */
.L_x_520:
[----:B------:R-:W0:Y:S02]  /*52c0*/  S2UR UR5, SR_CgaCtaId ;  /* 0x00000000000579c3 */ /* 0x000e240000008800 */
[----:B01234-:R-:W-:Y:S01]  /*52d0*/  IMAD R5, R37, 0xa, RZ ;  /* 0x0000000a25057824 */ /* 0x01ffe200078e02ff */
[----:B------:R-:W-:Y:S01]  /*52e0*/  UMOV UR4, 0x400 ;  /* 0x0000040000047882 */ /* 0x000fe20000000000 */
[----:B------:R-:W-:Y:S03]  /*52f0*/  BSSY.RECONVERGENT B0, `(.L_x_522) ;  /* 0x0000023000007945 */ /* 0x000fe60003800200 */
[----:B------:R-:W-:-:S04]  /*5300*/  VIMNMX R2, PT, PT, R5, R2, PT ;  /* 0x0000000205027248 */ /* 0x000fc80003fe0100 */
[----:B------:R-:W-:Y:S02]  /*5310*/  VIADDMNMX R21, R2, -R3, RZ, !PT ;  /* 0x8000000302157246 */ /* 0x000fe400078001ff */
[----:B------:R-:W-:-:S04]  /*5320*/  VIMNMX R6, PT, PT, R0, R2, PT ;  /* 0x0000000200067248 */ /* 0x000fc80003fe0100 */
[----:B------:R-:W-:Y:S01]  /*5330*/  ISETP.GE.AND P0, PT, R21, R6, PT ;  /* 0x000000061500720c */ /* 0x000fe20003f06270 */
[----:B------:R-:W-:-:S06]  /*5340*/  ULEA UR4, UR5, UR4, 0x18 ;  /* 0x0000000405047291 */ /* 0x000fcc000f8ec0ff */
        /* <DEDUP_REMOVED lines=16> */
.L_x_524:
        /* <DEDUP_REMOVED lines=13> */
.L_x_523:
[----:B------:R-:W-:Y:S05]  /*5520*/  BSYNC.RECONVERGENT B0 ;  /* 0x0000000000007941 */ /* 0x000fea0003800200 */
.L_x_522:
[----:B------:R-:W-:Y:S01]  /*5530*/  IMAD.IADD R6, R2, 0x1, -R21 ;  /* 0x0000000102067824 */ /* 0x000fe200078e0a15 */
[----:B------:R-:W-:Y:S01]  /*5540*/  BSSY.RECONVERGENT B0, `(.L_x_525) ;  /* 0x0000092000007945 */ /* 0x000fe20003800200 */
[----:B0-----:R-:W-:-:S03]  /*5550*/  IMAD.MOV.U32 R7, RZ, RZ, RZ ;  /* 0x000000ffff077224 */ /* 0x001fc600078e00ff */
        /* <DEDUP_REMOVED lines=12> */
[----:B------:R-:W-:-:S04]  /*5620*/  @P0 VIADD R13, R11, 0x1 ;  /* 0x000000010b0d0836 */ /* 0x000fc80000000000 */
        /* <DEDUP_REMOVED lines=8> */
[----:B------:R-:W-:-:S06]  /*56b0*/  IMAD R12, R11, 0x8, R36 ;  /* 0x000000080b0c7824 */ /* 0x000fcc00078e0224 */
        /* <DEDUP_REMOVED lines=12> */
[----:B------:R-:W-:-:S07]  /*5780*/  @!P0 VIADD R10, R11, 0x1 ;  /* 0x000000010b0a8836 */ /* 0x000fce0000000000 */
.L_x_529:
[----:B------:R-:W-:-:S13]  /*5790*/  ISETP.GE.AND P0, PT, R10, R9, PT ;  /* 0x000000090a00720c */ /* 0x000fda0003f06270 */
[----:B------:R-:W-:Y:S05]  /*57a0*/  @P0 BREAK.RELIABLE B2 ;  /* 0x0000000000020942 */ /* 0x000fea0003800100 */
        /* <DEDUP_REMOVED lines=8> */
.L_x_530:
[----:B------:R-:W-:-:S13]  /*5830*/  ISETP.GE.AND P0, PT, R10, R9, PT ;  /* 0x000000090a00720c */ /* 0x000fda0003f06270 */
[----:B------:R-:W-:Y:S05]  /*5840*/  @P0 BREAK.RELIABLE B2 ;  /* 0x0000000000020942 */ /* 0x000fea0003800100 */
[----:B------:R-:W-:Y:S05]  /*5850*/  @P0 BRA `(.L_x_531) ;  /* 0x0000000000280947 */ /* 0x000fea0003800000 */
[----:B------:R-:W-:Y:S05]  /*5860*/  BSYNC.RELIABLE B2 ;  /* 0x0000000000027941 */ /* 0x000fea0003800100 */
.L_x_528:
[----:B------:R-:W-:-:S05]  /*5870*/  IMAD.IADD R11, R9, 0x1, R10 ;  /* 0x00000001090b7824 */ /* 0x000fca00078e020a */
[----:B------:R-:W-:-:S05]  /*5880*/  SHF.R.S32.HI R11, RZ, 0x1, R11 ;  /* 0x00000001ff0b7819 */ /* 0x000fca000001140b */
[----:B------:R-:W-:-:S06]  /*5890*/  IMAD R12, R11, 0x8, R36 ;  /* 0x000000080b0c7824 */ /* 0x000fcc00078e0224 */
[----:B------:R-:W0:Y:S02]  /*58a0*/  LDS R12, [R12+0x800] ;  /* 0x000800000c0c7984 */ /* 0x000e240000000800 */
[----:B0-----:R-:W-:-:S04]  /*58b0*/  ISETP.GE.AND P0, PT, R12, R7, PT ;  /* 0x000000070c00720c */ /* 0x001fc80003f06270 */
[----:B------:R-:W-:-:S09]  /*58c0*/  SEL R9, R9, R11, !P0 ;  /* 0x0000000b09097207 */ /* 0x000fd20004000000 */
[----:B------:R-:W-:-:S05]  /*58d0*/  @!P0 VIADD R10, R11, 0x1 ;  /* 0x000000010b0a8836 */ /* 0x000fca0000000000 */
[----:B------:R-:W-:-:S13]  /*58e0*/  ISETP.GE.AND P0, PT, R10, R9, PT ;  /* 0x000000090a00720c */ /* 0x000fda0003f06270 */
[----:B------:R-:W-:Y:S05]  /*58f0*/  @!P0 BRA `(.L_x_528) ;  /* 0xfffffffc00dc8947 */ /* 0x000fea000383ffff */
.L_x_531:
[----:B------:R-:W-:Y:S05]  /*5900*/  BSYNC.RECONVERGENT B1 ;  /* 0x0000000000017941 */ /* 0x000fea0003800200 */
.L_x_527:
        /* <DEDUP_REMOVED lines=31> */
.L_x_534:
        /* <DEDUP_REMOVED lines=10> */
.L_x_535:
[----:B------:R-:W-:-:S13]  /*5ba0*/  ISETP.GE.AND P0, PT, R9, R12, PT ;  /* 0x0000000c0900720c */ /* 0x000fda0003f06270 */
[----:B------:R-:W-:Y:S05]  /*5bb0*/  @P0 BREAK.RELIABLE B2 ;  /* 0x0000000000020942 */ /* 0x000fea0003800100 */
[----:B------:R-:W-:Y:S05]  /*5bc0*/  @P0 BRA `(.L_x_536) ;  /* 0x0000000000280947 */ /* 0x000fea0003800000 */
[----:B------:R-:W-:Y:S05]  /*5bd0*/  BSYNC.RELIABLE B2 ;  /* 0x0000000000027941 */ /* 0x000fea0003800100 */
.L_x_533:
        /* <DEDUP_REMOVED lines=9> */
.L_x_536:
[----:B------:R-:W-:Y:S05]  /*5c70*/  BSYNC.RECONVERGENT B1 ;  /* 0x0000000000017941 */ /* 0x000fea0003800200 */
.L_x_532:
        /* <DEDUP_REMOVED lines=12> */
.L_x_539:
        /* <DEDUP_REMOVED lines=9> */
.L_x_538:
[----:B------:R-:W-:Y:S05]  /*5dd0*/  BSYNC.RECONVERGENT B1 ;  /* 0x0000000000017941 */ /* 0x000fea0003800200 */
.L_x_537:
[----:B------:R-:W-:-:S05]  /*5de0*/  IMAD.IADD R6, R13, 0x1, R6 ;  /* 0x000000010d067824 */ /* 0x000fca00078e0206 */
[CC--:B------:R-:W-:Y:S02]  /*5df0*/  VIMNMX R5, PT, PT, R15.reuse, R6.reuse, PT ;  /* 0x000000060f057248 */ /* 0x0c0fe40003fe0100 */
[----:B------:R-:W-:-:S03]  /*5e00*/  ISETP.GE.AND P0, PT, R15, R6, PT ;  /* 0x000000060f00720c */ /* 0x000fc60003f06270 */
[----:B------:R-:W-:Y:S02]  /*5e10*/  IMAD.IADD R21, R14, 0x1, -R5 ;  /* 0x000000010e157824 */ /* 0x000fe400078e0a05 */
[----:B------:R-:W-:-:S05]  /*5e20*/  VIADD R6, R5, 0x1 ;  /* 0x0000000105067836 */ /* 0x000fca0000000000 */
[C---:B------:R-:W-:Y:S01]  /*5e30*/  ISETP.EQ.AND P0, PT, R21.reuse, R6, !P0 ;  /* 0x000000061500720c */ /* 0x040fe20004702270 */
[----:B------:R-:W-:-:S03]  /*5e40*/  IMAD.IADD R21, R21, 0x1, R10 ;  /* 0x0000000115157824 */ /* 0x000fc600078e020a */
[----:B------:R-:W-:-:S09]  /*5e50*/  SEL R7, RZ, 0x1, !P0 ;  /* 0x00000001ff077807 */ /* 0x000fd20004000000 */
.L_x_526:
[----:B------:R-:W-:Y:S05]  /*5e60*/  BSYNC.RECONVERGENT B0 ;  /* 0x0000000000007941 */ /* 0x000fea0003800200 */
.L_x_525:
[----:B------:R-:W-:Y:S05]  /*5e70*/  WARPSYNC.ALL ;  /* 0x0000000000007948 */ /* 0x000fea0003800000 */
[C---:B------:R-:W-:Y:S01]  /*5e80*/  ISETP.NE.AND P0, PT, R37.reuse, RZ, PT ;  /* 0x000000ff2500720c */ /* 0x040fe20003f05270 */
[----:B------:R-:W-:Y:S01]  /*5e90*/  VIADD R5, R37, 0xffffffff ;  /* 0xffffffff25057836 */ /* 0x000fe20000000000 */
[----:B------:R-:W-:Y:S01]  /*5ea0*/  IADD3 R7, PT, PT, R7, R2, -R21 ;  /* 0x0000000207077210 */ /* 0x000fe20007ffe815 */
[----:B------:R-:W-:Y:S01]  /*5eb0*/  IMAD.U32 R6, R0, 0x10000, RZ ;  /* 0x0001000000067824 */ /* 0x000fe200078e00ff */
[----:B------:R-:W-:Y:S01]  /*5ec0*/  LOP3.LUT R23, R23, 0xfffffffb, RZ, 0xc0, !PT ;  /* 0xfffffffb17177812 */ /* 0x000fe200078ec0ff */
[----:B------:R-:W-:Y:S01]  /*5ed0*/  IMAD.U32 R2, R21, 0x10000, RZ ;  /* 0x0001000015027824 */ /* 0x000fe200078e00ff */
[----:B------:R-:W-:Y:S01]  /*5ee0*/  SEL R5, R5, 0x1ff, P0 ;  /* 0x000001ff05057807 */ /* 0x000fe20000000000 */
[----:B------:R-:W-:Y:S01]  /*5ef0*/  IMAD R8, R37, 0x4, R36 ;  /* 0x0000000425087824 */ /* 0x000fe200078e0224 */
[----:B------:R-:W-:Y:S01]  /*5f00*/  LOP3.LUT R6, R6, R3, RZ, 0xfc, !PT ;  /* 0x0000000306067212 */ /* 0x000fe200078efcff */
[----:B------:R-:W-:-:S02]  /*5f10*/  IMAD.IADD R20, R0, 0x1, R7 ;  /* 0x0000000100147824 */ /* 0x000fc400078e0207 */
[--C-:B------:R-:W-:Y:S02]  /*5f20*/  IMAD R5, R5, 0x4, R36.reuse ;  /* 0x0000000405057824 */ /* 0x100fe400078e0224 */
[----:B------:R-:W-:Y:S01]  /*5f30*/  @P0 LOP3.LUT R6, R7, R2, RZ, 0xfc, !PT ;  /* 0x0000000207060212 */ /* 0x000fe200078efcff */
[----:B------:R-:W-:Y:S02]  /*5f40*/  IMAD R27, R20, 0x8, R36 ;  /* 0x00000008141b7824 */ /* 0x000fe400078e0224 */
[C---:B------:R-:W-:Y:S02]  /*5f50*/  IMAD R7, R21.reuse, 0x8, R4 ;  /* 0x0000000815077824 */ /* 0x040fe400078e0204 */
[----:B------:R-:W-:Y:S01]  /*5f60*/  STS [R5], R6 ;  /* 0x0000000605007388 */ /* 0x000fe20000000800 */
[----:B------:R-:W-:Y:S01]  /*5f70*/  IMAD.IADD R31, R21, 0x1, R20 ;  /* 0x00000001151f7824 */ /* 0x000fe200078e0214 */
[----:B------:R-:W-:Y:S06]  /*5f80*/  BAR.SYNC.DEFER_BLOCKING 0x0 ;  /* 0x0000000000007b1d */ /* 0x000fec0000010000 */
[----:B------:R-:W0:Y:S04]  /*5f90*/  LDS R24, [R8] ;  /* 0x0000000008187984 */ /* 0x000e280000000800 */
[----:B------:R-:W-:Y:S04]  /*5fa0*/  LDS R27, [R27+0x800] ;  /* 0x000800001b1b7984 */ /* 0x000fe80000000800 */
[----:B------:R-:W1:Y:S01]  /*5fb0*/  LDS.64 R2, [R7] ;  /* 0x0000000007027984 */ /* 0x000e620000000a00 */
[----:B0-----:R-:W-:-:S02]  /*5fc0*/  LOP3.LUT R29, R24, 0xffff, RZ, 0xc0, !PT ;  /* 0x0000ffff181d7812 */ /* 0x001fc400078ec0ff */
[----:B------:R-:W-:-:S03]  /*5fd0*/  SHF.R.S32.HI R24, RZ, 0x10, R24 ;  /* 0x00000010ff187819 */ /* 0x000fc60000011418 */
[----:B------:R-:W-:Y:S01]  /*5fe0*/  IMAD.IADD R29, R0, 0x1, R29 ;  /* 0x00000001001d7824 */ /* 0x000fe200078e021d */
[----:B------:R-:W-:Y:S01]  /*5ff0*/  ISETP.GE.AND P2, PT, R21, R24, PT ;  /* 0x000000181500720c */ /* 0x000fe20003f46270 */
[C---:B------:R-:W-:Y:S02]  /*6000*/  IMAD R0, R20.reuse, 0x8, R4 ;  /* 0x0000000814007824 */ /* 0x040fe400078e0204 */
[----:B-1----:R-:W-:Y:S01]  /*6010*/  IMAD.MOV.U32 R4, RZ, RZ, R2 ;  /* 0x000000ffff047224 */ /* 0x002fe200078e0002 */
        /* <DEDUP_REMOVED lines=21> */
[C-C-:B------:R-:W-:Y:S02]  /*6170*/  @!P0 IMAD R8, R20.reuse, 0x8, R36.reuse ;  /* 0x0000000814088824 */ /* 0x140fe400078e0224 */
[C---:B------:R-:W-:Y:S02]  /*6180*/  @!P2 IMAD R0, R21.reuse, 0x8, R36 ;  /* 0x000000081500a824 */ /* 0x040fe400078e0224 */
        /* <DEDUP_REMOVED lines=77> */
[----:B------:R-:W-:Y:S01]  /*6660*/  IMAD.MOV.U32 R25, RZ, RZ, R21 ;  /* 0x000000ffff197224 */ /* 0x000fe200078e0015 */
        /* <DEDUP_REMOVED lines=9> */
[C---:B------:R-:W-:Y:S01]  /*6700*/  @!P5 VIADD R22, R20.reuse, 0x1 ;  /* 0x000000011416d836 */ /* 0x040fe20000000000 */
[----:B------:R-:W0:Y:S01]  /*6710*/  @!P6 LDS.64 R16, [R0+0x808] ;  /* 0x000808000010e984 */ /* 0x000e220000000a00 */
[----:B------:R-:W-:Y:S02]  /*6720*/  @!P6 VIADD R25, R21, 0x1 ;  /* 0x000000011519e836 */ /* 0x000fe40000000000 */
[----:B------:R-:W-:Y:S01]  /*6730*/  IMAD.IADD R21, R20, 0x1, R21 ;  /* 0x0000000114157824 */ /* 0x000fe200078e0215 */
[----:B------:R1:W2:Y:S01]  /*6740*/  @!P5 LDS R27, [R26+0x808] ;  /* 0x000808001a1bd984 */ /* 0x0002a20000000800 */
[----:B------:R-:W-:Y:S01]  /*6750*/  ISETP.GE.AND P6, PT, R22, R29, PT ;  /* 0x0000001d1600720c */ /* 0x000fe20003fc6270 */
[C---:B------:R-:W-:Y:S01]  /*6760*/  IMAD.IADD R45, R25.reuse, 0x1, R22 ;  /* 0x00000001192d7824 */ /* 0x040fe200078e0216 */
[----:B------:R-:W-:-:S02]  /*6770*/  ISETP.GE.AND P0, PT, R25, R24, PT ;  /* 0x000000181900720c */ /* 0x000fc40003f06270 */
[CC--:B------:R-:W-:Y:S02]  /*6780*/  ISETP.GE.OR P1, PT, R25.reuse, R24.reuse, P6 ;  /* 0x000000181900720c */ /* 0x0c0fe40003726670 */
[----:B------:R-:W-:Y:S02]  /*6790*/  ISETP.LT.AND P6, PT, R25, R24, P6 ;  /* 0x000000181900720c */ /* 0x000fe400037c1270 */
[----:B-1----:R-:W-:Y:S01]  /*67a0*/  SEL R26, RZ, 0x40, !P5 ;  /* 0x00000040ff1a7807 */ /* 0x002fe20006800000 */
[----:B0-----:R-:W-:-:S08]  /*67b0*/  IMAD.MOV.U32 R18, RZ, RZ, R16 ;  /* 0x000000ffff127224 */ /* 0x001fd000078e0010 */
[----:B--2---:R-:W-:Y:S02]  /*67c0*/  @!P1 ISETP.LT.AND P0, PT, R27, R16, PT ;  /* 0x000000101b00920c */ /* 0x004fe40003f01270 */
[----:B------:R-:W-:Y:S02]  /*67d0*/  @!P1 ISETP.LT.AND P6, PT, R16, R27, PT ;  /* 0x0000001b1000920c */ /* 0x000fe40003fc1270 */
[----:B------:R-:W-:Y:S01]  /*67e0*/  ISETP.NE.AND P1, PT, R19, RZ, PT ;  /* 0x000000ff1300720c */ /* 0x000fe20003f25270 */
[----:B------:R-:W-:Y:S01]  /*67f0*/  IMAD.MOV.U32 R19, RZ, RZ, R17 ;  /* 0x000000ffff137224 */ /* 0x000fe200078e0011 */
[----:B------:R-:W-:-:S07]  /*6800*/  SEL R20, RZ, 0x80, !P6 ;  /* 0x00000080ff147807 */ /* 0x000fce0007000000 */
[C---:B------:R-:W-:Y:S02]  /*6810*/  @!P0 VIADD R0, R25.reuse, 0x1 ;  /* 0x0000000119008836 */ /* 0x040fe40000000000 */
[----:B------:R-:W-:Y:S02]  /*6820*/  @!P0 IMAD R28, R25, 0x8, R36 ;  /* 0x00000008191c8824 */ /* 0x000fe400078e0224 */
[----:B------:R-:W-:Y:S02]  /*6830*/  @!P0 IMAD.MOV.U32 R25, RZ, RZ, R0 ;  /* 0x000000ffff198224 */ /* 0x000fe400078e0000 */
[----:B------:R-:W-:Y:S01]  /*6840*/  IMAD.IADD R0, R24, 0x1, R29 ;  /* 0x0000000118007824 */ /* 0x000fe200078e021d */
[----:B------:R-:W0:Y:S04]  /*6850*/  @!P0 LDS.64 R18, [R28+0x808] ;  /* 0x000808001c128984 */ /* 0x000e280000000a00 */
[-C--:B------:R-:W-:Y:S01]  /*6860*/  ISETP.GE.AND P5, PT, R21, R0.reuse, PT ;  /* 0x000000001500720c */ /* 0x080fe20003fa6270 */
[----:B------:R-:W-:Y:S01]  /*6870*/  @!P6 VIADD R21, R22, 0x1 ;  /* 0x000000011615e836 */ /* 0x000fe20000000000 */
[----:B------:R-:W-:-:S02]  /*6880*/  ISETP.LT.AND P1, PT, R35, R0, P1 ;  /* 0x000000002300720c */ /* 0x000fc40000f21270 */
[----:B------:R-:W-:Y:S01]  /*6890*/  SEL R47, R26, RZ, !P5 ;  /* 0x000000ff1a2f7207 */ /* 0x000fe20006800000 */
[----:B------:R-:W-:Y:S01]  /*68a0*/  @!P6 IMAD R26, R22, 0x8, R36 ;  /* 0x00000008161ae824 */ /* 0x000fe200078e0224 */
[----:B------:R-:W-:Y:S01]  /*68b0*/  ISETP.GE.AND P5, PT, R25, R24, PT ;  /* 0x000000181900720c */ /* 0x000fe20003fa6270 */
[----:B------:R-:W-:Y:S01]  /*68c0*/  @!P6 IMAD.MOV.U32 R22, RZ, RZ, R21 ;  /* 0x000000ffff16e224 */ /* 0x000fe200078e0015 */
[-C--:B------:R-:W-:Y:S02]  /*68d0*/  ISETP.LT.AND P3, PT, R43, R0.reuse, P3 ;  /* 0x000000002b00720c */ /* 0x080fe40001f61270 */
[----:B------:R-:W1:Y:S01]  /*68e0*/  @!P6 LDS R27, [R26+0x808] ;  /* 0x000808001a1be984 */ /* 0x000e620000000800 */
[----:B------:R-:W-:Y:S01]  /*68f0*/  IMAD.MOV.U32 R30, RZ, RZ, R22 ;  /* 0x000000ffff1e7224 */ /* 0x000fe200078e0016 */
[----:B------:R-:W-:Y:S02]  /*6900*/  ISETP.GE.AND P6, PT, R22, R29, PT ;  /* 0x0000001d1600720c */ /* 0x000fe40003fc6270 */
[----:B------:R-:W-:-:S02]  /*6910*/  ISETP.LT.AND P4, PT, R41, R0, P4 ;  /* 0x000000002900720c */ /* 0x000fc40002781270 */
[CC--:B------:R-:W-:Y:S02]  /*6920*/  ISETP.GE.OR P0, PT, R25.reuse, R24.reuse, P6 ;  /* 0x000000181900720c */ /* 0x0c0fe40003706670 */
[----:B------:R-:W-:Y:S01]  /*6930*/  ISETP.LT.AND P6, PT, R25, R24, P6 ;  /* 0x000000181900720c */ /* 0x000fe200037c1270 */
[----:B0-----:R-:W-:-:S10]  /*6940*/  IMAD.MOV.U32 R21, RZ, RZ, R19 ;  /* 0x000000ffff157224 */ /* 0x001fd400078e0013 */
[----:B-1----:R-:W-:Y:S02]  /*6950*/  @!P0 ISETP.LT.AND P5, PT, R27, R18, PT ;  /* 0x000000121b00820c */ /* 0x002fe40003fa1270 */
[----:B------:R-:W-:Y:S02]  /*6960*/  @!P0 ISETP.LT.AND P6, PT, R18, R27, PT ;  /* 0x0000001b1200820c */ /* 0x000fe40003fc1270 */
[----:B------:R-:W-:Y:S01]  /*6970*/  ISETP.GE.AND P0, PT, R45, R0, PT ;  /* 0x000000002d00720c */ /* 0x000fe20003f06270 */
[----:B------:R-:W-:-:S03]  /*6980*/  IMAD.MOV.U32 R45, RZ, RZ, R25 ;  /* 0x000000ffff2d7224 */ /* 0x000fc600078e0019 */
[----:B------:R-:W-:Y:S01]  /*6990*/  SEL R26, R20, RZ, !P0 ;  /* 0x000000ff141a7207 */ /* 0x000fe20004000000 */
[----:B------:R-:W-:-:S04]  /*69a0*/  IMAD.MOV.U32 R20, RZ, RZ, R18 ;  /* 0x000000ffff147224 */ /* 0x000fc800078e0012 */
[C-C-:B------:R-:W-:Y:S02]  /*69b0*/  @!P5 IMAD R28, R25.reuse, 0x8, R36.reuse ;  /* 0x00000008191cd824 */ /* 0x140fe400078e0224 */
[C---:B------:R-:W-:Y:S02]  /*69c0*/  @!P6 IMAD R32, R22.reuse, 0x8, R36 ;  /* 0x000000081620e824 */ /* 0x040fe400078e0224 */
[----:B------:R-:W-:Y:S01]  /*69d0*/  @!P6 VIADD R30, R22, 0x1 ;  /* 0x00000001161ee836 */ /* 0x000fe20000000000 */
[----:B------:R0:W-:Y:S01]  /*69e0*/  @!P5 LDS.64 R20, [R28+0x808] ;  /* 0x000808001c14d984 */ /* 0x0001e20000000a00 */
[----:B------:R-:W-:-:S03]  /*69f0*/  @!P5 VIADD R45, R25, 0x1 ;  /* 0x00000001192dd836 */ /* 0x000fc60000000000 */
[----:B------:R-:W1:Y:S01]  /*6a00*/  @!P6 LDS R27, [R32+0x808] ;  /* 0x00080800201be984 */ /* 0x000e620000000800 */
[----:B------:R-:W-:Y:S01]  /*6a10*/  BAR.SYNC.DEFER_BLOCKING 0x0 ;  /* 0x0000000000007b1d */ /* 0x000fe20000010000 */
[C---:B------:R-:W-:Y:S01]  /*6a20*/  ISETP.GE.AND P5, PT, R30.reuse, R29, PT ;  /* 0x0000001d1e00720c */ /* 0x040fe20003fa6270 */
[----:B------:R-:W-:Y:S01]  /*6a30*/  IMAD.IADD R29, R30, 0x1, R45 ;  /* 0x000000011e1d7824 */ /* 0x000fe200078e022d */
[----:B0-----:R-:W-:Y:S02]  /*6a40*/  SEL R28, RZ, 0x4, !P1 ;  /* 0x00000004ff1c7807 */ /* 0x001fe40004800000 */
[CC--:B------:R-:W-:Y:S02]  /*6a50*/  ISETP.GE.OR P0, PT, R45.reuse, R24.reuse, P5 ;  /* 0x000000182d00720c */ /* 0x0c0fe40002f06670 */
[----:B------:R-:W-:-:S11]  /*6a60*/  ISETP.LT.AND P5, PT, R45, R24, P5 ;  /* 0x000000182d00720c */ /* 0x000fd60002fa1270 */
[----:B-1----:R-:W-:Y:S02]  /*6a70*/  @!P0 ISETP.LT.AND P5, PT, R20, R27, PT ;  /* 0x0000001b1400820c */ /* 0x002fe40003fa1270 */
        /* <DEDUP_REMOVED lines=108> */
[----:B------:R-:W-:Y:S01]  /*7140*/  IADD3.X R29, PT, PT, R29, R27, R57, P2, P0 ;  /* 0x0000001b1d1d7210 */ /* 0x000fe200017e0439 */
[----:B------:R-:W-:Y:S01]  /*7150*/  IMAD.IADD R27, R40, 0x1, -R39 ;  /* 0x00000001281b7824 */ /* 0x000fe200078e0a27 */
        /* <DEDUP_REMOVED lines=24> */
[----:B------:R-:W-:Y:S02]  /*72e0*/  IADD3 R30, P0, PT, R30, R25, RZ ;  /* 0x000000191e1e7210 */ /* 0x000fe40007f1e0ff */
[----:B------:R-:W-:Y:S01]  /*72f0*/  CS2R R24, SRZ ;  /* 0x0000000000187805 */ /* 0x000fe2000001ff00 */
[----:B------:R-:W-:Y:S02]  /*7300*/  IMAD.IADD R27, R27, 0x1, R26 ;  /* 0x000000011b1b7824 */ /* 0x000fe400078e021a */
[----:B------:R-:W-:Y:S01]  /*7310*/  IMAD.X R31, R31, 0x1, R29, P0 ;  /* 0x000000011f1f7824 */ /* 0x000fe200000e061d */
[----:B------:R-:W-:Y:S07]  /*7320*/  BRA `(.L_x_541) ;  /* 0x0000001400107947 */ /* 0x000fee0003800000 */
.L_x_540:
        /* <DEDUP_REMOVED lines=122> */
.L_x_543:
[----:B------:R-:W-:Y:S05]  /*7ad0*/  NANOSLEEP 0x1c2 ;  /* 0x000001c20000795d */ /* 0x000fea0003800000 */
[----:B------:R-:W-:Y:S01]  /*7ae0*/  NOP ;  /* 0x0000000000007918 */ /* 0x000fe20000000000 */
.L_x_544:
        /* <DEDUP_REMOVED lines=12> */
.L_x_615:
[----:B------:R-:W-:Y:S05]  /*7bb0*/  @!P0 BRA `(.L_x_546) ;  /* 0x0000000000388947 */ /* 0x000fea0003800000 */
[----:B------:R-:W-:-:S13]  /*7bc0*/  ISETP.GT.U32.AND P2, PT, R29, 0x1f3, PT ;  /* 0x000001f31d00780c */ /* 0x000fda0003f44070 */
.L_x_550:
[----:B------:R-:W-:Y:S05]  /*7bd0*/  YIELD ;  /* 0x0000000000007946 */ /* 0x000fea0003800000 */
[----:B------:R-:W-:Y:S05]  /*7be0*/  @P2 BRA `(.L_x_547) ;  /* 0x0000000000082947 */ /* 0x000fea0003800000 */
[----:B------:R1:W-:Y:S06]  /*7bf0*/  MEMBAR.SC.CTA ;  /* 0x0000000000007992 */ /* 0x0003ec0000000000 */
[----:B-1----:R-:W-:Y:S05]  /*7c00*/  BRA `(.L_x_548) ;  /* 0x0000000000087947 */ /* 0x002fea0003800000 */
.L_x_547:
[----:B------:R-:W-:Y:S05]  /*7c10*/  NANOSLEEP 0x15e ;  /* 0x0000015e0000795d */ /* 0x000fea0003800000 */
[----:B------:R-:W-:Y:S01]  /*7c20*/  NOP ;  /* 0x0000000000007918 */ /* 0x000fe20000000000 */
.L_x_548:
[----:B------:R-:W2:Y:S01]  /*7c30*/  LD.E.128.STRONG.GPU R24, desc[UR6][R30.64+0x200] ;  /* 0x000200061e187980 */ /* 0x000ea2000c10fd00 */
[----:B------:R-:W-:Y:S01]  /*7c40*/  UMOV UR4, 0xffffffff ;  /* 0xffffffff00047882 */ /* 0x000fe20000000000 */
[----:B--2---:R-:W-:-:S04]  /*7c50*/  ISETP.NE.U32.AND P0, PT, R24, 0x63, PT ;  /* 0x000000631800780c */ /* 0x004fc80003f05070 */
[----:B------:R-:W-:Y:S01]  /*7c60*/  ISETP.NE.AND.EX P0, PT, R25, RZ, PT, P0 ;  /* 0x000000ff1900720c */ /* 0x000fe20003f05300 */
[----:B------:R-:W-:-:S12]  /*7c70*/  BRA.DIV UR4, `(.L_x_549) ;  /* 0x0000002a04387947 */ /* 0x000fd8000b800000 */
[----:B------:R-:W-:-:S13]  /*7c80*/  VOTE.ANY P0, !P0 ;  /* 0x0000000000ff7806 */ /* 0x000fda0004000100 */
.L_x_618:
[----:B------:R-:W-:Y:S05]  /*7c90*/  @P0 BRA `(.L_x_550) ;  /* 0xfffffffc00cc0947 */ /* 0x000fea000383ffff */
.L_x_546:
        /* <DEDUP_REMOVED lines=11> */
[----:B-1----:R-:W-:Y:S02]  /*7d50*/  LOP3.LUT R28, R28, 0x80000000, R35, 0xec, !PT ;  /* 0x800000001c1c7812 */ /* 0x002fe400078eec23 */
[----:B----4-:R-:W-:-:S03]  /*7d60*/  LOP3.LUT R30, RZ, R30, RZ, 0x33, !PT ;  /* 0x0000001eff1e7212 */ /* 0x010fc600078e33ff */
[----:B------:R-:W-:Y:S02]  /*7d70*/  VIADD R29, R28, 0xffffffff ;  /* 0xffffffff1c1d7836 */ /* 0x000fe40000000000 */
[----:B---3--:R-:W-:-:S03]  /*7d80*/  VIADD R43, R30, UR8 ;  /* 0x000000081e2b7c36 */ /* 0x008fc60008000000 */
        /* <DEDUP_REMOVED lines=43> */
[----:B------:R-:W-:-:S03]  /*8040*/  IMAD.U32 R36, RZ, RZ, UR4 ;  /* 0x00000004ff247e24 */ /* 0x000fc6000f8e00ff */
[----:B------:R-:W-:-:S13]  /*8050*/  ISETP.NE.AND.EX P0, PT, R25, RZ, PT, P0 ;  /* 0x000000ff1900720c */ /* 0x000fda0003f05300 */
[----:B------:R-:W-:-:S13]  /*8060*/  VOTE.ALL P0, P0 ;  /* 0x0000000000ff7806 */ /* 0x000fda0000000000 */
.L_x_632:
[----:B------:R-:W-:Y:S05]  /*8070*/  @!P0 BRA `(.L_x_552) ;  /* 0x0000000400348947 */ /* 0x000fea0003800000 */
.L_x_560:
        /* <DEDUP_REMOVED lines=8> */
.L_x_635:
[----:B------:R-:W-:Y:S05]  /*8100*/  @!P0 BRA `(.L_x_554) ;  /* 0x00000000003c8947 */ /* 0x000fea0003800000 */
.L_x_558:
[----:B------:R-:W-:Y:S05]  /*8110*/  YIELD ;  /* 0x0000000000007946 */ /* 0x000fea0003800000 */
[----:B------:R-:W1:Y:S02]  /*8120*/  LDCU UR4, c[0x0][0x370] ;  /* 0x00006e00ff0477ac */ /* 0x000e640008000800 */
[----:B-1----:R-:W-:-:S09]  /*8130*/  UISETP.GT.U32.AND UP0, UPT, UR4, 0x1f3, UPT ;  /* 0x000001f30400788c */ /* 0x002fd2000bf04070 */
[----:B------:R-:W-:Y:S05]  /*8140*/  BRA.U UP0, `(.L_x_555) ;  /* 0x0000000100087547 */ /* 0x000fea000b800000 */
[----:B------:R1:W-:Y:S06]  /*8150*/  MEMBAR.SC.CTA ;  /* 0x0000000000007992 */ /* 0x0003ec0000000000 */
[----:B-1----:R-:W-:Y:S05]  /*8160*/  BRA `(.L_x_556) ;  /* 0x0000000000087947 */ /* 0x002fea0003800000 */
.L_x_555:
[----:B------:R-:W-:Y:S05]  /*8170*/  NANOSLEEP 0x15e ;  /* 0x0000015e0000795d */ /* 0x000fea0003800000 */
[----:B------:R-:W-:Y:S01]  /*8180*/  NOP ;  /* 0x0000000000007918 */ /* 0x000fe20000000000 */
.L_x_556:
[----:B------:R-:W2:Y:S01]  /*8190*/  LD.E.128.STRONG.GPU R24, desc[UR6][R30.64+-0x200] ;  /* 0xfffe00061e187980 */ /* 0x000ea2000c10fd00 */
[----:B------:R-:W-:Y:S01]  /*81a0*/  UMOV UR4, 0xffffffff ;  /* 0xffffffff00047882 */ /* 0x000fe20000000000 */
[----:B--2---:R-:W-:-:S04]  /*81b0*/  ISETP.NE.U32.AND P0, PT, R24, 0x63, PT ;  /* 0x000000631800780c */ /* 0x004fc80003f05070 */
[----:B------:R-:W-:Y:S01]  /*81c0*/  ISETP.NE.AND.EX P0, PT, R25, RZ, PT, P0 ;  /* 0x000000ff1900720c */ /* 0x000fe20003f05300 */
[----:B------:R-:W-:-:S12]  /*81d0*/  BRA.DIV UR4, `(.L_x_557) ;  /* 0x0000002a04cc7947 */ /* 0x000fd8000b800000 */
[----:B------:R-:W-:-:S13]  /*81e0*/  VOTE.ANY P0, !P0 ;  /* 0x0000000000ff7806 */ /* 0x000fda0004000100 */
.L_x_638:
[----:B------:R-:W-:Y:S05]  /*81f0*/  @P0 BRA `(.L_x_558) ;  /* 0xfffffffc00c40947 */ /* 0x000fea000383ffff */
.L_x_554:
        /* <DEDUP_REMOVED lines=52> */
.L_x_652:
[----:B------:R-:W-:Y:S05]  /*8540*/  @P0 BRA `(.L_x_560) ;  /* 0xfffffff800cc0947 */ /* 0x000fea000383ffff */
.L_x_552:
        /* <DEDUP_REMOVED lines=15> */
.L_x_562:
[----:B------:R-:W-:Y:S05]  /*8640*/  BSYNC.RECONVERGENT B0 ;  /* 0x0000000000007941 */ /* 0x000fea0003800200 */
.L_x_561:
[----:B------:R-:W-:Y:S01]  /*8650*/  ISETP.NE.AND P0, PT, R40, RZ, PT ;  /* 0x000000ff2800720c */ /* 0x000fe20003f05270 */
[----:B--2---:R-:W-:-:S12]  /*8660*/  IMAD.MOV.U32 R27, RZ, RZ, R34 ;  /* 0x000000ffff1b7224 */ /* 0x004fd800078e0022 */
[----:B------:R-:W1:Y:S01]  /*8670*/  @!P0 S2R R25, SR_CgaCtaId ;  /* 0x0000000000198919 */ /* 0x000e620000008800 */
[----:B------:R-:W-:Y:S01]  /*8680*/  @!P0 MOV R24, 0x400 ;  /* 0x0000040000188802 */ /* 0x000fe20000000f00 */
[----:B------:R-:W-:-:S03]  /*8690*/  @!P0 IMAD.MOV.U32 R27, RZ, RZ, R44 ;  /* 0x000000ffff1b8224 */ /* 0x000fc600078e002c */
[----:B-1----:R-:W-:-:S05]  /*86a0*/  @!P0 LEA R25, R25, R24, 0x18 ;  /* 0x0000001819198211 */ /* 0x002fca00078ec0ff */
[----:B------:R1:W-:Y:S02]  /*86b0*/  @!P0 STS.64 [R25+0x90], R44 ;  /* 0x0000902c19008388 */ /* 0x0003e40000000a00 */
.L_x_542:
        /* <DEDUP_REMOVED lines=8> */
[----:B-1----:R1:W3:Y:S04]  /*8740*/  LDS.64 R24, [R36+0xa8] ;  /* 0x0000a80024187984 */ /* 0x0022e80000000a00 */
[----:B------:R1:W4:Y:S02]  /*8750*/  LDS.64 R30, [R36+0xb8] ;  /* 0x0000b800241e7984 */ /* 0x0003240000000a00 */
[----:B-12---:R-:W-:-:S07]  /*8760*/  @P0 IMAD.IADD R27, R26, 0x1, R27 ;  /* 0x000000011a1b0824 */ /* 0x006fce00078e021b */
.L_x_541:
[----:B------:R-:W-:Y:S01]  /*8770*/  BAR.SYNC.DEFER_BLOCKING 0x0 ;  /* 0x0000000000007b1d */ /* 0x000fe20000010000 */
[C---:B------:R-:W-:Y:S02]  /*8780*/  LOP3.LUT P5, RZ, R23.reuse, 0x4, RZ, 0xc0, !PT ;  /* 0x0000000417ff7812 */ /* 0x040fe400078ac0ff */
[C---:B------:R-:W-:Y:S02]  /*8790*/  LOP3.LUT P0, RZ, R23.reuse, 0x2, RZ, 0xc0, !PT ;  /* 0x0000000217ff7812 */ /* 0x040fe4000780c0ff */
[----:B------:R-:W-:Y:S01]  /*87a0*/  LOP3.LUT P6, RZ, R23, 0x1, RZ, 0xc0, !PT ;  /* 0x0000000117ff7812 */ /* 0x000fe200078cc0ff */
[----:B---3--:R-:W-:Y:S01]  /*87b0*/  IMAD.IADD R23, R27, 0x1, -R24 ;  /* 0x000000011b177824 */ /* 0x008fe200078e0a18 */
[----:B------:R-:W-:Y:S01]  /*87c0*/  LOP3.LUT P2, RZ, R22, 0x40, RZ, 0xc0, !PT ;  /* 0x0000004016ff7812 */ /* 0x000fe2000784c0ff */
[----:B------:R-:W-:Y:S06]  /*87d0*/  BSSY.RECONVERGENT B0, `(.L_x_563) ;  /* 0x00000db000007945 */ /* 0x000fec0003800200 */
[----:B------:R-:W-:-:S02]  /*87e0*/  @P5 VIADD R27, R23, 0x1 ;  /* 0x00000001171b5836 */ /* 0x000fc40000000000 */
[----:B------:R-:W-:Y:S02]  /*87f0*/  @P5 IMAD R26, R23, 0x8, R36 ;  /* 0x00000008171a5824 */ /* 0x000fe400078e0224 */
[----:B------:R-:W-:-:S04]  /*8800*/  @P5 IMAD.MOV.U32 R23, RZ, RZ, R27 ;  /* 0x000000ffff175224 */ /* 0x000fc800078e001b */
[C---:B------:R-:W-:Y:S02]  /*8810*/  @P0 VIADD R28, R23.reuse, 0x1 ;  /* 0x00000001171c0836 */ /* 0x040fe40000000000 */
[----:B------:R-:W-:Y:S01]  /*8820*/  @P0 IMAD R27, R23, 0x8, R36 ;  /* 0x00000008171b0824 */ /* 0x000fe200078e0224 */
        /* <DEDUP_REMOVED lines=8> */
[C---:B------:R-:W-:Y:S01]  /*88b0*/  @P6 VIADD R32, R23.reuse, 0x1 ;  /* 0x0000000117206836 */ /* 0x040fe20000000000 */
[----:B------:R-:W-:Y:S01]  /*88c0*/  R2P PR, R0.B1, 0x3 ;  /* 0x0000000300007804 */ /* 0x000fe20000001000 */
        /* <DEDUP_REMOVED lines=12> */
[----:B0-----:R-:W-:Y:S02]  /*8990*/  @P2 IMAD R0, R23, 0x8, R36 ;  /* 0x0000000817002824 */ /* 0x001fe400078e0224 */
[----:B------:R-:W-:-:S03]  /*89a0*/  @P2 IMAD.MOV.U32 R23, RZ, RZ, R33 ;  /* 0x000000ffff172224 */ /* 0x000fc600078e0021 */
[----:B------:R2:W-:Y:S01]  /*89b0*/  @P2 STS.64 [R0+0x800], R14 ;  /* 0x0008000e00002388 */ /* 0x0005e20000000a00 */
[C---:B------:R-:W-:Y:S02]  /*89c0*/  @P5 VIADD R33, R23.reuse, 0x1 ;  /* 0x0000000117215836 */ /* 0x040fe40000000000 */
[----:B-1----:R-:W-:Y:S02]  /*89d0*/  @P5 IMAD R2, R23, 0x8, R36 ;  /* 0x0000000817025824 */ /* 0x002fe400078e0224 */
[----:B------:R-:W-:-:S03]  /*89e0*/  @P5 IMAD.MOV.U32 R23, RZ, RZ, R33 ;  /* 0x000000ffff175224 */ /* 0x000fc600078e0021 */
[----:B------:R2:W-:Y:S01]  /*89f0*/  @P5 STS.64 [R2+0x800], R16 ;  /* 0x0008001002005388 */ /* 0x0005e20000000a00 */
[C---:B------:R-:W-:Y:S02]  /*8a00*/  @P0 IMAD R26, R23.reuse, 0x8, R36 ;  /* 0x00000008171a0824 */ /* 0x040fe400078e0224 */
[----:B------:R-:W-:-:S03]  /*8a10*/  @P0 VIADD R3, R23, 0x1 ;  /* 0x0000000117030836 */ /* 0x000fc60000000000 */
[----:B------:R2:W-:Y:S01]  /*8a20*/  @P0 STS.64 [R26+0x800], R18 ;  /* 0x000800121a000388 */ /* 0x0005e20000000a00 */
[----:B------:R-:W-:Y:S01]  /*8a30*/  @P0 IMAD.MOV.U32 R23, RZ, RZ, R3 ;  /* 0x000000ffff170224 */ /* 0x000fe200078e0003 */
[----:B----4-:R-:W-:-:S03]  /*8a40*/  ISETP.GE.AND P0, PT, R37, R30, PT ;  /* 0x0000001e2500720c */ /* 0x010fc60003f06270 */
[----:B------:R-:W-:-:S05]  /*8a50*/  @P1 IMAD R23, R23, 0x8, R36 ;  /* 0x0000000817171824 */ /* 0x000fca00078e0224 */
[----:B------:R2:W-:Y:S01]  /*8a60*/  @P1 STS.64 [R23+0x800], R20 ;  /* 0x0008001417001388 */ /* 0x0005e20000000a00 */
[----:B------:R-:W-:Y:S06]  /*8a70*/  BAR.SYNC.DEFER_BLOCKING 0x0 ;  /* 0x0000000000007b1d */ /* 0x000fec0000010000 */
[----:B------:R-:W-:Y:S05]  /*8a80*/  @P0 BRA `(.L_x_564) ;  /* 0x0000000800bc0947 */ /* 0x000fea0003800000 */
[----:B------:R-:W-:Y:S01]  /*8a90*/  LOP3.LUT R3, RZ, R37, RZ, 0x33, !PT ;  /* 0x00000025ff037212 */ /* 0x000fe200078e33ff */
[----:B------:R-:W-:Y:S01]  /*8aa0*/  BSSY.RECONVERGENT B1, `(.L_x_565) ;  /* 0x0000027000017945 */ /* 0x000fe20003800200 */
[----:B--2---:R-:W-:-:S03]  /*8ab0*/  IMAD.MOV.U32 R7, RZ, RZ, R37 ;  /* 0x000000ffff077224 */ /* 0x004fc600078e0025 */
[----:B------:R-:W-:-:S05]  /*8ac0*/  IMAD.IADD R0, R3, 0x1, R30 ;  /* 0x0000000103007824 */ /* 0x000fca00078e021e */
[C---:B------:R-:W-:Y:S02]  /*8ad0*/  LOP3.LUT R2, R0.reuse, 0x600, RZ, 0xc0, !PT ;  /* 0x0000060000027812 */ /* 0x040fe400078ec0ff */
[----:B------:R-:W-:Y:S02]  /*8ae0*/  ISETP.GE.U32.AND P0, PT, R0, 0x600, PT ;  /* 0x000006000000780c */ /* 0x000fe40003f06070 */
[----:B------:R-:W-:-:S13]  /*8af0*/  ISETP.NE.AND P1, PT, R2, 0x600, PT ;  /* 0x000006000200780c */ /* 0x000fda0003f25270 */
[----:B------:R-:W-:Y:S05]  /*8b00*/  @!P1 BRA `(.L_x_566) ;  /* 0x0000000000809947 */ /* 0x000fea0003800000 */
[----:B------:R-:W0:Y:S01]  /*8b10*/  LDCU.128 UR8, c[0x0][0x3c0] ;  /* 0x00007800ff0877ac */ /* 0x000e220008000c00 */
[C---:B------:R-:W-:Y:S01]  /*8b20*/  IADD3 R11, P1, PT, R37.reuse, R24, RZ ;  /* 0x00000018250b7210 */ /* 0x040fe20007f3e0ff */
[----:B------:R-:W-:Y:S01]  /*8b30*/  IMAD R6, R37, 0x8, R36 ;  /* 0x0000000825067824 */ /* 0x000fe200078e0224 */
[----:B------:R-:W-:-:S03]  /*8b40*/  LEA.HI R0, R0, 0x1, RZ, 0x17 ;  /* 0x0000000100007811 */ /* 0x000fc600078fb8ff */
[----:B------:R-:W-:Y:S02]  /*8b50*/  IMAD.X R2, RZ, RZ, R25, P1 ;  /* 0x000000ffff027224 */ /* 0x000fe400008e0619 */
[C---:B------:R-:W-:Y:S02]  /*8b60*/  IMAD.SHL.U32 R10, R11.reuse, 0x4, RZ ;  /* 0x000000040b0a7824 */ /* 0x040fe400078e00ff */
[----:B------:R-:W-:Y:S01]  /*8b70*/  VIADD R6, R6, 0x800 ;  /* 0x0000080006067836 */ /* 0x000fe20000000000 */
[----:B------:R-:W-:Y:S01]  /*8b80*/  SHF.L.U64.HI R11, R11, 0x2, R2 ;  /* 0x000000020b0b7819 */ /* 0x000fe20000010202 */
[C---:B------:R-:W-:Y:S01]  /*8b90*/  IMAD.SHL.U32 R2, R0.reuse, 0x200, RZ ;  /* 0x0000020000027824 */ /* 0x040fe200078e00ff */
[----:B------:R-:W-:-:S04]  /*8ba0*/  LOP3.LUT R0, R0, 0x3, RZ, 0xc0, !PT ;  /* 0x0000000300007812 */ /* 0x000fc800078ec0ff */
[----:B------:R-:W-:Y:S01]  /*8bb0*/  LOP3.LUT R2, R2, 0x600, RZ, 0xc0, !PT ;  /* 0x0000060002027812 */ /* 0x000fe200078ec0ff */
[----:B------:R-:W-:Y:S01]  /*8bc0*/  IMAD.MOV R0, RZ, RZ, -R0 ;  /* 0x000000ffff007224 */ /* 0x000fe200078e0a00 */
[C---:B0-----:R-:W-:Y:S02]  /*8bd0*/  IADD3 R12, P1, PT, R10.reuse, UR10, RZ ;  /* 0x0000000a0a0c7c10 */ /* 0x041fe4000ff3e0ff */
[----:B------:R-:W-:Y:S01]  /*8be0*/  IADD3 R10, P2, PT, R10, UR8, RZ ;  /* 0x000000080a0a7c10 */ /* 0x000fe2000ff5e0ff */
[----:B------:R-:W-:Y:S01]  /*8bf0*/  IMAD.IADD R7, R2, 0x1, R37 ;  /* 0x0000000102077824 */ /* 0x000fe200078e0225 */
[C---:B------:R-:W-:Y:S02]  /*8c00*/  IADD3.X R13, PT, PT, R11.reuse, UR11, RZ, P1, !PT ;  /* 0x0000000b0b0d7c10 */ /* 0x040fe40008ffe4ff */
[----:B------:R-:W-:-:S09]  /*8c10*/  IADD3.X R11, PT, PT, R11, UR9, RZ, P2, !PT ;  /* 0x000000090b0b7c10 */ /* 0x000fd200097fe4ff */
.L_x_567:
        /* <DEDUP_REMOVED lines=15> */
.L_x_566:
[----:B------:R-:W-:Y:S05]  /*8d10*/  BSYNC.RECONVERGENT B1 ;  /* 0x0000000000017941 */ /* 0x000fea0003800200 */
.L_x_565:
[----:B------:R-:W-:Y:S05]  /*8d20*/  @!P0 BRA `(.L_x_564) ;  /* 0x0000000800148947 */ /* 0x000fea0003800000 */
[----:B------:R-:W1:Y:S01]  /*8d30*/  LDCU.128 UR8, c[0x0][0x3c0] ;  /* 0x00007800ff0877ac */ /* 0x000e620008000c00 */
[----:B0-----:R-:W-:Y:S01]  /*8d40*/  IMAD.IADD R5, R30, 0x1, -R7 ;  /* 0x000000011e057824 */ /* 0x001fe200078e0a07 */
[----:B------:R-:W-:Y:S01]  /*8d50*/  IADD3 R3, P0, PT, R7, R24, RZ ;  /* 0x0000001807037210 */ /* 0x000fe20007f1e0ff */
[----:B------:R-:W-:Y:S03]  /*8d60*/  BSSY.RECONVERGENT B1, `(.L_x_568) ;  /* 0x000004b000017945 */ /* 0x000fe60003800200 */
[----:B------:R-:W-:Y:S01]  /*8d70*/  ISETP.GT.AND P1, PT, R5, 0x1800, PT ;  /* 0x000018000500780c */ /* 0x000fe20003f24270 */
[----:B------:R-:W-:Y:S01]  /*8d80*/  IMAD.X R0, RZ, RZ, R25, P0 ;  /* 0x000000ffff007224 */ /* 0x000fe200000e0619 */
[----:B------:R-:W-:-:S04]  /*8d90*/  LEA R2, P0, R3, 0x1000, 0x2 ;  /* 0x0000100003027811 */ /* 0x000fc800078010ff */
[----:B------:R-:W-:Y:S01]  /*8da0*/  LEA.HI.X R3, R3, RZ, R0, 0x2, P0 ;  /* 0x000000ff03037211 */ /* 0x000fe200000f1400 */
[----:B------:R-:W-:-:S04]  /*8db0*/  IMAD R0, R7, 0x8, R36 ;  /* 0x0000000807007824 */ /* 0x000fc800078e0224 */
[----:B------:R-:W-:Y:S01]  /*8dc0*/  VIADD R0, R0, 0x2800 ;  /* 0x0000280000007836 */ /* 0x000fe20000000000 */
[C---:B-1----:R-:W-:Y:S02]  /*8dd0*/  IADD3 R4, P0, PT, R2.reuse, UR8, RZ ;  /* 0x0000000802047c10 */ /* 0x042fe4000ff1e0ff */
[----:B------:R-:W-:Y:S02]  /*8de0*/  IADD3 R2, P2, PT, R2, UR10, RZ ;  /* 0x0000000a02027c10 */ /* 0x000fe4000ff5e0ff */
[C---:B------:R-:W-:Y:S02]  /*8df0*/  IADD3.X R5, PT, PT, R3.reuse, UR9, RZ, P0, !PT ;  /* 0x0000000903057c10 */ /* 0x040fe400087fe4ff */
[----:B------:R-:W-:Y:S02]  /*8e00*/  IADD3.X R3, PT, PT, R3, UR11, RZ, P2, !PT ;  /* 0x0000000b03037c10 */ /* 0x000fe400097fe4ff */
[----:B------:R-:W-:Y:S01]  /*8e10*/  PLOP3.LUT P0, PT, PT, PT, PT, 0x80, 0x8 ;  /* 0x000000000008781c */ /* 0x000fe20003f0f070 */
[----:B------:R-:W-:-:S12]  /*8e20*/  @!P1 BRA `(.L_x_569) ;  /* 0x0000000000f89947 */ /* 0x000fd80003800000 */
[----:B------:R-:W-:Y:S01]  /*8e30*/  PLOP3.LUT P0, PT, PT, PT, PT, 0x8, 0x80 ;  /* 0x000000000080781c */ /* 0x000fe20003f0e170 */
[----:B------:R-:W-:-:S12]  /*8e40*/  VIADD R36, R30, 0xffffe800 ;  /* 0xffffe8001e247836 */ /* 0x000fd80000000000 */
.L_x_570:
[----:B------:R-:W0:Y:S01]  /*8e50*/  LDS.64 R8, [R0+-0x2000] ;  /* 0xffe0000000087984 */ /* 0x000e220000000a00 */
[----:B------:R-:W-:Y:S01]  /*8e60*/  VIADD R7, R7, 0x2000 ;  /* 0x0000200007077836 */ /* 0x000fe20000000000 */
[----:B------:R-:W-:Y:S02]  /*8e70*/  IADD3 R6, P3, PT, R2, 0x8000, RZ ;  /* 0x0000800002067810 */ /* 0x000fe40007f7e0ff */
        /* <DEDUP_REMOVED lines=19> */
[----:B------:R-:W-:Y:S04]  /*8fb0*/  STG.E desc[UR6][R4.64+-0x800], R10 ;  /* 0xfff8000a04007986 */ /* 0x000fe8000c101906 */
[----:B------:R1:W-:Y:S01]  /*8fc0*/  STG.E desc[UR6][R2.64+-0x800], R11 ;  /* 0xfff8000b02007986 */ /* 0x0003e2000c101906 */
[----:B0-----:R-:W-:-:S03]  /*8fd0*/  IADD3 R8, P2, PT, R4, 0x8000, RZ ;  /* 0x0000800004087810 */ /* 0x001fc60007f5e0ff */
[----:B--2---:R-:W-:Y:S01]  /*8fe0*/  STG.E desc[UR6][R4.64], R12 ;  /* 0x0000000c04007986 */ /* 0x004fe2000c101906 */
[----:B---3--:R-:W-:-:S03]  /*8ff0*/  IMAD.X R9, RZ, RZ, R3, P3 ;  /* 0x000000ffff097224 */ /* 0x008fc600018e0603 */
[----:B------:R-:W-:Y:S04]  /*9000*/  STG.E desc[UR6][R2.64], R13 ;  /* 0x0000000d02007986 */ /* 0x000fe8000c101906 */
[----:B------:R-:W-:Y:S01]  /*9010*/  STG.E desc[UR6][R4.64+0x800], R14 ;  /* 0x0008000e04007986 */ /* 0x000fe2000c101906 */
[----:B-1----:R-:W-:-:S03]  /*9020*/  IMAD.X R11, RZ, RZ, R5, P2 ;  /* 0x000000ffff0b7224 */ /* 0x002fc600010e0605 */
[----:B------:R-:W-:Y:S04]  /*9030*/  STG.E desc[UR6][R2.64+0x800], R15 ;  /* 0x0008000f02007986 */ /* 0x000fe8000c101906 */
[----:B----4-:R-:W-:Y:S04]  /*9040*/  STG.E desc[UR6][R4.64+0x1000], R16 ;  /* 0x0010001004007986 */ /* 0x010fe8000c101906 */
        /* <DEDUP_REMOVED lines=28> */
.L_x_569:
[----:B------:R-:W-:Y:S05]  /*9210*/  BSYNC.RECONVERGENT B1 ;  /* 0x0000000000017941 */ /* 0x000fea0003800200 */
.L_x_568:
[----:B------:R-:W-:Y:S01]  /*9220*/  IMAD.IADD R6, R30, 0x1, -R7 ;  /* 0x000000011e067824 */ /* 0x000fe200078e0a07 */
[----:B------:R-:W-:Y:S04]  /*9230*/  BSSY.RECONVERGENT B1, `(.L_x_571) ;  /* 0x0000026000017945 */ /* 0x000fe80003800200 */
[----:B------:R-:W-:-:S13]  /*9240*/  ISETP.GT.AND P1, PT, R6, 0x800, PT ;  /* 0x000008000600780c */ /* 0x000fda0003f24270 */
[----:B------:R-:W-:Y:S05]  /*9250*/  @!P1 BRA `(.L_x_572) ;  /* 0x00000000008c9947 */ /* 0x000fea0003800000 */
[----:B------:R-:W0:Y:S01]  /*9260*/  LDS.64 R8, [R0+-0x2000] ;  /* 0xffe0000000087984 */ /* 0x000e220000000a00 */
[----:B------:R-:W-:Y:S01]  /*9270*/  IADD3 R6, P2, PT, R2, 0x4000, RZ ;  /* 0x0000400002067810 */ /* 0x000fe20007f5e0ff */
[----:B------:R-:W-:Y:S01]  /*9280*/  VIADD R7, R7, 0x1000 ;  /* 0x0000100007077836 */ /* 0x000fe20000000000 */
[----:B------:R-:W-:Y:S01]  /*9290*/  PLOP3.LUT P0, PT, PT, PT, PT, 0x8, 0x80 ;  /* 0x000000000080781c */ /* 0x000fe20003f0e170 */
        /* <DEDUP_REMOVED lines=10> */
[----:B-1----:R-:W-:Y:S04]  /*9340*/  STG.E desc[UR6][R4.64+-0x800], R10 ;  /* 0xfff8000a04007986 */ /* 0x002fe8000c101906 */
        /* <DEDUP_REMOVED lines=20> */
.L_x_572:
[----:B------:R-:W-:Y:S05]  /*9490*/  BSYNC.RECONVERGENT B1 ;  /* 0x0000000000017941 */ /* 0x000fea0003800200 */
.L_x_571:
[----:B------:R-:W-:-:S13]  /*94a0*/  ISETP.LT.OR P0, PT, R7, R30, P0 ;  /* 0x0000001e0700720c */ /* 0x000fda0000701670 */
[----:B------:R-:W-:Y:S05]  /*94b0*/  @!P0 BRA `(.L_x_564) ;  /* 0x0000000000308947 */ /* 0x000fea0003800000 */
[----:B------:R-:W0:Y:S04]  /*94c0*/  LDS.64 R6, [R0+-0x2000] ;  /* 0xffe0000000067984 */ /* 0x000e280000000a00 */
[----:B------:R-:W1:Y:S04]  /*94d0*/  LDS.64 R8, [R0+-0x1000] ;  /* 0xfff0000000087984 */ /* 0x000e680000000a00 */
[----:B------:R-:W2:Y:S04]  /*94e0*/  LDS.64 R10, [R0] ;  /* 0x00000000000a7984 */ /* 0x000ea80000000a00 */
[----:B------:R-:W3:Y:S04]  /*94f0*/  LDS.64 R12, [R0+0x1000] ;  /* 0x00100000000c7984 */ /* 0x000ee80000000a00 */
[----:B0-----:R4:W-:Y:S04]  /*9500*/  STG.E desc[UR6][R4.64+-0x1000], R6 ;  /* 0xfff0000604007986 */ /* 0x0019e8000c101906 */
[----:B------:R4:W-:Y:S04]  /*9510*/  STG.E desc[UR6][R2.64+-0x1000], R7 ;  /* 0xfff0000702007986 */ /* 0x0009e8000c101906 */
[----:B-1----:R4:W-:Y:S04]  /*9520*/  STG.E desc[UR6][R4.64+-0x800], R8 ;  /* 0xfff8000804007986 */ /* 0x0029e8000c101906 */
[----:B------:R4:W-:Y:S04]  /*9530*/  STG.E desc[UR6][R2.64+-0x800], R9 ;  /* 0xfff8000902007986 */ /* 0x0009e8000c101906 */
[----:B--2---:R4:W-:Y:S04]  /*9540*/  STG.E desc[UR6][R4.64], R10 ;  /* 0x0000000a04007986 */ /* 0x0049e8000c101906 */
[----:B------:R4:W-:Y:S04]  /*9550*/  STG.E desc[UR6][R2.64], R11 ;  /* 0x0000000b02007986 */ /* 0x0009e8000c101906 */
[----:B---3--:R4:W-:Y:S04]  /*9560*/  STG.E desc[UR6][R4.64+0x800], R12 ;  /* 0x0008000c04007986 */ /* 0x0089e8000c101906 */
[----:B------:R4:W-:Y:S02]  /*9570*/  STG.E desc[UR6][R2.64+0x800], R13 ;  /* 0x0008000d02007986 */ /* 0x0009e4000c101906 */
.L_x_564:
[----:B------:R-:W-:Y:S05]  /*9580*/  BSYNC.RECONVERGENT B0 ;  /* 0x0000000000007941 */ /* 0x000fea0003800200 */
.L_x_563:
[----:B------:R-:W-:-:S13]  /*9590*/  ISETP.NE.AND P0, PT, R37, RZ, PT ;  /* 0x000000ff2500720c */ /* 0x000fda0003f05270 */
[----:B------:R-:W-:Y:S05]  /*95a0*/  @P0 EXIT ;  /* 0x000000000000094d */ /* 0x000fea0003800000 */
[----:B0-2-4-:R-:W0:Y:S01]  /*95b0*/  LDC.64 R2, c[0x0][0x3e8] ;  /* 0x0000fa00ff027b82 */ /* 0x015e220000000a00 */
[----:B------:R-:W-:-:S05]  /*95c0*/  IADD3 R30, P0, PT, R30, R24, RZ ;  /* 0x000000181e1e7210 */ /* 0x000fca0007f1e0ff */
[----:B------:R-:W-:-:S05]  /*95d0*/  IMAD.X R31, R31, 0x1, R25, P0 ;  /* 0x000000011f1f7824 */ /* 0x000fca00000e0619 */
[----:B0-----:R-:W-:Y:S01]  /*95e0*/  STG.E.64 desc[UR6][R2.64], R30 ;  /* 0x0000001e02007986 */ /* 0x001fe2000c101b06 */
[----:B------:R-:W-:Y:S05]  /*95f0*/  EXIT ;  /* 0x000000000000794d */ /* 0x000fea0003800000 */
.L_x_476:
[----:B------:R-:W-:Y:S01]  /*9600*/  BSSY B1, `(.L_x_573) ;  /* 0x0000006000017945 */ /* 0x000fe20003800000 */
[----:B------:R-:W-:Y:S01]  /*9610*/  PLOP3.LUT P0, PT, P0, PT, PT, 0x8, 0x80 ;  /* 0x000000000080781c */ /* 0x000fe2000070e170 */
[----:B------:R-:W-:-:S12]  /*9620*/  IMAD.MOV.U32 R28, RZ, RZ, -0x1 ;  /* 0xffffffffff1c7424 */ /* 0x000fd800078e00ff */
[----:B0-----:R-:W-:Y:S05]  /*9630*/  WARPSYNC.COLLECTIVE R28, `(.L_x_574) ;  /* 0x000000001c087348 */ /* 0x001fea0003c00000 */
[----:B------:R-:W-:Y:S01]  /*9640*/  VOTE.ANY P0, P0 ;  /* 0x0000000000ff7806 */ /* 0x000fe20000000100 */
[----:B0-----:R-:W-:-:S12]  /*9650*/  ENDCOLLECTIVE ;  /* 0x000000000000791b */ /* 0x001fd80003800000 */
.L_x_574:
[----:B------:R-:W-:Y:S05]  /*9660*/  BSYNC B1 ;  /* 0x0000000000017941 */ /* 0x000fea0003800000 */
.L_x_573:
[----:B------:R-:W-:Y:S05]  /*9670*/  BRA `(.L_x_575) ;  /* 0xffffff98006c7947 */ /* 0x000fea000383ffff */
.L_x_480:
[----:B------:R-:W-:Y:S01]  /*9680*/  BSSY B1, `(.L_x_576) ;  /* 0x0000006000017945 */ /* 0x000fe20003800000 */
[----:B------:R-:W-:Y:S01]  /*9690*/  PLOP3.LUT P0, PT, P0, PT, PT, 0x8, 0x80 ;  /* 0x000000000080781c */ /* 0x000fe2000070e170 */
[----:B------:R-:W-:-:S12]  /*96a0*/  IMAD.MOV.U32 R28, RZ, RZ, -0x1 ;  /* 0xffffffffff1c7424 */ /* 0x000fd800078e00ff */
[----:B0-----:R-:W-:Y:S05]  /*96b0*/  WARPSYNC.COLLECTIVE R28, `(.L_x_577) ;  /* 0x000000001c087348 */ /* 0x001fea0003c00000 */
[----:B------:R-:W-:Y:S01]  /*96c0*/  VOTE.ANY P0, P0 ;  /* 0x0000000000ff7806 */ /* 0x000fe20000000100 */
[----:B0-----:R-:W-:-:S12]  /*96d0*/  ENDCOLLECTIVE ;  /* 0x000000000000791b */ /* 0x001fd80003800000 */
.L_x_577:
[----:B------:R-:W-:Y:S05]  /*96e0*/  BSYNC B1 ;  /* 0x0000000000017941 */ /* 0x000fea0003800000 */
.L_x_576:
[----:B------:R-:W-:Y:S05]  /*96f0*/  BRA `(.L_x_578) ;  /* 0xffffff9800847947 */ /* 0x000fea000383ffff */
.L_x_482:
[----:B------:R-:W1:Y:S01]  /*9700*/  S2R R35, SR_GEMASK ;  /* 0x0000000000237919 */ /* 0x000e620000003c00 */
[----:B------:R-:W-:Y:S01]  /*9710*/  BSSY B1, `(.L_x_579) ;  /* 0x0000006000017945 */ /* 0x000fe20003800000 */
[----:B------:R-:W-:Y:S01]  /*9720*/  PLOP3.LUT P0, PT, P0, PT, PT, 0x8, 0x80 ;  /* 0x000000000080781c */ /* 0x000fe2000070e170 */
[----:B------:R-:W-:-:S12]  /*9730*/  IMAD.MOV.U32 R28, RZ, RZ, -0x1 ;  /* 0xffffffffff1c7424 */ /* 0x000fd800078e00ff */
[----:B01----:R-:W-:Y:S05]  /*9740*/  WARPSYNC.COLLECTIVE R28, `(.L_x_580) ;  /* 0x000000001c087348 */ /* 0x003fea0003c00000 */
[----:B------:R-:W-:Y:S01]  /*9750*/  VOTE.ANY R28, PT, P0 ;  /* 0x00000000001c7806 */ /* 0x000fe200000e0100 */
[----:B01----:R-:W-:Y:S06]  /*9760*/  ENDCOLLECTIVE ;  /* 0x000000000000791b */ /* 0x003fec0003800000 */
.L_x_580:
[----:B------:R-:W-:Y:S05]  /*9770*/  BSYNC B1 ;  /* 0x0000000000017941 */ /* 0x000fea0003800000 */
.L_x_579:
[----:B------:R-:W-:Y:S01]  /*9780*/  LOP3.LUT R28, R28, 0x80000000, R35, 0xec, !PT ;  /* 0x800000001c1c7812 */ /* 0x000fe200078eec23 */
[----:B------:R-:W-:Y:S02]  /*9790*/  IMAD.MOV.U32 R31, RZ, RZ, R26 ;  /* 0x000000ffff1f7224 */ /* 0x000fe400078e001a */
[----:B------:R-:W-:Y:S02]  /*97a0*/  IMAD.MOV.U32 R30, RZ, RZ, 0x1 ;  /* 0x00000001ff1e7424 */ /* 0x000fe400078e00ff */
[----:B------:R-:W-:-:S05]  /*97b0*/  VIADD R29, R28, 0xffffffff ;  /* 0xffffffff1c1d7836 */ /* 0x000fca0000000000 */
[----:B------:R-:W-:Y:S01]  /*97c0*/  LOP3.LUT R37, R28, R29, RZ, 0xc, !PT ;  /* 0x0000001d1c257212 */ /* 0x000fe200078e0cff */
[----:B------:R-:W-:-:S03]  /*97d0*/  IMAD.MOV.U32 R28, RZ, RZ, -0x1 ;  /* 0xffffffffff1c7424 */ /* 0x000fc600078e00ff */
[----:B------:R0:W1:Y:S04]  /*97e0*/  POPC R29, R37 ;  /* 0x00000025001d7309 */ /* 0x0000680000000000 */
[----:B01----:R-:W-:Y:S05]  /*97f0*/  WARPSYNC.COLLECTIVE R28, `(.L_x_581) ;  /* 0x000000001c087348 */ /* 0x003fea0003c00000 */
[----:B-1----:R1:W2:Y:S02]  /*9800*/  SHFL.DOWN P0, R32, R31, R30, R29 ;  /* 0x0800001e1f207389 */ /* 0x0022a4000000001d */
[----:B012---:R-:W-:Y:S05]  /*9810*/  ENDCOLLECTIVE ;  /* 0x000000000000791b */ /* 0x007fea0003800000 */
.L_x_581:
[----:B------:R-:W-:Y:S02]  /*9820*/  IMAD.MOV.U32 R31, RZ, RZ, R27 ;  /* 0x000000ffff1f7224 */ /* 0x000fe400078e001b */
[----:B------:R-:W-:-:S07]  /*9830*/  IMAD.MOV.U32 R36, RZ, RZ, R32 ;  /* 0x000000ffff247224 */ /* 0x000fce00078e0020 */
[----:B------:R-:W-:Y:S05]  /*9840*/  WARPSYNC.COLLECTIVE R28, `(.L_x_582) ;  /* 0x000000001c087348 */ /* 0x000fea0003c00000 */
[----:B------:R0:W1:Y:S02]  /*9850*/  SHFL.DOWN P0, R32, R31, R30, R29 ;  /* 0x0800001e1f207389 */ /* 0x000064000000001d */
[----:B01----:R-:W-:Y:S05]  /*9860*/  ENDCOLLECTIVE ;  /* 0x000000000000791b */ /* 0x003fea0003800000 */
.L_x_582:
[----:B------:R-:W-:Y:S01]  /*9870*/  IMAD.MOV.U32 R30, RZ, RZ, 0x2 ;  /* 0x00000002ff1e7424 */ /* 0x000fe200078e00ff */
[----:B------:R-:W-:-:S04]  /*9880*/  ISETP.GE.AND P0, PT, R40, R29, PT ;  /* 0x0000001d2800720c */ /* 0x000fc80003f06270 */
[----:B------:R-:W-:Y:S02]  /*9890*/  SEL R37, R36, RZ, !P0 ;  /* 0x000000ff24257207 */ /* 0x000fe40004000000 */
[----:B------:R-:W-:Y:S02]  /*98a0*/  SEL R41, R32, RZ, !P0 ;  /* 0x000000ff20297207 */ /* 0x000fe40004000000 */
[----:B------:R-:W-:Y:S01]  /*98b0*/  IADD3 R37, P0, PT, R26, R37, RZ ;  /* 0x000000251a257210 */ /* 0x000fe20007f1e0ff */
[----:B------:R-:W-:-:S04]  /*98c0*/  VIADD R26, R40, 0x2 ;  /* 0x00000002281a7836 */ /* 0x000fc80000000000 */
[----:B------:R-:W-:Y:S01]  /*98d0*/  IMAD.MOV.U32 R31, RZ, RZ, R37 ;  /* 0x000000ffff1f7224 */ /* 0x000fe200078e0025 */
[----:B------:R-:W-:Y:S01]  /*98e0*/  ISETP.GT.AND P2, PT, R26, R29, PT ;  /* 0x0000001d1a00720c */ /* 0x000fe20003f44270 */
[----:B------:R-:W-:Y:S02]  /*98f0*/  IMAD.X R41, R27, 0x1, R41, P0 ;  /* 0x000000011b297824 */ /* 0x000fe400000e0629 */
[----:B------:R-:W-:-:S10]  /*9900*/  VIADD R26, R40, 0x4 ;  /* 0x00000004281a7836 */ /* 0x000fd40000000000 */
[----:B------:R-:W-:Y:S05]  /*9910*/  WARPSYNC.COLLECTIVE R28, `(.L_x_583) ;  /* 0x000000001c087348 */ /* 0x000fea0003c00000 */
[----:B------:R0:W1:Y:S02]  /*9920*/  SHFL.DOWN P0, R32, R31, R30, R29 ;  /* 0x0800001e1f207389 */ /* 0x000064000000001d */
[----:B01----:R-:W-:Y:S05]  /*9930*/  ENDCOLLECTIVE ;  /* 0x000000000000791b */ /* 0x003fea0003800000 */
.L_x_583:
[----:B------:R-:W-:Y:S01]  /*9940*/  IMAD.MOV.U32 R31, RZ, RZ, R41 ;  /* 0x000000ffff1f7224 */ /* 0x000fe200078e0029 */
[----:B------:R-:W-:-:S04]  /*9950*/  SEL R32, R32, RZ, !P2 ;  /* 0x000000ff20207207 */ /* 0x000fc80005000000 */
[----:B------:R-:W-:-:S13]  /*9960*/  IADD3 R27, P5, PT, R32, R37, RZ ;  /* 0x00000025201b7210 */ /* 0x000fda0007fbe0ff */
[----:B------:R-:W-:Y:S05]  /*9970*/  WARPSYNC.COLLECTIVE R28, `(.L_x_584) ;  /* 0x000000001c087348 */ /* 0x000fea0003c00000 */
[----:B------:R0:W1:Y:S02]  /*9980*/  SHFL.DOWN P0, R32, R31, R30, R29 ;  /* 0x0800001e1f207389 */ /* 0x000064000000001d */
[----:B01----:R-:W-:Y:S05]  /*9990*/  ENDCOLLECTIVE ;  /* 0x000000000000791b */ /* 0x003fea0003800000 */
.L_x_584:
[----:B------:R-:W-:Y:S02]  /*99a0*/  IMAD.MOV.U32 R31, RZ, RZ, R27 ;  /* 0x000000ffff1f7224 */ /* 0x000fe400078e001b */
[----:B------:R-:W-:Y:S02]  /*99b0*/  IMAD.MOV.U32 R30, RZ, RZ, 0x4 ;  /* 0x00000004ff1e7424 */ /* 0x000fe400078e00ff */
[----:B------:R-:W-:-:S07]  /*99c0*/  IMAD.MOV.U32 R36, RZ, RZ, R32 ;  /* 0x000000ffff247224 */ /* 0x000fce00078e0020 */
[----:B------:R-:W-:Y:S05]  /*99d0*/  WARPSYNC.COLLECTIVE R28, `(.L_x_585) ;  /* 0x000000001c087348 */ /* 0x000fea0003c00000 */
[----:B------:R0:W1:Y:S02]  /*99e0*/  SHFL.DOWN P0, R32, R31, R30, R29 ;  /* 0x0800001e1f207389 */ /* 0x000064000000001d */
[----:B01----:R-:W-:Y:S05]  /*99f0*/  ENDCOLLECTIVE ;  /* 0x000000000000791b */ /* 0x003fea0003800000 */
.L_x_585:
[----:B------:R-:W-:Y:S02]  /*9a00*/  SEL R36, R36, RZ, !P2 ;  /* 0x000000ff24247207 */ /* 0x000fe40005000000 */
[----:B------:R-:W-:-:S03]  /*9a10*/  ISETP.GT.AND P2, PT, R26, R29, PT ;  /* 0x0000001d1a00720c */ /* 0x000fc60003f44270 */
[----:B------:R-:W-:-:S04]  /*9a20*/  IMAD.X R36, R36, 0x1, R41, P5 ;  /* 0x0000000124247824 */ /* 0x000fc800028e0629 */
[----:B------:R-:W-:Y:S01]  /*9a30*/  IMAD.MOV.U32 R31, RZ, RZ, R36 ;  /* 0x000000ffff1f7224 */ /* 0x000fe200078e0024 */
[----:B------:R-:W-:-:S04]  /*9a40*/  SEL R32, R32, RZ, !P2 ;  /* 0x000000ff20207207 */ /* 0x000fc80005000000 */
[----:B------:R-:W-:-:S13]  /*9a50*/  IADD3 R44, P5, PT, R32, R27, RZ ;  /* 0x0000001b202c7210 */ /* 0x000fda0007fbe0ff */
[----:B------:R-:W-:Y:S05]  /*9a60*/  WARPSYNC.COLLECTIVE R28, `(.L_x_586) ;  /* 0x000000001c087348 */ /* 0x000fea0003c00000 */
[----:B------:R0:W1:Y:S02]  /*9a70*/  SHFL.DOWN P0, R32, R31, R30, R29 ;  /* 0x0800001e1f207389 */ /* 0x000064000000001d */
[----:B01----:R-:W-:Y:S05]  /*9a80*/  ENDCOLLECTIVE ;  /* 0x000000000000791b */ /* 0x003fea0003800000 */
.L_x_586:
[----:B------:R-:W-:Y:S02]  /*9a90*/  IMAD.MOV.U32 R31, RZ, RZ, R44 ;  /* 0x000000ffff1f7224 */ /* 0x000fe400078e002c */
[----:B------:R-:W-:Y:S02]  /*9aa0*/  IMAD.MOV.U32 R30, RZ, RZ, 0x8 ;  /* 0x00000008ff1e7424 */ /* 0x000fe400078e00ff */
[----:B------:R-:W-:-:S07]  /*9ab0*/  IMAD.MOV.U32 R26, RZ, RZ, R32 ;  /* 0x000000ffff1a7224 */ /* 0x000fce00078e0020 */
[----:B------:R-:W-:Y:S05]  /*9ac0*/  WARPSYNC.COLLECTIVE R28, `(.L_x_587) ;  /* 0x000000001c087348 */ /* 0x000fea0003c00000 */
[----:B------:R0:W1:Y:S02]  /*9ad0*/  SHFL.DOWN P0, R32, R31, R30, R29 ;  /* 0x0800001e1f207389 */ /* 0x000064000000001d */
[----:B01----:R-:W-:Y:S05]  /*9ae0*/  ENDCOLLECTIVE ;  /* 0x000000000000791b */ /* 0x003fea0003800000 */
.L_x_587:
[----:B------:R-:W-:Y:S01]  /*9af0*/  SEL R37, R26, RZ, !P2 ;  /* 0x000000ff1a257207 */ /* 0x000fe20005000000 */
[----:B------:R-:W-:-:S04]  /*9b00*/  VIADD R26, R40, 0x8 ;  /* 0x00000008281a7836 */ /* 0x000fc80000000000 */
[----:B------:R-:W-:Y:S01]  /*9b10*/  IMAD.X R37, R37, 0x1, R36, P5 ;  /* 0x0000000125257824 */ /* 0x000fe200028e0624 */
[----:B------:R-:W-:-:S03]  /*9b20*/  ISETP.GT.AND P2, PT, R26, R29, PT ;  /* 0x0000001d1a00720c */ /* 0x000fc60003f44270 */
[----:B------:R-:W-:Y:S01]  /*9b30*/  IMAD.MOV.U32 R31, RZ, RZ, R37 ;  /* 0x000000ffff1f7224 */ /* 0x000fe200078e0025 */
[----:B------:R-:W-:-:S09]  /*9b40*/  SEL R27, R32, RZ, !P2 ;  /* 0x000000ff201b7207 */ /* 0x000fd20005000000 */
[----:B------:R-:W-:Y:S05]  /*9b50*/  WARPSYNC.COLLECTIVE R28, `(.L_x_588) ;  /* 0x000000001c087348 */ /* 0x000fea0003c00000 */
[----:B------:R0:W1:Y:S02]  /*9b60*/  SHFL.DOWN P0, R32, R31, R30, R29 ;  /* 0x0800001e1f207389 */ /* 0x000064000000001d */
[----:B01----:R-:W-:Y:S05]  /*9b70*/  ENDCOLLECTIVE ;  /* 0x000000000000791b */ /* 0x003fea0003800000 */
.L_x_588:
[----:B------:R-:W-:Y:S01]  /*9b80*/  IADD3 R27, P5, PT, R27, R44, RZ ;  /* 0x0000002c1b1b7210 */ /* 0x000fe20007fbe0ff */
[----:B------:R-:W-:-:S04]  /*9b90*/  VIADD R44, R40, 0x10 ;  /* 0x00000010282c7836 */ /* 0x000fc80000000000 */
[----:B------:R-:W-:Y:S02]  /*9ba0*/  IMAD.MOV.U32 R31, RZ, RZ, R27 ;  /* 0x000000ffff1f7224 */ /* 0x000fe400078e001b */
[----:B------:R-:W-:Y:S02]  /*9bb0*/  IMAD.MOV.U32 R30, RZ, RZ, 0x10 ;  /* 0x00000010ff1e7424 */ /* 0x000fe400078e00ff */
[----:B------:R-:W-:-:S07]  /*9bc0*/  IMAD.MOV.U32 R26, RZ, RZ, R32 ;  /* 0x000000ffff1a7224 */ /* 0x000fce00078e0020 */
[----:B------:R-:W-:Y:S05]  /*9bd0*/  WARPSYNC.COLLECTIVE R28, `(.L_x_589) ;  /* 0x000000001c087348 */ /* 0x000fea0003c00000 */
[----:B------:R0:W1:Y:S02]  /*9be0*/  SHFL.DOWN P0, R32, R31, R30, R29 ;  /* 0x0800001e1f207389 */ /* 0x000064000000001d */
[----:B01----:R-:W-:Y:S05]  /*9bf0*/  ENDCOLLECTIVE ;  /* 0x000000000000791b */ /* 0x003fea0003800000 */
.L_x_589:
[----:B------:R-:W-:-:S05]  /*9c00*/  SEL R26, R26, RZ, !P2 ;  /* 0x000000ff1a1a7207 */ /* 0x000fca0005000000 */
[----:B------:R-:W-:-:S04]  /*9c10*/  IMAD.X R36, R26, 0x1, R37, P5 ;  /* 0x000000011a247824 */ /* 0x000fc800028e0625 */
[----:B------:R-:W-:Y:S02]  /*9c20*/  IMAD.MOV.U32 R31, RZ, RZ, R36 ;  /* 0x000000ffff1f7224 */ /* 0x000fe400078e0024 */
[----:B------:R-:W-:-:S07]  /*9c30*/  IMAD.MOV.U32 R26, RZ, RZ, R32 ;  /* 0x000000ffff1a7224 */ /* 0x000fce00078e0020 */
[----:B------:R-:W-:Y:S05]  /*9c40*/  WARPSYNC.COLLECTIVE R28, `(.L_x_590) ;  /* 0x000000001c087348 */ /* 0x000fea0003c00000 */
[----:B------:R0:W1:Y:S02]  /*9c50*/  SHFL.DOWN P0, R32, R31, R30, R29 ;  /* 0x0800001e1f207389 */ /* 0x000064000000001d */
[----:B01----:R-:W-:Y:S05]  /*9c60*/  ENDCOLLECTIVE ;  /* 0x000000000000791b */ /* 0x003fea0003800000 */
.L_x_590:
[----:B------:R-:W0:Y:S01]  /*9c70*/  LDCU.64 UR4, c[0x0][0x3f0] ;  /* 0x00007e00ff0477ac */ /* 0x000e220008000a00 */
[----:B------:R-:W1:Y:S01]  /*9c80*/  S2UR UR8, SR_CTAID.X ;  /* 0x00000000000879c3 */ /* 0x000e620000002500 */
[----:B0-----:R-:W-:-:S04]  /*9c90*/  UIADD3 UR4, UP0, UPT, UR4, 0x200, URZ ;  /* 0x0000020004047890 */ /* 0x001fc8000ff1e0ff */
[----:B------:R-:W-:Y:S01]  /*9ca0*/  UIADD3.X UR5, UPT, UPT, URZ, UR5, URZ, UP0, !UPT ;  /* 0x00000005ff057290 */ /* 0x000fe200087fe4ff */
[----:B------:R-:W-:-:S04]  /*9cb0*/  ISETP.GT.AND P0, PT, R44, R29, PT ;  /* 0x0000001d2c00720c */ /* 0x000fc80003f04270 */
[----:B------:R-:W-:Y:S01]  /*9cc0*/  SEL R26, R26, RZ, !P0 ;  /* 0x000000ff1a1a7207 */ /* 0x000fe20004000000 */
[----:B------:R-:W-:Y:S01]  /*9cd0*/  IMAD.U32 R37, RZ, RZ, UR5 ;  /* 0x00000005ff257e24 */ /* 0x000fe2000f8e00ff */
[----:B------:R-:W-:Y:S02]  /*9ce0*/  SEL R41, R32, RZ, !P0 ;  /* 0x000000ff20297207 */ /* 0x000fe40004000000 */
[----:B------:R-:W-:-:S05]  /*9cf0*/  IADD3 R44, P0, PT, R26, R27, RZ ;  /* 0x0000001b1a2c7210 */ /* 0x000fca0007f1e0ff */
[----:B------:R-:W-:Y:S01]  /*9d00*/  IMAD.X R41, R41, 0x1, R36, P0 ;  /* 0x0000000129297824 */ /* 0x000fe200000e0624 */
[----:B------:R-:W-:Y:S01]  /*9d10*/  ISETP.NE.U32.AND P0, PT, R24, 0x65, PT ;  /* 0x000000651800780c */ /* 0x000fe20003f05070 */
[----:B------:R-:W-:Y:S01]  /*9d20*/  IMAD.U32 R36, RZ, RZ, UR4 ;  /* 0x00000004ff247e24 */ /* 0x000fe2000f8e00ff */
[----:B------:R-:W0:Y:S02]  /*9d30*/  S2R R24, SR_TID.X ;  /* 0x0000000000187919 */ /* 0x000e240000002100 */
[----:B------:R-:W-:Y:S02]  /*9d40*/  ISETP.NE.AND.EX P0, PT, R25, RZ, PT, P0 ;  /* 0x000000ff1900720c */ /* 0x000fe40003f05300 */
[----:B0-----:R-:W-:-:S05]  /*9d50*/  LOP3.LUT R24, RZ, R24, RZ, 0x33, !PT ;  /* 0x00000018ff187212 */ /* 0x001fca00078e33ff */
[----:B-1----:R-:W-:-:S07]  /*9d60*/  VIADD R43, R24, UR8 ;  /* 0x00000008182b7c36 */ /* 0x002fce0008000000 */
[----:B------:R-:W-:Y:S05]  /*9d70*/  WARPSYNC.COLLECTIVE R28, `(.L_x_591) ;  /* 0x000000001c087348 */ /* 0x000fea0003c00000 */
[----:B------:R-:W-:Y:S01]  /*9d80*/  VOTE.ALL P0, P0 ;  /* 0x0000000000ff7806 */ /* 0x000fe20000000000 */
[----:B------:R-:W-:-:S12]  /*9d90*/  ENDCOLLECTIVE ;  /* 0x000000000000791b */ /* 0x000fd80003800000 */
.L_x_591:
[----:B------:R-:W-:Y:S05]  /*9da0*/  BRA `(.L_x_592) ;  /* 0xffffff9400d07947 */ /* 0x000fea000383ffff */
.L_x_484:
[----:B------:R-:W-:Y:S01]  /*9db0*/  BSSY B1, `(.L_x_593) ;  /* 0x0000006000017945 */ /* 0x000fe20003800000 */
[----:B------:R-:W-:Y:S01]  /*9dc0*/  PLOP3.LUT P0, PT, P0, PT, PT, 0x8, 0x80 ;  /* 0x000000000080781c */ /* 0x000fe2000070e170 */
[----:B------:R-:W-:-:S12]  /*9dd0*/  IMAD.MOV.U32 R28, RZ, RZ, -0x1 ;  /* 0xffffffffff1c7424 */ /* 0x000fd800078e00ff */
[----:B0-----:R-:W-:Y:S05]  /*9de0*/  WARPSYNC.COLLECTIVE R28, `(.L_x_594) ;  /* 0x000000001c087348 */ /* 0x001fea0003c00000 */
[----:B------:R-:W-:Y:S01]  /*9df0*/  VOTE.ANY P0, P0 ;  /* 0x0000000000ff7806 */ /* 0x000fe20000000100 */
[----:B0-----:R-:W-:-:S12]  /*9e00*/  ENDCOLLECTIVE ;  /* 0x000000000000791b */ /* 0x001fd80003800000 */
.L_x_594:
[----:B------:R-:W-:Y:S05]  /*9e10*/  BSYNC B1 ;  /* 0x0000000000017941 */ /* 0x000fea0003800000 */
.L_x_593:
[----:B------:R-:W-:Y:S05]  /*9e20*/  BRA `(.L_x_595) ;  /* 0xffffff9400d47947 */ /* 0x000fea000383ffff */
.L_x_488:
[----:B------:R-:W-:Y:S01]  /*9e30*/  BSSY B1, `(.L_x_596) ;  /* 0x0000006000017945 */ /* 0x000fe20003800000 */
[----:B------:R-:W-:Y:S01]  /*9e40*/  PLOP3.LUT P0, PT, P0, PT, PT, 0x8, 0x80 ;  /* 0x000000000080781c */ /* 0x000fe2000070e170 */
[----:B------:R-:W-:-:S12]  /*9e50*/  IMAD.MOV.U32 R28, RZ, RZ, -0x1 ;  /* 0xffffffffff1c7424 */ /* 0x000fd800078e00ff */
[----:B0-----:R-:W-:Y:S05]  /*9e60*/  WARPSYNC.COLLECTIVE R28, `(.L_x_597) ;  /* 0x000000001c087348 */ /* 0x001fea0003c00000 */
[----:B------:R-:W-:Y:S01]  /*9e70*/  VOTE.ANY P0, P0 ;  /* 0x0000000000ff7806 */ /* 0x000fe20000000100 */
[----:B0-----:R-:W-:-:S12]  /*9e80*/  ENDCOLLECTIVE ;  /* 0x000000000000791b */ /* 0x001fd80003800000 */
.L_x_597:
[----:B------:R-:W-:Y:S05]  /*9e90*/  BSYNC B1 ;  /* 0x0000000000017941 */ /* 0x000fea0003800000 */
.L_x_596:
[----:B------:R-:W-:Y:S05]  /*9ea0*/  BRA `(.L_x_598) ;  /* 0xffffff9400f07947 */ /* 0x000fea000383ffff */
.L_x_490:
[----:B------:R-:W-:Y:S01]  /*9eb0*/  ISETP.NE.U32.AND P2, PT, R24, 0x65, PT ;  /* 0x000000651800780c */ /* 0x000fe20003f45070 */
[----:B------:R-:W-:Y:S01]  /*9ec0*/  BSSY B1, `(.L_x_599) ;  /* 0x0000007000017945 */ /* 0x000fe20003800000 */
[----:B------:R-:W-:Y:S01]  /*9ed0*/  PLOP3.LUT P0, PT, P0, PT, PT, 0x8, 0x80 ;  /* 0x000000000080781c */ /* 0x000fe2000070e170 */
[----:B------:R-:W-:Y:S01]  /*9ee0*/  IMAD.MOV.U32 R28, RZ, RZ, -0x1 ;  /* 0xffffffffff1c7424 */ /* 0x000fe200078e00ff */
[----:B------:R-:W-:-:S13]  /*9ef0*/  ISETP.NE.AND.EX P2, PT, R25, RZ, PT, P2 ;  /* 0x000000ff1900720c */ /* 0x000fda0003f45320 */
[----:B0-----:R-:W-:Y:S05]  /*9f00*/  WARPSYNC.COLLECTIVE R28, `(.L_x_600) ;  /* 0x000000001c087348 */ /* 0x001fea0003c00000 */
[----:B------:R-:W-:Y:S01]  /*9f10*/  VOTE.ANY R28, PT, P0 ;  /* 0x00000000001c7806 */ /* 0x000fe200000e0100 */
[----:B0-----:R-:W-:Y:S06]  /*9f20*/  ENDCOLLECTIVE ;  /* 0x000000000000791b */ /* 0x001fec0003800000 */
.L_x_600:
[----:B------:R-:W-:Y:S05]  /*9f30*/  BSYNC B1 ;  /* 0x0000000000017941 */ /* 0x000fea0003800000 */
.L_x_599:
[----:B------:R-:W-:Y:S01]  /*9f40*/  LOP3.LUT R28, R28, 0x80000000, R35, 0xec, !PT ;  /* 0x800000001c1c7812 */ /* 0x000fe200078eec23 */
[----:B------:R-:W-:Y:S02]  /*9f50*/  IMAD.MOV.U32 R31, RZ, RZ, R26 ;  /* 0x000000ffff1f7224 */ /* 0x000fe400078e001a */
[----:B------:R-:W-:Y:S02]  /*9f60*/  IMAD.MOV.U32 R30, RZ, RZ, 0x1 ;  /* 0x00000001ff1e7424 */ /* 0x000fe400078e00ff */
[----:B------:R-:W-:Y:S02]  /*9f70*/  VIADD R25, R28, 0xffffffff ;  /* 0xffffffff1c197836 */ /* 0x000fe40000000000 */
[----:B------:R-:W-:Y:S02]  /*9f80*/  VIADD R24, R40, 0x2 ;  /* 0x0000000228187836 */ /* 0x000fe40000000000 */
[----:B------:R-:W-:Y:S01]  /*9f90*/  VIADD R43, R43, 0xffffffe0 ;  /* 0xffffffe02b2b7836 */ /* 0x000fe20000000000 */
[----:B------:R-:W-:Y:S01]  /*9fa0*/  LOP3.LUT R25, R28, R25, RZ, 0xc, !PT ;  /* 0x000000191c197212 */ /* 0x000fe200078e0cff */
[----:B------:R-:W-:-:S03]  /*9fb0*/  IMAD.MOV.U32 R28, RZ, RZ, -0x1 ;  /* 0xffffffffff1c7424 */ /* 0x000fc600078e00ff */
[----:B------:R0:W1:Y:S04]  /*9fc0*/  POPC R29, R25 ;  /* 0x00000019001d7309 */ /* 0x0000680000000000 */
[----:B01----:R-:W-:Y:S05]  /*9fd0*/  WARPSYNC.COLLECTIVE R28, `(.L_x_601) ;  /* 0x000000001c087348 */ /* 0x003fea0003c00000 */
[----:B-1----:R1:W2:Y:S02]  /*9fe0*/  SHFL.DOWN P0, R32, R31, R30, R29 ;  /* 0x0800001e1f207389 */ /* 0x0022a4000000001d */
[----:B012---:R-:W-:Y:S05]  /*9ff0*/  ENDCOLLECTIVE ;  /* 0x000000000000791b */ /* 0x007fea0003800000 */
.L_x_601:
[----:B------:R-:W-:Y:S01]  /*a000*/  ISETP.GT.AND P5, PT, R24, R29, PT ;  /* 0x0000001d1800720c */ /* 0x000fe20003fa4270 */
[----:B------:R-:W-:Y:S02]  /*a010*/  VIADD R24, R40, 0x4 ;  /* 0x0000000428187836 */ /* 0x000fe40000000000 */
[----:B------:R-:W-:Y:S02]  /*a020*/  IMAD.MOV.U32 R31, RZ, RZ, R27 ;  /* 0x000000ffff1f7224 */ /* 0x000fe400078e001b */
[----:B------:R-:W-:-:S08]  /*a030*/  IMAD.MOV.U32 R45, RZ, RZ, R32 ;  /* 0x000000ffff2d7224 */ /* 0x000fd000078e0020 */
[----:B------:R-:W-:Y:S05]  /*a040*/  WARPSYNC.COLLECTIVE R28, `(.L_x_602) ;  /* 0x000000001c087348 */ /* 0x000fea0003c00000 */
[----:B------:R0:W1:Y:S02]  /*a050*/  SHFL.DOWN P0, R32, R31, R30, R29 ;  /* 0x0800001e1f207389 */ /* 0x000064000000001d */
[----:B01----:R-:W-:Y:S05]  /*a060*/  ENDCOLLECTIVE ;  /* 0x000000000000791b */ /* 0x003fea0003800000 */
.L_x_602:
[----:B------:R-:W-:Y:S01]  /*a070*/  IMAD.MOV.U32 R30, RZ, RZ, 0x2 ;  /* 0x00000002ff1e7424 */ /* 0x000fe200078e00ff */
[----:B------:R-:W-:-:S04]  /*a080*/  ISETP.GE.AND P0, PT, R40, R29, PT ;  /* 0x0000001d2800720c */ /* 0x000fc80003f06270 */
[----:B------:R-:W-:Y:S02]  /*a090*/  SEL R45, R45, RZ, !P0 ;  /* 0x000000ff2d2d7207 */ /* 0x000fe40004000000 */
[----:B------:R-:W-:Y:S02]  /*a0a0*/  SEL R25, R32, RZ, !P0 ;  /* 0x000000ff20197207 */ /* 0x000fe40004000000 */
[----:B------:R-:W-:-:S05]  /*a0b0*/  IADD3 R47, P0, PT, R26, R45, RZ ;  /* 0x0000002d1a2f7210 */ /* 0x000fca0007f1e0ff */
[----:B------:R-:W-:Y:S02]  /*a0c0*/  IMAD.MOV.U32 R31, RZ, RZ, R47 ;  /* 0x000000ffff1f7224 */ /* 0x000fe400078e002f */
[----:B------:R-:W-:-:S07]  /*a0d0*/  IMAD.X R48, R27, 0x1, R25, P0 ;  /* 0x000000011b307824 */ /* 0x000fce00000e0619 */
[----:B------:R-:W-:Y:S05]  /*a0e0*/  WARPSYNC.COLLECTIVE R28, `(.L_x_603) ;  /* 0x000000001c087348 */ /* 0x000fea0003c00000 */
[----:B------:R0:W1:Y:S02]  /*a0f0*/  SHFL.DOWN P0, R32, R31, R30, R29 ;  /* 0x0800001e1f207389 */ /* 0x000064000000001d */
[----:B01----:R-:W-:Y:S05]  /*a100*/  ENDCOLLECTIVE ;  /* 0x000000000000791b */ /* 0x003fea0003800000 */
.L_x_603:
[----:B------:R-:W-:Y:S01]  /*a110*/  IMAD.MOV.U32 R31, RZ, RZ, R48 ;  /* 0x000000ffff1f7224 */ /* 0x000fe200078e0030 */
[----:B------:R-:W-:-:S04]  /*a120*/  SEL R32, R32, RZ, !P5 ;  /* 0x000000ff20207207 */ /* 0x000fc80006800000 */
[----:B------:R-:W-:-:S13]  /*a130*/  IADD3 R46, P6, PT, R32, R47, RZ ;  /* 0x0000002f202e7210 */ /* 0x000fda0007fde0ff */
[----:B------:R-:W-:Y:S05]  /*a140*/  WARPSYNC.COLLECTIVE R28, `(.L_x_604) ;  /* 0x000000001c087348 */ /* 0x000fea0003c00000 */
[----:B------:R0:W1:Y:S02]  /*a150*/  SHFL.DOWN P0, R32, R31, R30, R29 ;  /* 0x0800001e1f207389 */ /* 0x000064000000001d */
[----:B01----:R-:W-:Y:S05]  /*a160*/  ENDCOLLECTIVE ;  /* 0x000000000000791b */ /* 0x003fea0003800000 */
.L_x_604:
[----:B------:R-:W-:Y:S02]  /*a170*/  IMAD.MOV.U32 R31, RZ, RZ, R46 ;  /* 0x000000ffff1f7224 */ /* 0x000fe400078e002e */
[----:B------:R-:W-:Y:S02]  /*a180*/  IMAD.MOV.U32 R30, RZ, RZ, 0x4 ;  /* 0x00000004ff1e7424 */ /* 0x000fe400078e00ff */
[----:B------:R-:W-:-:S07]  /*a190*/  IMAD.MOV.U32 R45, RZ, RZ, R32 ;  /* 0x000000ffff2d7224 */ /* 0x000fce00078e0020 */
[----:B------:R-:W-:Y:S05]  /*a1a0*/  WARPSYNC.COLLECTIVE R28, `(.L_x_605) ;  /* 0x000000001c087348 */ /* 0x000fea0003c00000 */
[----:B------:R0:W1:Y:S02]  /*a1b0*/  SHFL.DOWN P0, R32, R31, R30, R29 ;  /* 0x0800001e1f207389 */ /* 0x000064000000001d */
[----:B01----:R-:W-:Y:S05]  /*a1c0*/  ENDCOLLECTIVE ;  /* 0x000000000000791b */ /* 0x003fea0003800000 */
.L_x_605:
[----:B------:R-:W-:Y:S02]  /*a1d0*/  SEL R45, R45, RZ, !P5 ;  /* 0x000000ff2d2d7207 */ /* 0x000fe40006800000 */
[----:B------:R-:W-:Y:S01]  /*a1e0*/  ISETP.GT.AND P5, PT, R24, R29, PT ;  /* 0x0000001d1800720c */ /* 0x000fe20003fa4270 */
[----:B------:R-:W-:Y:S02]  /*a1f0*/  VIADD R24, R40, 0x8 ;  /* 0x0000000828187836 */ /* 0x000fe40000000000 */
[----:B------:R-:W-:-:S04]  /*a200*/  IMAD.X R45, R45, 0x1, R48, P6 ;  /* 0x000000012d2d7824 */ /* 0x000fc800030e0630 */
[----:B------:R-:W-:Y:S01]  /*a210*/  IMAD.MOV.U32 R31, RZ, RZ, R45 ;  /* 0x000000ffff1f7224 */ /* 0x000fe200078e002d */
[----:B------:R-:W-:-:S07]  /*a220*/  SEL R27, R32, RZ, !P5 ;  /* 0x000000ff201b7207 */ /* 0x000fce0006800000 */
[----:B------:R-:W-:Y:S05]  /*a230*/  WARPSYNC.COLLECTIVE R28, `(.L_x_606) ;  /* 0x000000001c087348 */ /* 0x000fea0003c00000 */
[----:B------:R0:W1:Y:S02]  /*a240*/  SHFL.DOWN P0, R32, R31, R30, R29 ;  /* 0x0800001e1f207389 */ /* 0x000064000000001d */
[----:B01----:R-:W-:Y:S05]  /*a250*/  ENDCOLLECTIVE ;  /* 0x000000000000791b */ /* 0x003fea0003800000 */
.L_x_606:
[----:B------:R-:W-:-:S05]  /*a260*/  IADD3 R27, P6, PT, R27, R46, RZ ;  /* 0x0000002e1b1b7210 */ /* 0x000fca0007fde0ff */
[----:B------:R-:W-:Y:S02]  /*a270*/  IMAD.MOV.U32 R31, RZ, RZ, R27 ;  /* 0x000000ffff1f7224 */ /* 0x000fe400078e001b */
[----:B------:R-:W-:Y:S02]  /*a280*/  IMAD.MOV.U32 R30, RZ, RZ, 0x8 ;  /* 0x00000008ff1e7424 */ /* 0x000fe400078e00ff */
[----:B------:R-:W-:-:S07]  /*a290*/  IMAD.MOV.U32 R26, RZ, RZ, R32 ;  /* 0x000000ffff1a7224 */ /* 0x000fce00078e0020 */
[----:B------:R-:W-:Y:S05]  /*a2a0*/  WARPSYNC.COLLECTIVE R28, `(.L_x_607) ;  /* 0x000000001c087348 */ /* 0x000fea0003c00000 */
[----:B------:R0:W1:Y:S02]  /*a2b0*/  SHFL.DOWN P0, R32, R31, R30, R29 ;  /* 0x0800001e1f207389 */ /* 0x000064000000001d */
[----:B01----:R-:W-:Y:S05]  /*a2c0*/  ENDCOLLECTIVE ;  /* 0x000000000000791b */ /* 0x003fea0003800000 */
.L_x_607:
[----:B------:R-:W-:Y:S02]  /*a2d0*/  SEL R26, R26, RZ, !P5 ;  /* 0x000000ff1a1a7207 */ /* 0x000fe40006800000 */
[----:B------:R-:W-:Y:S01]  /*a2e0*/  ISETP.GT.AND P5, PT, R24, R29, PT ;  /* 0x0000001d1800720c */ /* 0x000fe20003fa4270 */
[----:B------:R-:W-:Y:S02]  /*a2f0*/  VIADD R24, R40, 0x10 ;  /* 0x0000001028187836 */ /* 0x000fe40000000000 */
[----:B------:R-:W-:-:S04]  /*a300*/  IMAD.X R47, R26, 0x1, R45, P6 ;  /* 0x000000011a2f7824 */ /* 0x000fc800030e062d */
[----:B------:R-:W-:Y:S01]  /*a310*/  IMAD.MOV.U32 R31, RZ, RZ, R47 ;  /* 0x000000ffff1f7224 */ /* 0x000fe200078e002f */
[----:B------:R-:W-:-:S04]  /*a320*/  SEL R32, R32, RZ, !P5 ;  /* 0x000000ff20207207 */ /* 0x000fc80006800000 */
[----:B------:R-:W-:-:S13]  /*a330*/  IADD3 R45, P6, PT, R32, R27, RZ ;  /* 0x0000001b202d7210 */ /* 0x000fda0007fde0ff */
[----:B------:R-:W-:Y:S05]  /*a340*/  WARPSYNC.COLLECTIVE R28, `(.L_x_608) ;  /* 0x000000001c087348 */ /* 0x000fea0003c00000 */
[----:B------:R0:W1:Y:S02]  /*a350*/  SHFL.DOWN P0, R32, R31, R30, R29 ;  /* 0x0800001e1f207389 */ /* 0x000064000000001d */
[----:B01----:R-:W-:Y:S05]  /*a360*/  ENDCOLLECTIVE ;  /* 0x000000000000791b */ /* 0x003fea0003800000 */
.L_x_608:
[----:B------:R-:W-:Y:S02]  /*a370*/  IMAD.MOV.U32 R31, RZ, RZ, R45 ;  /* 0x000000ffff1f7224 */ /* 0x000fe400078e002d */
[----:B------:R-:W-:Y:S02]  /*a380*/  IMAD.MOV.U32 R30, RZ, RZ, 0x10 ;  /* 0x00000010ff1e7424 */ /* 0x000fe400078e00ff */
[----:B------:R-:W-:-:S07]  /*a390*/  IMAD.MOV.U32 R26, RZ, RZ, R32 ;  /* 0x000000ffff1a7224 */ /* 0x000fce00078e0020 */
[----:B------:R-:W-:Y:S05]  /*a3a0*/  WARPSYNC.COLLECTIVE R28, `(.L_x_609) ;  /* 0x000000001c087348 */ /* 0x000fea0003c00000 */
[----:B------:R0:W1:Y:S02]  /*a3b0*/  SHFL.DOWN P0, R32, R31, R30, R29 ;  /* 0x0800001e1f207389 */ /* 0x000064000000001d */
[----:B01----:R-:W-:Y:S05]  /*a3c0*/  ENDCOLLECTIVE ;  /* 0x000000000000791b */ /* 0x003fea0003800000 */
.L_x_609:
[----:B------:R-:W-:-:S05]  /*a3d0*/  SEL R26, R26, RZ, !P5 ;  /* 0x000000ff1a1a7207 */ /* 0x000fca0006800000 */
[----:B------:R-:W-:-:S04]  /*a3e0*/  IMAD.X R46, R26, 0x1, R47, P6 ;  /* 0x000000011a2e7824 */ /* 0x000fc800030e062f */
[----:B------:R-:W-:Y:S02]  /*a3f0*/  IMAD.MOV.U32 R31, RZ, RZ, R46 ;  /* 0x000000ffff1f7224 */ /* 0x000fe400078e002e */
[----:B------:R-:W-:-:S07]  /*a400*/  IMAD.MOV.U32 R26, RZ, RZ, R32 ;  /* 0x000000ffff1a7224 */ /* 0x000fce00078e0020 */
[----:B------:R-:W-:Y:S05]  /*a410*/  WARPSYNC.COLLECTIVE R28, `(.L_x_610) ;  /* 0x000000001c087348 */ /* 0x000fea0003c00000 */
[----:B------:R0:W1:Y:S02]  /*a420*/  SHFL.DOWN P0, R32, R31, R30, R29 ;  /* 0x0800001e1f207389 */ /* 0x000064000000001d */
[----:B01----:R-:W-:Y:S05]  /*a430*/  ENDCOLLECTIVE ;  /* 0x000000000000791b */ /* 0x003fea0003800000 */
.L_x_610:
[----:B------:R-:W-:-:S04]  /*a440*/  ISETP.GT.AND P0, PT, R24, R29, PT ;  /* 0x0000001d1800720c */ /* 0x000fc80003f04270 */
[----:B------:R-:W-:Y:S02]  /*a450*/  SEL R26, R26, RZ, !P0 ;  /* 0x000000ff1a1a7207 */ /* 0x000fe40004000000 */
[----:B------:R-:W-:Y:S02]  /*a460*/  SEL R32, R32, RZ, !P0 ;  /* 0x000000ff20207207 */ /* 0x000fe40004000000 */
[----:B------:R-:W-:-:S04]  /*a470*/  IADD3 R44, P0, P5, R26, R45, R44 ;  /* 0x0000002d1a2c7210 */ /* 0x000fc80007d1e02c */
[----:B------:R-:W-:Y:S02]  /*a480*/  IADD3.X R41, PT, PT, R32, R46, R41, P0, P5 ;  /* 0x0000002e20297210 */ /* 0x000fe400007ea429 */
[----:B------:R-:W-:-:S13]  /*a490*/  PLOP3.LUT P0, PT, P2, PT, PT, 0x80, 0x8 ;  /* 0x000000000008781c */ /* 0x000fda000170f070 */
[----:B------:R-:W-:Y:S05]  /*a4a0*/  WARPSYNC.COLLECTIVE R28, `(.L_x_611) ;  /* 0x000000001c087348 */ /* 0x000fea0003c00000 */
[----:B------:R-:W-:Y:S01]  /*a4b0*/  VOTE.ALL P0, P0 ;  /* 0x0000000000ff7806 */ /* 0x000fe20000000000 */
[----:B------:R-:W-:-:S12]  /*a4c0*/  ENDCOLLECTIVE ;  /* 0x000000000000791b */ /* 0x000fd80003800000 */
.L_x_611:
[----:B------:R-:W-:Y:S05]  /*a4d0*/  BRA `(.L_x_612) ;  /* 0xffffff9400387947 */ /* 0x000fea000383ffff */
.L_x_545:
[----:B------:R-:W-:Y:S01]  /*a4e0*/  BSSY B0, `(.L_x_613) ;  /* 0x0000006000007945 */ /* 0x000fe20003800000 */
[----:B------:R-:W-:Y:S01]  /*a4f0*/  PLOP3.LUT P0, PT, P0, PT, PT, 0x8, 0x80 ;  /* 0x000000000080781c */ /* 0x000fe2000070e170 */
[----:B------:R-:W-:-:S12]  /*a500*/  IMAD.MOV.U32 R28, RZ, RZ, -0x1 ;  /* 0xffffffffff1c7424 */ /* 0x000fd800078e00ff */
[----:B0-----:R-:W-:Y:S05]  /*a510*/  WARPSYNC.COLLECTIVE R28, `(.L_x_614) ;  /* 0x000000001c087348 */ /* 0x001fea0003c00000 */
[----:B------:R-:W-:Y:S01]  /*a520*/  VOTE.ANY P0, P0 ;  /* 0x0000000000ff7806 */ /* 0x000fe20000000100 */
[----:B0-----:R-:W-:-:S12]  /*a530*/  ENDCOLLECTIVE ;  /* 0x000000000000791b */ /* 0x001fd80003800000 */
.L_x_614:
[----:B------:R-:W-:Y:S05]  /*a540*/  BSYNC B0 ;  /* 0x0000000000007941 */ /* 0x000fea0003800000 */
.L_x_613:
[----:B------:R-:W-:Y:S05]  /*a550*/  BRA `(.L_x_615) ;  /* 0xffffffd400947947 */ /* 0x000fea000383ffff */
.L_x_549:
[----:B------:R-:W-:Y:S01]  /*a560*/  BSSY B0, `(.L_x_616) ;  /* 0x0000006000007945 */ /* 0x000fe20003800000 */
[----:B------:R-:W-:Y:S01]  /*a570*/  PLOP3.LUT P0, PT, P0, PT, PT, 0x8, 0x80 ;  /* 0x000000000080781c */ /* 0x000fe2000070e170 */
[----:B------:R-:W-:-:S12]  /*a580*/  IMAD.MOV.U32 R28, RZ, RZ, -0x1 ;  /* 0xffffffffff1c7424 */ /* 0x000fd800078e00ff */
[----:B0-----:R-:W-:Y:S05]  /*a590*/  WARPSYNC.COLLECTIVE R28, `(.L_x_617) ;  /* 0x000000001c087348 */ /* 0x001fea0003c00000 */
[----:B------:R-:W-:Y:S01]  /*a5a0*/  VOTE.ANY P0, P0 ;  /* 0x0000000000ff7806 */ /* 0x000fe20000000100 */
[----:B0-----:R-:W-:-:S12]  /*a5b0*/  ENDCOLLECTIVE ;  /* 0x000000000000791b */ /* 0x001fd80003800000 */
.L_x_617:
[----:B------:R-:W-:Y:S05]  /*a5c0*/  BSYNC B0 ;  /* 0x0000000000007941 */ /* 0x000fea0003800000 */
.L_x_616:
[----:B------:R-:W-:Y:S05]  /*a5d0*/  BRA `(.L_x_618) ;  /* 0xffffffd400ac7947 */ /* 0x000fea000383ffff */
.L_x_551:
[----:B------:R-:W1:Y:S01]  /*a5e0*/  S2R R35, SR_GEMASK ;  /* 0x0000000000237919 */ /* 0x000e620000003c00 */
[----:B------:R-:W-:Y:S01]  /*a5f0*/  BSSY B0, `(.L_x_619) ;  /* 0x0000006000007945 */ /* 0x000fe20003800000 */
[----:B------:R-:W-:Y:S01]  /*a600*/  PLOP3.LUT P0, PT, P0, PT, PT, 0x8, 0x80 ;  /* 0x000000000080781c */ /* 0x000fe2000070e170 */
[----:B------:R-:W-:-:S12]  /*a610*/  IMAD.MOV.U32 R28, RZ, RZ, -0x1 ;  /* 0xffffffffff1c7424 */ /* 0x000fd800078e00ff */
[----:B01----:R-:W-:Y:S05]  /*a620*/  WARPSYNC.COLLECTIVE R28, `(.L_x_620) ;  /* 0x000000001c087348 */ /* 0x003fea0003c00000 */
[----:B------:R-:W-:Y:S01]  /*a630*/  VOTE.ANY R28, PT, P0 ;  /* 0x00000000001c7806 */ /* 0x000fe200000e0100 */
[----:B01----:R-:W-:Y:S06]  /*a640*/  ENDCOLLECTIVE ;  /* 0x000000000000791b */ /* 0x003fec0003800000 */
.L_x_620:
[----:B------:R-:W-:Y:S05]  /*a650*/  BSYNC B0 ;  /* 0x0000000000007941 */ /* 0x000fea0003800000 */
.L_x_619:
        /* <DEDUP_REMOVED lines=10> */
.L_x_621:
[----:B------:R-:W-:Y:S02]  /*a700*/  IMAD.MOV.U32 R31, RZ, RZ, R27 ;  /* 0x000000ffff1f7224 */ /* 0x000fe400078e001b */
[----:B------:R-:W-:-:S07]  /*a710*/  IMAD.MOV.U32 R36, RZ, RZ, R32 ;  /* 0x000000ffff247224 */ /* 0x000fce00078e0020 */
[----:B------:R-:W-:Y:S05]  /*a720*/  WARPSYNC.COLLECTIVE R28, `(.L_x_622) ;  /* 0x000000001c087348 */ /* 0x000fea0003c00000 */
[----:B------:R0:W1:Y:S02]  /*a730*/  SHFL.DOWN P0, R32, R31, R30, R29 ;  /* 0x0800001e1f207389 */ /* 0x000064000000001d */
[----:B01----:R-:W-:Y:S05]  /*a740*/  ENDCOLLECTIVE ;  /* 0x000000000000791b */ /* 0x003fea0003800000 */
.L_x_622:
        /* <DEDUP_REMOVED lines=13> */
.L_x_623:
[----:B------:R-:W-:Y:S01]  /*a820*/  IMAD.MOV.U32 R31, RZ, RZ, R41 ;  /* 0x000000ffff1f7224 */ /* 0x000fe200078e0029 */
[----:B------:R-:W-:-:S04]  /*a830*/  SEL R32, R32, RZ, !P2 ;  /* 0x000000ff20207207 */ /* 0x000fc80005000000 */
[----:B------:R-:W-:-:S13]  /*a840*/  IADD3 R27, P5, PT, R32, R37, RZ ;  /* 0x00000025201b7210 */ /* 0x000fda0007fbe0ff */
[----:B------:R-:W-:Y:S05]  /*a850*/  WARPSYNC.COLLECTIVE R28, `(.L_x_624) ;  /* 0x000000001c087348 */ /* 0x000fea0003c00000 */
[----:B------:R0:W1:Y:S02]  /*a860*/  SHFL.DOWN P0, R32, R31, R30, R29 ;  /* 0x0800001e1f207389 */ /* 0x000064000000001d */
[----:B01----:R-:W-:Y:S05]  /*a870*/  ENDCOLLECTIVE ;  /* 0x000000000000791b */ /* 0x003fea0003800000 */
.L_x_624:
[----:B------:R-:W-:Y:S02]  /*a880*/  IMAD.MOV.U32 R31, RZ, RZ, R27 ;  /* 0x000000ffff1f7224 */ /* 0x000fe400078e001b */
[----:B------:R-:W-:Y:S02]  /*a890*/  IMAD.MOV.U32 R30, RZ, RZ, 0x4 ;  /* 0x00000004ff1e7424 */ /* 0x000fe400078e00ff */
[----:B------:R-:W-:-:S07]  /*a8a0*/  IMAD.MOV.U32 R36, RZ, RZ, R32 ;  /* 0x000000ffff247224 */ /* 0x000fce00078e0020 */
[----:B------:R-:W-:Y:S05]  /*a8b0*/  WARPSYNC.COLLECTIVE R28, `(.L_x_625) ;  /* 0x000000001c087348 */ /* 0x000fea0003c00000 */
[----:B------:R0:W1:Y:S02]  /*a8c0*/  SHFL.DOWN P0, R32, R31, R30, R29 ;  /* 0x0800001e1f207389 */ /* 0x000064000000001d */
[----:B01----:R-:W-:Y:S05]  /*a8d0*/  ENDCOLLECTIVE ;  /* 0x000000000000791b */ /* 0x003fea0003800000 */
.L_x_625:
        /* <DEDUP_REMOVED lines=9> */
.L_x_626:
[----:B------:R-:W-:Y:S02]  /*a970*/  IMAD.MOV.U32 R31, RZ, RZ, R44 ;  /* 0x000000ffff1f7224 */ /* 0x000fe400078e002c */
[----:B------:R-:W-:Y:S02]  /*a980*/  IMAD.MOV.U32 R30, RZ, RZ, 0x8 ;  /* 0x00000008ff1e7424 */ /* 0x000fe400078e00ff */
[----:B------:R-:W-:-:S07]  /*a990*/  IMAD.MOV.U32 R26, RZ, RZ, R32 ;  /* 0x000000ffff1a7224 */ /* 0x000fce00078e0020 */
[----:B------:R-:W-:Y:S05]  /*a9a0*/  WARPSYNC.COLLECTIVE R28, `(.L_x_627) ;  /* 0x000000001c087348 */ /* 0x000fea0003c00000 */
[----:B------:R0:W1:Y:S02]  /*a9b0*/  SHFL.DOWN P0, R32, R31, R30, R29 ;  /* 0x0800001e1f207389 */ /* 0x000064000000001d */
[----:B01----:R-:W-:Y:S05]  /*a9c0*/  ENDCOLLECTIVE ;  /* 0x000000000000791b */ /* 0x003fea0003800000 */
.L_x_627:
        /* <DEDUP_REMOVED lines=9> */
.L_x_628:
        /* <DEDUP_REMOVED lines=8> */
.L_x_629:
[----:B------:R-:W-:-:S05]  /*aae0*/  SEL R26, R26, RZ, !P2 ;  /* 0x000000ff1a1a7207 */ /* 0x000fca0005000000 */
[----:B------:R-:W-:-:S04]  /*aaf0*/  IMAD.X R36, R26, 0x1, R37, P5 ;  /* 0x000000011a247824 */ /* 0x000fc800028e0625 */
[----:B------:R-:W-:Y:S02]  /*ab00*/  IMAD.MOV.U32 R31, RZ, RZ, R36 ;  /* 0x000000ffff1f7224 */ /* 0x000fe400078e0024 */
[----:B------:R-:W-:-:S07]  /*ab10*/  IMAD.MOV.U32 R26, RZ, RZ, R32 ;  /* 0x000000ffff1a7224 */ /* 0x000fce00078e0020 */
[----:B------:R-:W-:Y:S05]  /*ab20*/  WARPSYNC.COLLECTIVE R28, `(.L_x_630) ;  /* 0x000000001c087348 */ /* 0x000fea0003c00000 */
[----:B------:R0:W1:Y:S02]  /*ab30*/  SHFL.DOWN P0, R32, R31, R30, R29 ;  /* 0x0800001e1f207389 */ /* 0x000064000000001d */
[----:B01----:R-:W-:Y:S05]  /*ab40*/  ENDCOLLECTIVE ;  /* 0x000000000000791b */ /* 0x003fea0003800000 */
.L_x_630:
        /* <DEDUP_REMOVED lines=19> */
.L_x_631:
[----:B------:R-:W-:Y:S05]  /*ac80*/  BRA `(.L_x_632) ;  /* 0xffffffd000f87947 */ /* 0x000fea000383ffff */
.L_x_553:
[----:B------:R-:W-:Y:S01]  /*ac90*/  BSSY B0, `(.L_x_633) ;  /* 0x0000006000007945 */ /* 0x000fe20003800000 */
[----:B------:R-:W-:Y:S01]  /*aca0*/  PLOP3.LUT P0, PT, P0, PT, PT, 0x8, 0x80 ;  /* 0x000000000080781c */ /* 0x000fe2000070e170 */
[----:B------:R-:W-:-:S12]  /*acb0*/  IMAD.MOV.U32 R28, RZ, RZ, -0x1 ;  /* 0xffffffffff1c7424 */ /* 0x000fd800078e00ff */
[----:B0-----:R-:W-:Y:S05]  /*acc0*/  WARPSYNC.COLLECTIVE R28, `(.L_x_634) ;  /* 0x000000001c087348 */ /* 0x001fea0003c00000 */
[----:B------:R-:W-:Y:S01]  /*acd0*/  VOTE.ANY P0, P0 ;  /* 0x0000000000ff7806 */ /* 0x000fe20000000100 */
[----:B0-----:R-:W-:-:S12]  /*ace0*/  ENDCOLLECTIVE ;  /* 0x000000000000791b */ /* 0x001fd80003800000 */
.L_x_634:
[----:B------:R-:W-:Y:S05]  /*acf0*/  BSYNC B0 ;  /* 0x0000000000007941 */ /* 0x000fea0003800000 */
.L_x_633:
[----:B------:R-:W-:Y:S05]  /*ad00*/  BRA `(.L_x_635) ;  /* 0xffffffd000fc7947 */ /* 0x000fea000383ffff */
.L_x_557:
[----:B------:R-:W-:Y:S01]  /*ad10*/  BSSY B0, `(.L_x_636) ;  /* 0x0000006000007945 */ /* 0x000fe20003800000 */
[----:B------:R-:W-:Y:S01]  /*ad20*/  PLOP3.LUT P0, PT, P0, PT, PT, 0x8, 0x80 ;  /* 0x000000000080781c */ /* 0x000fe2000070e170 */
[----:B------:R-:W-:-:S12]  /*ad30*/  IMAD.MOV.U32 R28, RZ, RZ, -0x1 ;  /* 0xffffffffff1c7424 */ /* 0x000fd800078e00ff */
[----:B0-----:R-:W-:Y:S05]  /*ad40*/  WARPSYNC.COLLECTIVE R28, `(.L_x_637) ;  /* 0x000000001c087348 */ /* 0x001fea0003c00000 */
[----:B------:R-:W-:Y:S01]  /*ad50*/  VOTE.ANY P0, P0 ;  /* 0x0000000000ff7806 */ /* 0x000fe20000000100 */
[----:B0-----:R-:W-:-:S12]  /*ad60*/  ENDCOLLECTIVE ;  /* 0x000000000000791b */ /* 0x001fd80003800000 */
.L_x_637:
[----:B------:R-:W-:Y:S05]  /*ad70*/  BSYNC B0 ;  /* 0x0000000000007941 */ /* 0x000fea0003800000 */
.L_x_636:
[----:B------:R-:W-:Y:S05]  /*ad80*/  BRA `(.L_x_638) ;  /* 0xffffffd400187947 */ /* 0x000fea000383ffff */
.L_x_559:
        /* <DEDUP_REMOVED lines=8> */
.L_x_640:
[----:B------:R-:W-:Y:S05]  /*ae10*/  BSYNC B0 ;  /* 0x0000000000007941 */ /* 0x000fea0003800000 */
.L_x_639:
        /* <DEDUP_REMOVED lines=12> */
.L_x_641:
[----:B------:R-:W-:Y:S01]  /*aee0*/  ISETP.GT.AND P5, PT, R24, R29, PT ;  /* 0x0000001d1800720c */ /* 0x000fe20003fa4270 */
[----:B------:R-:W-:Y:S02]  /*aef0*/  VIADD R24, R40, 0x4 ;  /* 0x0000000428187836 */ /* 0x000fe40000000000 */
[----:B------:R-:W-:Y:S02]  /*af00*/  IMAD.MOV.U32 R31, RZ, RZ, R27 ;  /* 0x000000ffff1f7224 */ /* 0x000fe400078e001b */
[----:B------:R-:W-:-:S08]  /*af10*/  IMAD.MOV.U32 R45, RZ, RZ, R32 ;  /* 0x000000ffff2d7224 */ /* 0x000fd000078e0020 */
[----:B------:R-:W-:Y:S05]  /*af20*/  WARPSYNC.COLLECTIVE R28, `(.L_x_642) ;  /* 0x000000001c087348 */ /* 0x000fea0003c00000 */
[----:B------:R0:W1:Y:S02]  /*af30*/  SHFL.DOWN P0, R32, R31, R30, R29 ;  /* 0x0800001e1f207389 */ /* 0x000064000000001d */
[----:B01----:R-:W-:Y:S05]  /*af40*/  ENDCOLLECTIVE ;  /* 0x000000000000791b */ /* 0x003fea0003800000 */
.L_x_642:
        /* <DEDUP_REMOVED lines=10> */
.L_x_643:
[----:B------:R-:W-:Y:S01]  /*aff0*/  IMAD.MOV.U32 R31, RZ, RZ, R48 ;  /* 0x000000ffff1f7224 */ /* 0x000fe200078e0030 */
[----:B------:R-:W-:-:S04]  /*b000*/  SEL R32, R32, RZ, !P5 ;  /* 0x000000ff20207207 */ /* 0x000fc80006800000 */
[----:B------:R-:W-:-:S13]  /*b010*/  IADD3 R46, P6, PT, R32, R47, RZ ;  /* 0x0000002f202e7210 */ /* 0x000fda0007fde0ff */
[----:B------:R-:W-:Y:S05]  /*b020*/  WARPSYNC.COLLECTIVE R28, `(.L_x_644) ;  /* 0x000000001c087348 */ /* 0x000fea0003c00000 */
[----:B------:R0:W1:Y:S02]  /*b030*/  SHFL.DOWN P0, R32, R31, R30, R29 ;  /* 0x0800001e1f207389 */ /* 0x000064000000001d */
[----:B01----:R-:W-:Y:S05]  /*b040*/  ENDCOLLECTIVE ;  /* 0x000000000000791b */ /* 0x003fea0003800000 */
.L_x_644:
[----:B------:R-:W-:Y:S02]  /*b050*/  IMAD.MOV.U32 R31, RZ, RZ, R46 ;  /* 0x000000ffff1f7224 */ /* 0x000fe400078e002e */
[----:B------:R-:W-:Y:S02]  /*b060*/  IMAD.MOV.U32 R30, RZ, RZ, 0x4 ;  /* 0x00000004ff1e7424 */ /* 0x000fe400078e00ff */
[----:B------:R-:W-:-:S07]  /*b070*/  IMAD.MOV.U32 R45, RZ, RZ, R32 ;  /* 0x000000ffff2d7224 */ /* 0x000fce00078e0020 */
[----:B------:R-:W-:Y:S05]  /*b080*/  WARPSYNC.COLLECTIVE R28, `(.L_x_645) ;  /* 0x000000001c087348 */ /* 0x000fea0003c00000 */
[----:B------:R0:W1:Y:S02]  /*b090*/  SHFL.DOWN P0, R32, R31, R30, R29 ;  /* 0x0800001e1f207389 */ /* 0x000064000000001d */
[----:B01----:R-:W-:Y:S05]  /*b0a0*/  ENDCOLLECTIVE ;  /* 0x000000000000791b */ /* 0x003fea0003800000 */
.L_x_645:
        /* <DEDUP_REMOVED lines=9> */
.L_x_646:
[----:B------:R-:W-:-:S05]  /*b140*/  IADD3 R27, P6, PT, R27, R46, RZ ;  /* 0x0000002e1b1b7210 */ /* 0x000fca0007fde0ff */
[----:B------:R-:W-:Y:S02]  /*b150*/  IMAD.MOV.U32 R31, RZ, RZ, R27 ;  /* 0x000000ffff1f7224 */ /* 0x000fe400078e001b */
[----:B------:R-:W-:Y:S02]  /*b160*/  IMAD.MOV.U32 R30, RZ, RZ, 0x8 ;  /* 0x00000008ff1e7424 */ /* 0x000fe400078e00ff */
[----:B------:R-:W-:-:S07]  /*b170*/  IMAD.MOV.U32 R26, RZ, RZ, R32 ;  /* 0x000000ffff1a7224 */ /* 0x000fce00078e0020 */
[----:B------:R-:W-:Y:S05]  /*b180*/  WARPSYNC.COLLECTIVE R28, `(.L_x_647) ;  /* 0x000000001c087348 */ /* 0x000fea0003c00000 */
[----:B------:R0:W1:Y:S02]  /*b190*/  SHFL.DOWN P0, R32, R31, R30, R29 ;  /* 0x0800001e1f207389 */ /* 0x000064000000001d */
[----:B01----:R-:W-:Y:S05]  /*b1a0*/  ENDCOLLECTIVE ;  /* 0x000000000000791b */ /* 0x003fea0003800000 */
.L_x_647:
        /* <DEDUP_REMOVED lines=10> */
.L_x_648:
[----:B------:R-:W-:Y:S02]  /*b250*/  IMAD.MOV.U32 R31, RZ, RZ, R45 ;  /* 0x000000ffff1f7224 */ /* 0x000fe400078e002d */
[----:B------:R-:W-:Y:S02]  /*b260*/  IMAD.MOV.U32 R30, RZ, RZ, 0x10 ;  /* 0x00000010ff1e7424 */ /* 0x000fe400078e00ff */
[----:B------:R-:W-:-:S07]  /*b270*/  IMAD.MOV.U32 R26, RZ, RZ, R32 ;  /* 0x000000ffff1a7224 */ /* 0x000fce00078e0020 */
[----:B------:R-:W-:Y:S05]  /*b280*/  WARPSYNC.COLLECTIVE R28, `(.L_x_649) ;  /* 0x000000001c087348 */ /* 0x000fea0003c00000 */
[----:B------:R0:W1:Y:S02]  /*b290*/  SHFL.DOWN P0, R32, R31, R30, R29 ;  /* 0x0800001e1f207389 */ /* 0x000064000000001d */
[----:B01----:R-:W-:Y:S05]  /*b2a0*/  ENDCOLLECTIVE ;  /* 0x000000000000791b */ /* 0x003fea0003800000 */
.L_x_649:
[----:B------:R-:W-:-:S05]  /*b2b0*/  SEL R26, R26, RZ, !P5 ;  /* 0x000000ff1a1a7207 */ /* 0x000fca0006800000 */
[----:B------:R-:W-:-:S04]  /*b2c0*/  IMAD.X R46, R26, 0x1, R47, P6 ;  /* 0x000000011a2e7824 */ /* 0x000fc800030e062f */
[----:B------:R-:W-:Y:S02]  /*b2d0*/  IMAD.MOV.U32 R31, RZ, RZ, R46 ;  /* 0x000000ffff1f7224 */ /* 0x000fe400078e002e */
[----:B------:R-:W-:-:S07]  /*b2e0*/  IMAD.MOV.U32 R26, RZ, RZ, R32 ;  /* 0x000000ffff1a7224 */ /* 0x000fce00078e0020 */
[----:B------:R-:W-:Y:S05]  /*b2f0*/  WARPSYNC.COLLECTIVE R28, `(.L_x_650) ;  /* 0x000000001c087348 */ /* 0x000fea0003c00000 */
[----:B------:R0:W1:Y:S02]  /*b300*/  SHFL.DOWN P0, R32, R31, R30, R29 ;  /* 0x0800001e1f207389 */ /* 0x000064000000001d */
[----:B01----:R-:W-:Y:S05]  /*b310*/  ENDCOLLECTIVE ;  /* 0x000000000000791b */ /* 0x003fea0003800000 */
.L_x_650:
        /* <DEDUP_REMOVED lines=9> */
.L_x_651:
[----:B------:R-:W-:Y:S05]  /*b3b0*/  BRA `(.L_x_652) ;  /* 0xffffffd000607947 */ /* 0x000fea000383ffff */
.L_x_653:
        /* <DEDUP_REMOVED lines=12> */
.L_x_896:


//--------------------- .text._ZN6thrust24THRUST_300001_SM_1000_NS8cuda_cub4core6detail13_kernel_agentINS1_16__set_operations14PartitionAgentINS0_12zip_iteratorIN4cuda3std3__45tupleIJNS0_6detail15normal_iteratorINS0_10device_ptrIiEEEESG_EEEEESI_l15ValueComparatorEEJSI_SI_lllPNSA_4pairIllEESJ_iEEEvDpT0_ --------------------------
	.section	.text._ZN6thrust24THRUST_300001_SM_1000_NS8cuda_cub4core6detail13_kernel_agentINS1_16__set_operations14PartitionAgentINS0_12zip_iteratorIN4cuda3std3__45tupleIJNS0_6detail15normal_iteratorINS0_10device_ptrIiEEEESG_EEEEESI_l15ValueComparatorEEJSI_SI_lllPNSA_4pairIllEESJ_iEEEvDpT0_,"ax",@progbits
	.align	128
        .global         _ZN6thrust24THRUST_300001_SM_1000_NS8cuda_cub4core6detail13_kernel_agentINS1_16__set_operations14PartitionAgentINS0_12zip_iteratorIN4cuda3std3__45tupleIJNS0_6detail15normal_iteratorINS0_10device_ptrIiEEEESG_EEEEESI_l15ValueComparatorEEJSI_SI_lllPNSA_4pairIllEESJ_iEEEvDpT0_
        .type           _ZN6thrust24THRUST_300001_SM_1000_NS8cuda_cub4core6detail13_kernel_agentINS1_16__set_operations14PartitionAgentINS0_12zip_iteratorIN4cuda3std3__45tupleIJNS0_6detail15normal_iteratorINS0_10device_ptrIiEEEESG_EEEEESI_l15ValueComparatorEEJSI_SI_lllPNSA_4pairIllEESJ_iEEEvDpT0_,@function
        .size           _ZN6thrust24THRUST_300001_SM_1000_NS8cuda_cub4core6detail13_kernel_agentINS1_16__set_operations14PartitionAgentINS0_12zip_iteratorIN4cuda3std3__45tupleIJNS0_6detail15normal_iteratorINS0_10device_ptrIiEEEESG_EEEEESI_l15ValueComparatorEEJSI_SI_lllPNSA_4pairIllEESJ_iEEEvDpT0_,(.L_x_897 - _ZN6thrust24THRUST_300001_SM_1000_NS8cuda_cub4core6detail13_kernel_agentINS1_16__set_operations14PartitionAgentINS0_12zip_iteratorIN4cuda3std3__45tupleIJNS0_6detail15normal_iteratorINS0_10device_ptrIiEEEESG_EEEEESI_l15ValueComparatorEEJSI_SI_lllPNSA_4pairIllEESJ_iEEEvDpT0_)
        .other          _ZN6thrust24THRUST_300001_SM_1000_NS8cuda_cub4core6detail13_kernel_agentINS1_16__set_operations14PartitionAgentINS0_12zip_iteratorIN4cuda3std3__45tupleIJNS0_6detail15normal_iteratorINS0_10device_ptrIiEEEESG_EEEEESI_l15ValueComparatorEEJSI_SI_lllPNSA_4pairIllEESJ_iEEEvDpT0_,@"STO_CUDA_ENTRY STV_DEFAULT"
_ZN6thrust24THRUST_300001_SM_1000_NS8cuda_cub4core6detail13_kernel_agentINS1_16__set_operations14PartitionAgentINS0_12zip_iteratorIN4cuda3std3__45tupleIJNS0_6detail15normal_iteratorINS0_10device_ptrIiEEEESG_EEEEESI_l15ValueComparatorEEJSI_SI_lllPNSA_4pairIllEESJ_iEEEvDpT0_:
.text._ZN6thrust24THRUST_300001_SM_1000_NS8cuda_cub4core6detail13_kernel_agentINS1_16__set_operations14PartitionAgentINS0_12zip_iteratorIN4cuda3std3__45tupleIJNS0_6detail15normal_iteratorINS0_10device_ptrIiEEEESG_EEEEESI_l15ValueComparatorEEJSI_SI_lllPNSA_4pairIllEESJ_iEEEvDpT0_:
[----:B------:R-:W-:Y:S01]  /*0000*/  LDC R1, c[0x0][0x37c] ;  /* 0x0000df00ff017b82 */ /* 0x000fe20000000800 */
[----:B------:R-:W0:Y:S01]  /*0010*/  S2R R0, SR_CTAID.X ;  /* 0x0000000000007919 */ /* 0x000e220000002500 */
[----:B------:R-:W0:Y:S01]  /*0020*/  LDCU UR4, c[0x0][0x360] ;  /* 0x00006c00ff0477ac */ /* 0x000e220008000800 */
[----:B------:R-:W0:Y:S01]  /*0030*/  S2R R3, SR_TID.X ;  /* 0x0000000000037919 */ /* 0x000e220000002100 */
[----:B------:R-:W1:Y:S01]  /*0040*/  LDCU.64 UR6, c[0x0][0x3b0] ;  /* 0x00007600ff0677ac */ /* 0x000e620008000a00 */
[----:B0-----:R-:W-:-:S05]  /*0050*/  IMAD R0, R0, UR4, R3 ;  /* 0x0000000400007c24 */ /* 0x001fca000f8e0203 */
[----:B-1----:R-:W-:-:S04]  /*0060*/  ISETP.GE.U32.AND P0, PT, R0, UR6, PT ;  /* 0x0000000600007c0c */ /* 0x002fc8000bf06070 */
[----:B------:R-:W-:-:S13]  /*0070*/  ISETP.GE.AND.EX P0, PT, RZ, UR7, PT, P0 ;  /* 0x00000007ff007c0c */ /* 0x000fda000bf06300 */
[----:B------:R-:W-:Y:S05]  /*0080*/  @P0 EXIT ;  /* 0x000000000000094d */ /* 0x000fea0003800000 */
[----:B------:R-:W0:Y:S01]  /*0090*/  LDC.64 R8, c[0x0][0x3a0] ;  /* 0x0000e800ff087b82 */ /* 0x000e220000000a00 */
[----:B------:R-:W1:Y:S01]  /*00a0*/  LDCU UR5, c[0x0][0x3c4] ;  /* 0x00007880ff0577ac */ /* 0x000e620008000800 */
[----:B------:R-:W-:Y:S01]  /*00b0*/  BSSY.RECONVERGENT B0, `(.L_x_654) ;  /* 0x0000034000007945 */ /* 0x000fe20003800200 */
[----:B------:R-:W2:Y:S05]  /*00c0*/  LDCU.64 UR6, c[0x0][0x358] ;  /* 0x00006b00ff0677ac */ /* 0x000eaa0008000a00 */
[----:B------:R-:W0:Y:S01]  /*00d0*/  LDC.64 R12, c[0x0][0x3a8] ;  /* 0x0000ea00ff0c7b82 */ /* 0x000e220000000a00 */
[----:B------:R-:W3:Y:S01]  /*00e0*/  LDCU.64 UR8, c[0x0][0x390] ;  /* 0x00007200ff0877ac */ /* 0x000ee20008000a00 */
[----:B-1----:R-:W-:-:S02]  /*00f0*/  USHF.R.S32.HI UR4, URZ, 0x1f, UR5 ;  /* 0x0000001fff047899 */ /* 0x002fc40008011405 */
[----:B------:R-:W-:-:S04]  /*0100*/  IMAD.WIDE.U32 R2, R0, UR5, RZ ;  /* 0x0000000500027c25 */ /* 0x000fc8000f8e00ff */
[----:B------:R-:W-:-:S04]  /*0110*/  IMAD R7, R0, UR4, RZ ;  /* 0x0000000400077c24 */ /* 0x000fc8000f8e02ff */
[----:B------:R-:W-:Y:S01]  /*0120*/  IMAD.IADD R7, R3, 0x1, R7 ;  /* 0x0000000103077824 */ /* 0x000fe200078e0207 */
[----:B------:R-:W1:Y:S01]  /*0130*/  LDCU.64 UR4, c[0x0][0x380] ;  /* 0x00007000ff0477ac */ /* 0x000e620008000a00 */
[----:B0-----:R-:W-:-:S04]  /*0140*/  IADD3 R5, P1, PT, R12, R8, RZ ;  /* 0x000000080c057210 */ /* 0x001fc80007f3e0ff */
[----:B------:R-:W-:Y:S01]  /*0150*/  ISETP.LT.U32.AND P0, PT, R5, R2, PT ;  /* 0x000000020500720c */ /* 0x000fe20003f01070 */
[----:B------:R-:W-:-:S05]  /*0160*/  IMAD.X R6, R13, 0x1, R9, P1 ;  /* 0x000000010d067824 */ /* 0x000fca00008e0609 */
[----:B------:R-:W-:-:S04]  /*0170*/  ISETP.LT.AND.EX P0, PT, R6, R7, PT, P0 ;  /* 0x000000070600720c */ /* 0x000fc80003f01300 */
[----:B------:R-:W-:Y:S02]  /*0180*/  SEL R3, R5, R2, P0 ;  /* 0x0000000205037207 */ /* 0x000fe40000000000 */
[----:B------:R-:W-:Y:S02]  /*0190*/  SEL R2, R6, R7, P0 ;  /* 0x0000000706027207 */ /* 0x000fe40000000000 */
[C---:B------:R-:W-:Y:S02]  /*01a0*/  IADD3 R4, P2, PT, R3.reuse, -R12, RZ ;  /* 0x8000000c03047210 */ /* 0x040fe40007f5e0ff */
[----:B------:R-:W-:Y:S02]  /*01b0*/  ISETP.LT.U32.AND P1, PT, R3, R8, PT ;  /* 0x000000080300720c */ /* 0x000fe40003f21070 */
[----:B------:R-:W-:Y:S01]  /*01c0*/  ISETP.GT.U32.AND P0, PT, R4, RZ, PT ;  /* 0x000000ff0400720c */ /* 0x000fe20003f04070 */
[C---:B------:R-:W-:Y:S01]  /*01d0*/  IMAD.X R5, R2.reuse, 0x1, ~R13, P2 ;  /* 0x0000000102057824 */ /* 0x040fe200010e0e0d */
[----:B------:R-:W-:-:S04]  /*01e0*/  ISETP.LT.AND.EX P1, PT, R2, R9, PT, P1 ;  /* 0x000000090200720c */ /* 0x000fc80003f21310 */
[----:B------:R-:W-:Y:S02]  /*01f0*/  ISETP.GT.AND.EX P0, PT, R5, RZ, PT, P0 ;  /* 0x000000ff0500720c */ /* 0x000fe40003f04300 */
[----:B------:R-:W-:Y:S02]  /*0200*/  SEL R17, R3, R8, P1 ;  /* 0x0000000803117207 */ /* 0x000fe40000800000 */
[----:B------:R-:W-:Y:S02]  /*0210*/  SEL R4, R4, RZ, P0 ;  /* 0x000000ff04047207 */ /* 0x000fe40000000000 */
[----:B------:R-:W-:Y:S02]  /*0220*/  SEL R5, R5, RZ, P0 ;  /* 0x000000ff05057207 */ /* 0x000fe40000000000 */
[----:B------:R-:W-:Y:S02]  /*0230*/  SEL R16, R2, R9, P1 ;  /* 0x0000000902107207 */ /* 0x000fe40000800000 */
[----:B------:R-:W-:-:S04]  /*0240*/  ISETP.GE.U32.AND P0, PT, R4, R17, PT ;  /* 0x000000110400720c */ /* 0x000fc80003f06070 */
[----:B------:R-:W-:-:S13]  /*0250*/  ISETP.GE.AND.EX P0, PT, R5, R16, PT, P0 ;  /* 0x000000100500720c */ /* 0x000fda0003f06300 */
[----:B-123--:R-:W-:Y:S05]  /*0260*/  @P0 BRA `(.L_x_655) ;  /* 0x0000000000600947 */ /* 0x00efea0003800000 */
.L_x_656:
[----:B------:R-:W-:-:S05]  /*0270*/  IADD3 R14, P0, PT, R4, R17, RZ ;  /* 0x00000011040e7210 */ /* 0x000fca0007f1e0ff */
[----:B------:R-:W-:-:S05]  /*0280*/  IMAD.X R15, R5, 0x1, R16, P0 ;  /* 0x00000001050f7824 */ /* 0x000fca00000e0610 */
[--C-:B------:R-:W-:Y:S02]  /*0290*/  SHF.R.U64 R14, R14, 0x1, R15.reuse ;  /* 0x000000010e0e7819 */ /* 0x100fe4000000120f */
[----:B------:R-:W-:Y:S02]  /*02a0*/  SHF.R.U32.HI R15, RZ, 0x1, R15 ;  /* 0x00000001ff0f7819 */ /* 0x000fe4000001160f */
[----:B------:R-:W-:Y:S02]  /*02b0*/  LOP3.LUT R6, RZ, R14, RZ, 0x33, !PT ;  /* 0x0000000eff067212 */ /* 0x000fe400078e33ff */
[----:B------:R-:W-:Y:S02]  /*02c0*/  LOP3.LUT R7, RZ, R15, RZ, 0x33, !PT ;  /* 0x0000000fff077212 */ /* 0x000fe400078e33ff */
[----:B------:R-:W-:Y:S02]  /*02d0*/  IADD3 R9, P1, PT, R6, R3, RZ ;  /* 0x0000000306097210 */ /* 0x000fe40007f3e0ff */
[----:B------:R-:W-:-:S03]  /*02e0*/  LEA R6, P0, R14, UR4, 0x2 ;  /* 0x000000040e067c11 */ /* 0x000fc6000f8010ff */
[----:B------:R-:W-:Y:S01]  /*02f0*/  IMAD.X R10, R7, 0x1, R2, P1 ;  /* 0x00000001070a7824 */ /* 0x000fe200008e0602 */
[C---:B------:R-:W-:Y:S02]  /*0300*/  LEA R8, P1, R9.reuse, UR8, 0x2 ;  /* 0x0000000809087c11 */ /* 0x040fe4000f8210ff */
[----:B------:R-:W-:Y:S02]  /*0310*/  LEA.HI.X R7, R14, UR5, R15, 0x2, P0 ;  /* 0x000000050e077c11 */ /* 0x000fe400080f140f */
[----:B------:R-:W-:-:S03]  /*0320*/  LEA.HI.X R9, R9, UR9, R10, 0x2, P1 ;  /* 0x0000000909097c11 */ /* 0x000fc600088f140a */
[----:B------:R-:W2:Y:S04]  /*0330*/  LDG.E R6, desc[UR6][R6.64] ;  /* 0x0000000606067981 */ /* 0x000ea8000c1e1900 */
[----:B------:R-:W2:Y:S01]  /*0340*/  LDG.E R9, desc[UR6][R8.64] ;  /* 0x0000000608097981 */ /* 0x000ea2000c1e1900 */
[----:B------:R-:W-:-:S05]  /*0350*/  IADD3 R11, P1, PT, R14, 0x1, RZ ;  /* 0x000000010e0b7810 */ /* 0x000fca0007f3e0ff */
[----:B------:R-:W-:Y:S01]  /*0360*/  IMAD.X R10, RZ, RZ, R15, P1 ;  /* 0x000000ffff0a7224 */ /* 0x000fe200008e060f */
[----:B--2---:R-:W-:-:S04]  /*0370*/  ISETP.GE.AND P0, PT, R9, R6, PT ;  /* 0x000000060900720c */ /* 0x004fc80003f06270 */
[----:B------:R-:W-:Y:S02]  /*0380*/  SEL R4, R4, R11, !P0 ;  /* 0x0000000b04047207 */ /* 0x000fe40004000000 */
[----:B------:R-:W-:Y:S02]  /*0390*/  SEL R17, R14, R17, !P0 ;  /* 0x000000110e117207 */ /* 0x000fe40004000000 */
[----:B------:R-:W-:Y:S02]  /*03a0*/  SEL R5, R5, R10, !P0 ;  /* 0x0000000a05057207 */ /* 0x000fe40004000000 */
[----:B------:R-:W-:Y:S02]  /*03b0*/  SEL R16, R15, R16, !P0 ;  /* 0x000000100f107207 */ /* 0x000fe40004000000 */
[----:B------:R-:W-:-:S04]  /*03c0*/  ISETP.GE.U32.AND P0, PT, R4, R17, PT ;  /* 0x000000110400720c */ /* 0x000fc80003f06070 */
[----:B------:R-:W-:-:S13]  /*03d0*/  ISETP.GE.AND.EX P0, PT, R5, R16, PT, P0 ;  /* 0x000000100500720c */ /* 0x000fda0003f06300 */
[----:B------:R-:W-:Y:S05]  /*03e0*/  @!P0 BRA `(.L_x_656) ;  /* 0xfffffffc00a08947 */ /* 0x000fea000383ffff */
.L_x_655:
[----:B------:R-:W-:Y:S05]  /*03f0*/  BSYNC.RECONVERGENT B0 ;  /* 0x0000000000007941 */ /* 0x000fea0003800200 */
.L_x_654:
[----:B------:R-:W-:Y:S01]  /*0400*/  IADD3 R7, P1, PT, -R4, R3, RZ ;  /* 0x0000000304077210 */ /* 0x000fe20007f3e1ff */
[----:B------:R-:W0:Y:S01]  /*0410*/  LDCU.64 UR10, c[0x0][0x380] ;  /* 0x00007000ff0a77ac */ /* 0x000e220008000a00 */
[----:B------:R-:W-:Y:S01]  /*0420*/  BSSY.RECONVERGENT B1, `(.L_x_657) ;  /* 0x000011b000017945 */ /* 0x000fe20003800200 */
[----:B------:R-:W-:Y:S01]  /*0430*/  IMAD.MOV.U32 R8, RZ, RZ, RZ ;  /* 0x000000ffff087224 */ /* 0x000fe200078e00ff */
[----:B------:R-:W-:Y:S01]  /*0440*/  ISETP.GE.U32.AND P0, PT, R7, R12, PT ;  /* 0x0000000c0700720c */ /* 0x000fe20003f06070 */
[----:B------:R-:W-:Y:S01]  /*0450*/  IMAD.X R6, R2, 0x1, ~R5, P1 ;  /* 0x0000000102067824 */ /* 0x000fe200008e0e05 */
[----:B------:R-:W-:-:S04]  /*0460*/  UMOV UR4, URZ ;  /* 0x000000ff00047c82 */ /* 0x000fc80008000000 */
[----:B------:R-:W-:-:S13]  /*0470*/  ISETP.GE.AND.EX P0, PT, R6, R13, PT, P0 ;  /* 0x0000000d0600720c */ /* 0x000fda0003f06300 */
[----:B0-----:R-:W-:Y:S05]  /*0480*/  @P0 BRA `(.L_x_658) ;  /* 0x0000001000500947 */ /* 0x001fea0003800000 */
[----:B------:R-:W0:Y:S02]  /*0490*/  LDC.64 R14, c[0x0][0x390] ;  /* 0x0000e400ff0e7b82 */ /* 0x000e240000000a00 */
[----:B0-----:R-:W-:-:S04]  /*04a0*/  LEA R16, P0, R7, R14, 0x2 ;  /* 0x0000000e07107211 */ /* 0x001fc800078010ff */
[----:B------:R-:W-:-:S05]  /*04b0*/  LEA.HI.X R17, R7, R15, R6, 0x2, P0 ;  /* 0x0000000f07117211 */ /* 0x000fca00000f1406 */
[----:B------:R0:W5:Y:S01]  /*04c0*/  LDG.E R8, desc[UR6][R16.64] ;  /* 0x0000000610087981 */ /* 0x000162000c1e1900 */
[----:B------:R-:W-:Y:S01]  /*04d0*/  ISETP.GE.U32.AND P0, PT, R4, 0x1, PT ;  /* 0x000000010400780c */ /* 0x000fe20003f06070 */
[----:B------:R-:W-:Y:S01]  /*04e0*/  BSSY.RECONVERGENT B0, `(.L_x_659) ;  /* 0x0000050000007945 */ /* 0x000fe20003800200 */
[----:B------:R-:W-:Y:S01]  /*04f0*/  IMAD.MOV.U32 R9, RZ, RZ, RZ ;  /* 0x000000ffff097224 */ /* 0x000fe200078e00ff */
[----:B------:R-:W-:Y:S02]  /*0500*/  CS2R R10, SRZ ;  /* 0x00000000000a7805 */ /* 0x000fe4000001ff00 */
[----:B------:R-:W-:Y:S01]  /*0510*/  ISETP.GE.AND.EX P0, PT, R5, RZ, PT, P0 ;  /* 0x000000ff0500720c */ /* 0x000fe20003f06300 */
[----:B------:R-:W-:-:S12]  /*0520*/  IMAD.MOV.U32 R22, RZ, RZ, RZ ;  /* 0x000000ffff167224 */ /* 0x000fd800078e00ff */
[----:B0-----:R-:W-:Y:S05]  /*0530*/  @!P0 BRA `(.L_x_660) ;  /* 0x0000000400288947 */ /* 0x001fea0003800000 */
[----:B------:R-:W0:Y:S01]  /*0540*/  LDC.64 R18, c[0x0][0x380] ;  /* 0x0000e000ff127b82 */ /* 0x000e220000000a00 */
[----:B------:R-:W-:Y:S02]  /*0550*/  IMAD R9, R5, 0x1ff, RZ ;  /* 0x000001ff05097824 */ /* 0x000fe400078e02ff */
[----:B------:R-:W-:-:S04]  /*0560*/  IMAD.WIDE.U32 R10, R4, 0x1ff, RZ ;  /* 0x000001ff040a7825 */ /* 0x000fc800078e00ff */
[----:B------:R-:W-:-:S05]  /*0570*/  IMAD.IADD R11, R11, 0x1, R9 ;  /* 0x000000010b0b7824 */ /* 0x000fca00078e0209 */
[--C-:B------:R-:W-:Y:S02]  /*0580*/  SHF.R.U64 R9, R10, 0x9, R11.reuse ;  /* 0x000000090a097819 */ /* 0x100fe4000000120b */
[----:B------:R-:W-:Y:S02]  /*0590*/  SHF.R.U32.HI R22, RZ, 0x9, R11 ;  /* 0x00000009ff167819 */ /* 0x000fe4000001160b */
[----:B0-----:R-:W-:-:S04]  /*05a0*/  LEA R20, P0, R9, R18, 0x2 ;  /* 0x0000001209147211 */ /* 0x001fc800078010ff */
[----:B------:R-:W-:-:S06]  /*05b0*/  LEA.HI.X R21, R9, R19, R22, 0x2, P0 ;  /* 0x0000001309157211 */ /* 0x000fcc00000f1416 */
[----:B------:R-:W2:Y:S01]  /*05c0*/  LDG.E R21, desc[UR6][R20.64] ;  /* 0x0000000614157981 */ /* 0x000ea2000c1e1900 */
[----:B------:R-:W-:Y:S01]  /*05d0*/  IADD3 R10, P1, PT, R9, 0x1, RZ ;  /* 0x00000001090a7810 */ /* 0x000fe20007f3e0ff */
[----:B------:R-:W-:Y:S04]  /*05e0*/  BSSY.RECONVERGENT B2, `(.L_x_661) ;  /* 0x0000019000027945 */ /* 0x000fe80003800200 */
[----:B------:R-:W-:Y:S01]  /*05f0*/  IMAD.X R11, RZ, RZ, R22, P1 ;  /* 0x000000ffff0b7224 */ /* 0x000fe200008e0616 */
[----:B--2--5:R-:W-:-:S04]  /*0600*/  ISETP.GE.AND P0, PT, R21, R8, PT ;  /* 0x000000081500720c */ /* 0x024fc80003f06270 */
[----:B------:R-:W-:Y:S02]  /*0610*/  SEL R9, R4, R9, !P0 ;  /* 0x0000000904097207 */ /* 0x000fe40004000000 */
[----:B------:R-:W-:Y:S02]  /*0620*/  SEL R10, R10, RZ, !P0 ;  /* 0x000000ff0a0a7207 */ /* 0x000fe40004000000 */
[----:B------:R-:W-:Y:S02]  /*0630*/  SEL R22, R5, R22, !P0 ;  /* 0x0000001605167207 */ /* 0x000fe40004000000 */
[----:B------:R-:W-:Y:S02]  /*0640*/  SEL R11, R11, RZ, !P0 ;  /* 0x000000ff0b0b7207 */ /* 0x000fe40004000000 */
[----:B------:R-:W-:-:S04]  /*0650*/  ISETP.GE.U32.AND P0, PT, R10, R9, PT ;  /* 0x000000090a00720c */ /* 0x000fc80003f06070 */
[----:B------:R-:W-:-:S13]  /*0660*/  ISETP.GE.U32.AND.EX P0, PT, R11, R22, PT, P0 ;  /* 0x000000160b00720c */ /* 0x000fda0003f06100 */
[----:B------:R-:W-:Y:S05]  /*0670*/  @P0 BRA `(.L_x_662) ;  /* 0x00000000003c0947 */ /* 0x000fea0003800000 */
[----:B------:R-:W-:Y:S02]  /*0680*/  IMAD R25, R22, 0x7f, RZ ;  /* 0x0000007f16197824 */ /* 0x000fe400078e02ff */
[----:B------:R-:W-:-:S04]  /*0690*/  IMAD.WIDE.U32 R20, R9, 0x7f, R10 ;  /* 0x0000007f09147825 */ /* 0x000fc800078e000a */
[----:B------:R-:W-:-:S05]  /*06a0*/  IMAD.IADD R25, R21, 0x1, R25 ;  /* 0x0000000115197824 */ /* 0x000fca00078e0219 */
[--C-:B------:R-:W-:Y:S02]  /*06b0*/  SHF.R.U64 R26, R20, 0x7, R25.reuse ;  /* 0x00000007141a7819 */ /* 0x100fe40000001219 */
[----:B------:R-:W-:Y:S02]  /*06c0*/  SHF.R.U32.HI R25, RZ, 0x7, R25 ;  /* 0x00000007ff197819 */ /* 0x000fe40000011619 */
[----:B------:R-:W-:-:S04]  /*06d0*/  LEA R20, P0, R26, R18, 0x2 ;  /* 0x000000121a147211 */ /* 0x000fc800078010ff */
[----:B------:R-:W-:-:S06]  /*06e0*/  LEA.HI.X R21, R26, R19, R25, 0x2, P0 ;  /* 0x000000131a157211 */ /* 0x000fcc00000f1419 */
[----:B------:R-:W2:Y:S01]  /*06f0*/  LDG.E R21, desc[UR6][R20.64] ;  /* 0x0000000614157981 */ /* 0x000ea2000c1e1900 */
[----:B------:R-:W-:-:S05]  /*0700*/  IADD3 R23, P1, PT, R26, 0x1, RZ ;  /* 0x000000011a177810 */ /* 0x000fca0007f3e0ff */
[----:B------:R-:W-:Y:S01]  /*0710*/  IMAD.X R24, RZ, RZ, R25, P1 ;  /* 0x000000ffff187224 */ /* 0x000fe200008e0619 */
[----:B--2---:R-:W-:-:S04]  /*0720*/  ISETP.GE.AND P0, PT, R21, R8, PT ;  /* 0x000000081500720c */ /* 0x004fc80003f06270 */
[----:B------:R-:W-:Y:S02]  /*0730*/  SEL R9, R9, R26, !P0 ;  /* 0x0000001a09097207 */ /* 0x000fe40004000000 */
[----:B------:R-:W-:Y:S02]  /*0740*/  SEL R10, R23, R10, !P0 ;  /* 0x0000000a170a7207 */ /* 0x000fe40004000000 */
[----:B------:R-:W-:Y:S02]  /*0750*/  SEL R22, R22, R25, !P0 ;  /* 0x0000001916167207 */ /* 0x000fe40004000000 */
[----:B------:R-:W-:-:S07]  /*0760*/  SEL R11, R24, R11, !P0 ;  /* 0x0000000b180b7207 */ /* 0x000fce0004000000 */
.L_x_662:
[----:B------:R-:W-:Y:S05]  /*0770*/  BSYNC.RECONVERGENT B2 ;  /* 0x0000000000027941 */ /* 0x000fea0003800200 */
.L_x_661:
[----:B------:R-:W-:Y:S01]  /*0780*/  ISETP.GE.U32.AND P0, PT, R10, R9, PT ;  /* 0x000000090a00720c */ /* 0x000fe20003f06070 */
[----:B------:R-:W-:Y:S03]  /*0790*/  BSSY.RECONVERGENT B2, `(.L_x_663) ;  /* 0x0000012000027945 */ /* 0x000fe60003800200 */
        /* <DEDUP_REMOVED lines=17> */
.L_x_664:
[----:B------:R-:W-:Y:S05]  /*08b0*/  BSYNC.RECONVERGENT B2 ;  /* 0x0000000000027941 */ /* 0x000fea0003800200 */
.L_x_663:
        /* <DEDUP_REMOVED lines=18> */
.L_x_660:
[----:B------:R-:W-:Y:S05]  /*09e0*/  BSYNC.RECONVERGENT B0 ;  /* 0x0000000000007941 */ /* 0x000fea0003800200 */
.L_x_659:
[----:B------:R-:W-:Y:S01]  /*09f0*/  ISETP.GE.U32.AND P0, PT, R7, 0x1, PT ;  /* 0x000000010700780c */ /* 0x000fe20003f06070 */
[----:B------:R-:W-:Y:S01]  /*0a00*/  BSSY.RECONVERGENT B0, `(.L_x_665) ;  /* 0x000001a000007945 */ /* 0x000fe20003800200 */
[----:B------:R-:W-:Y:S02]  /*0a10*/  ISETP.GE.U32.AND P1, PT, R10, R9, PT ;  /* 0x000000090a00720c */ /* 0x000fe40003f26070 */
[----:B------:R-:W-:Y:S02]  /*0a20*/  ISETP.GE.AND.EX P0, PT, R6, RZ, PT, P0 ;  /* 0x000000ff0600720c */ /* 0x000fe40003f06300 */
[----:B------:R-:W-:-:S11]  /*0a30*/  ISETP.GE.U32.AND.EX P1, PT, R11, R22, PT, P1 ;  /* 0x000000160b00720c */ /* 0x000fd60003f26110 */
[----:B------:R-:W-:Y:S02]  /*0a40*/  @P0 IMAD R21, R6, 0x1ff, RZ ;  /* 0x000001ff06150824 */ /* 0x000fe400078e02ff */
[----:B------:R-:W-:-:S04]  /*0a50*/  @P0 IMAD.WIDE.U32 R18, R7, 0x1ff, RZ ;  /* 0x000001ff07120825 */ /* 0x000fc800078e00ff */
[----:B------:R-:W-:-:S05]  /*0a60*/  @P0 IMAD.IADD R21, R19, 0x1, R21 ;  /* 0x0000000113150824 */ /* 0x000fca00078e0215 */
[----:B------:R-:W-:Y:S01]  /*0a70*/  @P0 SHF.R.U64 R24, R18, 0x9, R21 ;  /* 0x0000000912180819 */ /* 0x000fe20000001215 */
[----:B------:R-:W-:Y:S06]  /*0a80*/  @P1 BRA `(.L_x_666) ;  /* 0x0000000000441947 */ /* 0x000fec0003800000 */
.L_x_667:
[----:B------:R-:W-:-:S05]  /*0a90*/  IADD3 R26, P1, PT, R9, R10, RZ ;  /* 0x0000000a091a7210 */ /* 0x000fca0007f3e0ff */
[----:B------:R-:W-:-:S05]  /*0aa0*/  IMAD.X R25, R22, 0x1, R11, P1 ;  /* 0x0000000116197824 */ /* 0x000fca00008e060b */
[--C-:B------:R-:W-:Y:S02]  /*0ab0*/  SHF.R.S64 R26, R26, 0x1, R25.reuse ;  /* 0x000000011a1a7819 */ /* 0x100fe40000001019 */
[----:B------:R-:W-:Y:S02]  /*0ac0*/  SHF.R.S32.HI R25, RZ, 0x1, R25 ;  /* 0x00000001ff197819 */ /* 0x000fe40000011419 */
[----:B------:R-:W-:-:S04]  /*0ad0*/  LEA R18, P1, R26, UR10, 0x2 ;  /* 0x0000000a1a127c11 */ /* 0x000fc8000f8210ff */
[----:B------:R-:W-:-:S06]  /*0ae0*/  LEA.HI.X R19, R26, UR11, R25, 0x2, P1 ;  /* 0x0000000b1a137c11 */ /* 0x000fcc00088f1419 */
[----:B------:R-:W2:Y:S01]  /*0af0*/  LDG.E R19, desc[UR6][R18.64] ;  /* 0x0000000612137981 */ /* 0x000ea2000c1e1900 */
[----:B------:R-:W-:-:S05]  /*0b00*/  IADD3 R23, P2, PT, R26, 0x1, RZ ;  /* 0x000000011a177810 */ /* 0x000fca0007f5e0ff */
[----:B------:R-:W-:Y:S01]  /*0b10*/  IMAD.X R20, RZ, RZ, R25, P2 ;  /* 0x000000ffff147224 */ /* 0x000fe200010e0619 */
[----:B--2--5:R-:W-:-:S04]  /*0b20*/  ISETP.GE.AND P1, PT, R19, R8, PT ;  /* 0x000000081300720c */ /* 0x024fc80003f26270 */
[----:B------:R-:W-:Y:S02]  /*0b30*/  SEL R9, R9, R26, !P1 ;  /* 0x0000001a09097207 */ /* 0x000fe40004800000 */
[----:B------:R-:W-:Y:S02]  /*0b40*/  SEL R10, R23, R10, !P1 ;  /* 0x0000000a170a7207 */ /* 0x000fe40004800000 */
[----:B------:R-:W-:Y:S02]  /*0b50*/  SEL R22, R22, R25, !P1 ;  /* 0x0000001916167207 */ /* 0x000fe40004800000 */
[----:B------:R-:W-:Y:S02]  /*0b60*/  SEL R11, R20, R11, !P1 ;  /* 0x0000000b140b7207 */ /* 0x000fe40004800000 */
[----:B------:R-:W-:-:S04]  /*0b70*/  ISETP.GE.U32.AND P1, PT, R10, R9, PT ;  /* 0x000000090a00720c */ /* 0x000fc80003f26070 */
[----:B------:R-:W-:-:S13]  /*0b80*/  ISETP.GE.AND.EX P1, PT, R11, R22, PT, P1 ;  /* 0x000000160b00720c */ /* 0x000fda0003f26310 */
[----:B------:R-:W-:Y:S05]  /*0b90*/  @!P1 BRA `(.L_x_667) ;  /* 0xfffffffc00bc9947 */ /* 0x000fea000383ffff */
.L_x_666:
[----:B------:R-:W-:Y:S05]  /*0ba0*/  BSYNC.RECONVERGENT B0 ;  /* 0x0000000000007941 */ /* 0x000fea0003800200 */
.L_x_665:
[----:B------:R-:W-:Y:S02]  /*0bb0*/  @P0 SHF.R.U32.HI R25, RZ, 0x9, R21 ;  /* 0x00000009ff190819 */ /* 0x000fe40000011615 */
[----:B------:R-:W-:-:S04]  /*0bc0*/  @P0 LEA R18, P1, R24, R14, 0x2 ;  /* 0x0000000e18120211 */ /* 0x000fc800078210ff */
[----:B------:R-:W-:-:S06]  /*0bd0*/  @P0 LEA.HI.X R19, R24, R15, R25, 0x2, P1 ;  /* 0x0000000f18130211 */ /* 0x000fcc00008f1419 */
[----:B------:R-:W2:Y:S01]  /*0be0*/  @P0 LDG.E R19, desc[UR6][R18.64] ;  /* 0x0000000612130981 */ /* 0x000ea2000c1e1900 */
[----:B------:R-:W-:Y:S01]  /*0bf0*/  @P0 IADD3 R21, P2, PT, R24, 0x1, RZ ;  /* 0x0000000118150810 */ /* 0x000fe20007f5e0ff */
[----:B------:R-:W-:Y:S01]  /*0c00*/  IMAD.MOV.U32 R20, RZ, RZ, RZ ;  /* 0x000000ffff147224 */ /* 0x000fe200078e00ff */
[----:B------:R-:W-:Y:S01]  /*0c10*/  BSSY.RECONVERGENT B0, `(.L_x_668) ;  /* 0x000001c000007945 */ /* 0x000fe20003800200 */
[----:B------:R-:W-:Y:S02]  /*0c20*/  IMAD.MOV.U32 R9, RZ, RZ, R7 ;  /* 0x000000ffff097224 */ /* 0x000fe400078e0007 */
[----:B------:R-:W-:Y:S02]  /*0c30*/  @P0 IMAD.X R23, RZ, RZ, R25, P2 ;  /* 0x000000ffff170224 */ /* 0x000fe400010e0619 */
[----:B------:R-:W-:Y:S01]  /*0c40*/  IMAD.MOV.U32 R22, RZ, RZ, R6 ;  /* 0x000000ffff167224 */ /* 0x000fe200078e0006 */
[----:B--2--5:R-:W-:-:S04]  /*0c50*/  @P0 ISETP.GE.AND P1, PT, R19, R8, PT ;  /* 0x000000081300020c */ /* 0x024fc80003f26270 */
[----:B------:R-:W-:Y:S01]  /*0c60*/  @P0 SEL R20, R21, RZ, !P1 ;  /* 0x000000ff15140207 */ /* 0x000fe20004800000 */
[----:B------:R-:W-:Y:S01]  /*0c70*/  IMAD.MOV.U32 R21, RZ, RZ, RZ ;  /* 0x000000ffff157224 */ /* 0x000fe200078e00ff */
[----:B------:R-:W-:Y:S02]  /*0c80*/  @P0 SEL R9, R7, R24, !P1 ;  /* 0x0000001807090207 */ /* 0x000fe40004800000 */
[----:B------:R-:W-:Y:S02]  /*0c90*/  @P0 SEL R22, R6, R25, !P1 ;  /* 0x0000001906160207 */ /* 0x000fe40004800000 */
[----:B------:R-:W-:Y:S02]  /*0ca0*/  @P0 SEL R21, R23, RZ, !P1 ;  /* 0x000000ff17150207 */ /* 0x000fe40004800000 */
[----:B------:R-:W-:-:S04]  /*0cb0*/  ISETP.GE.U32.AND P0, PT, R20, R9, PT ;  /* 0x000000091400720c */ /* 0x000fc80003f06070 */
[----:B------:R-:W-:-:S13]  /*0cc0*/  ISETP.GE.AND.EX P0, PT, R21, R22, PT, P0 ;  /* 0x000000161500720c */ /* 0x000fda0003f06300 */
        /* <DEDUP_REMOVED lines=16> */
.L_x_669:
[----:B------:R-:W-:Y:S05]  /*0dd0*/  BSYNC.RECONVERGENT B0 ;  /* 0x0000000000007941 */ /* 0x000fea0003800200 */
.L_x_668:
[----:B------:R-:W-:Y:S01]  /*0de0*/  ISETP.GE.U32.AND P0, PT, R20, R9, PT ;  /* 0x000000091400720c */ /* 0x000fe20003f06070 */
[----:B------:R-:W-:Y:S03]  /*0df0*/  BSSY.RECONVERGENT B0, `(.L_x_670) ;  /* 0x0000014000007945 */ /* 0x000fe60003800200 */
[----:B------:R-:W-:-:S13]  /*0e00*/  ISETP.GE.AND.EX P0, PT, R21, R22, PT, P0 ;  /* 0x000000161500720c */ /* 0x000fda0003f06300 */
[----:B------:R-:W-:Y:S05]  /*0e10*/  @P0 BRA `(.L_x_671) ;  /* 0x0000000000440947 */ /* 0x000fea0003800000 */
[----:B------:R-:W-:Y:S02]  /*0e20*/  IMAD.MOV.U32 R18, RZ, RZ, R20 ;  /* 0x000000ffff127224 */ /* 0x000fe400078e0014 */
[----:B------:R-:W-:Y:S02]  /*0e30*/  IMAD.MOV.U32 R19, RZ, RZ, R21 ;  /* 0x000000ffff137224 */ /* 0x000fe400078e0015 */
        /* <DEDUP_REMOVED lines=15> */
.L_x_671:
[----:B------:R-:W-:Y:S05]  /*0f30*/  BSYNC.RECONVERGENT B0 ;  /* 0x0000000000007941 */ /* 0x000fea0003800200 */
.L_x_670:
        /* <DEDUP_REMOVED lines=21> */
.L_x_673:
[----:B------:R-:W-:Y:S05]  /*1090*/  BSYNC.RECONVERGENT B0 ;  /* 0x0000000000007941 */ /* 0x000fea0003800200 */
.L_x_672:
[----:B------:R-:W-:Y:S01]  /*10a0*/  ISETP.GE.U32.AND P0, PT, R20, R9, PT ;  /* 0x000000091400720c */ /* 0x000fe20003f06070 */
[----:B------:R-:W-:Y:S03]  /*10b0*/  BSSY.RECONVERGENT B0, `(.L_x_674) ;  /* 0x0000014000007945 */ /* 0x000fe60003800200 */
[----:B------:R-:W-:-:S13]  /*10c0*/  ISETP.GE.AND.EX P0, PT, R21, R22, PT, P0 ;  /* 0x000000161500720c */ /* 0x000fda0003f06300 */
[----:B------:R-:W-:Y:S05]  /*10d0*/  @P0 BRA `(.L_x_675) ;  /* 0x0000000000440947 */ /* 0x000fea0003800000 */
.L_x_676:
[----:B------:R-:W-:-:S05]  /*10e0*/  IADD3 R26, P0, PT, R20, R9, RZ ;  /* 0x00000009141a7210 */ /* 0x000fca0007f1e0ff */
[----:B------:R-:W-:-:S05]  /*10f0*/  IMAD.X R25, R21, 0x1, R22, P0 ;  /* 0x0000000115197824 */ /* 0x000fca00000e0616 */
[--C-:B------:R-:W-:Y:S02]  /*1100*/  SHF.R.S64 R26, R26, 0x1, R25.reuse ;  /* 0x000000011a1a7819 */ /* 0x100fe40000001019 */
[----:B------:R-:W-:Y:S02]  /*1110*/  SHF.R.S32.HI R25, RZ, 0x1, R25 ;  /* 0x00000001ff197819 */ /* 0x000fe40000011419 */
        /* <DEDUP_REMOVED lines=13> */
.L_x_675:
[----:B------:R-:W-:Y:S05]  /*11f0*/  BSYNC.RECONVERGENT B0 ;  /* 0x0000000000007941 */ /* 0x000fea0003800200 */
.L_x_674:
[----:B------:R-:W-:Y:S01]  /*1200*/  IADD3 R19, P0, PT, -R20, R7, RZ ;  /* 0x0000000714137210 */ /* 0x000fe20007f1e1ff */
[----:B------:R-:W-:Y:S03]  /*1210*/  BSSY.RECONVERGENT B0, `(.L_x_677) ;  /* 0x000002a000007945 */ /* 0x000fe60003800200 */
[----:B------:R-:W-:Y:S01]  /*1220*/  IADD3 R18, P1, P2, R19, R4, -R10 ;  /* 0x0000000413127210 */ /* 0x000fe20007a3e80a */
[----:B------:R-:W-:-:S05]  /*1230*/  IMAD.X R22, R6, 0x1, ~R21, P0 ;  /* 0x0000000106167824 */ /* 0x000fca00000e0e15 */
[----:B------:R-:W-:-:S04]  /*1240*/  IADD3.X R9, PT, PT, R22, R5, ~R11, P1, P2 ;  /* 0x0000000516097210 */ /* 0x000fc80000fe4c0b */
[--C-:B------:R-:W-:Y:S02]  /*1250*/  SHF.R.S64 R4, R18, 0x1, R9.reuse ;  /* 0x0000000112047819 */ /* 0x100fe40000001009 */
[----:B------:R-:W-:Y:S02]  /*1260*/  SHF.R.S32.HI R5, RZ, 0x1, R9 ;  /* 0x00000001ff057819 */ /* 0x000fe40000011409 */
[----:B------:R-:W-:-:S04]  /*1270*/  ISETP.GT.U32.AND P0, PT, R4, R19, PT ;  /* 0x000000130400720c */ /* 0x000fc80003f04070 */
[----:B------:R-:W-:-:S04]  /*1280*/  ISETP.GT.AND.EX P0, PT, R5, R22, PT, P0 ;  /* 0x000000160500720c */ /* 0x000fc80003f04300 */
[----:B------:R-:W-:Y:S02]  /*1290*/  SEL R15, R4, R19, P0 ;  /* 0x00000013040f7207 */ /* 0x000fe40000000000 */
[----:B------:R-:W-:Y:S02]  /*12a0*/  SEL R14, R5, R22, P0 ;  /* 0x00000016050e7207 */ /* 0x000fe40000000000 */
[----:B------:R-:W-:-:S04]  /*12b0*/  IADD3 R5, P0, P1, R20, 0x1, R15 ;  /* 0x0000000114057810 */ /* 0x000fc8000791e00f */
[----:B------:R-:W-:Y:S01]  /*12c0*/  IADD3.X R4, PT, PT, R21, RZ, R14, P0, P1 ;  /* 0x000000ff15047210 */ /* 0x000fe200007e240e */
[----:B------:R-:W-:Y:S01]  /*12d0*/  IMAD.MOV.U32 R21, RZ, RZ, RZ ;  /* 0x000000ffff157224 */ /* 0x000fe200078e00ff */
[----:B------:R-:W-:-:S04]  /*12e0*/  ISETP.LT.U32.AND P0, PT, R5, R12, PT ;  /* 0x0000000c0500720c */ /* 0x000fc80003f01070 */
[----:B------:R-:W-:-:S04]  /*12f0*/  ISETP.LT.AND.EX P0, PT, R4, R13, PT, P0 ;  /* 0x0000000d0400720c */ /* 0x000fc80003f01300 */
[----:B------:R-:W-:Y:S02]  /*1300*/  SEL R24, R5, R12, P0 ;  /* 0x0000000c05187207 */ /* 0x000fe40000000000 */
[----:B------:R-:W-:Y:S02]  /*1310*/  SEL R13, R4, R13, P0 ;  /* 0x0000000d040d7207 */ /* 0x000fe40000000000 */
[----:B------:R-:W-:Y:S01]  /*1320*/  IADD3 R24, P0, PT, R24, -R7, RZ ;  /* 0x8000000718187210 */ /* 0x000fe20007f1e0ff */
[----:B------:R-:W-:-:S04]  /*1330*/  IMAD.MOV.U32 R7, RZ, RZ, RZ ;  /* 0x000000ffff077224 */ /* 0x000fc800078e00ff */
[----:B------:R-:W-:Y:S01]  /*1340*/  IMAD.X R26, R13, 0x1, ~R6, P0 ;  /* 0x000000010d1a7824 */ /* 0x000fe200000e0e06 */
[----:B------:R-:W-:-:S04]  /*1350*/  ISETP.GE.U32.AND P0, PT, R24, 0x1, PT ;  /* 0x000000011800780c */ /* 0x000fc80003f06070 */
[----:B------:R-:W-:-:S13]  /*1360*/  ISETP.GE.AND.EX P0, PT, R26, RZ, PT, P0 ;  /* 0x000000ff1a00720c */ /* 0x000fda0003f06300 */
[----:B------:R-:W-:Y:S05]  /*1370*/  @!P0 BRA `(.L_x_678) ;  /* 0x00000000004c8947 */ /* 0x000fea0003800000 */
[----:B------:R-:W-:Y:S02]  /*1380*/  IMAD.MOV.U32 R21, RZ, RZ, RZ ;  /* 0x000000ffff157224 */ /* 0x000fe400078e00ff */
[----:B------:R-:W-:-:S07]  /*1390*/  IMAD.MOV.U32 R7, RZ, RZ, RZ ;  /* 0x000000ffff077224 */ /* 0x000fce00078e00ff */
.L_x_679:
[----:B------:R-:W-:-:S05]  /*13a0*/  IADD3 R13, P0, PT, R24, R21, RZ ;  /* 0x00000015180d7210 */ /* 0x000fca0007f1e0ff */
[----:B------:R-:W-:-:S05]  /*13b0*/  IMAD.X R20, R26, 0x1, R7, P0 ;  /* 0x000000011a147824 */ /* 0x000fca00000e0607 */
        /* <DEDUP_REMOVED lines=15> */
.L_x_678:
[----:B------:R-:W-:Y:S05]  /*14b0*/  BSYNC.RECONVERGENT B0 ;  /* 0x0000000000007941 */ /* 0x000fea0003800200 */
.L_x_677:
[----:B------:R-:W-:-:S04]  /*14c0*/  IADD3 R4, P0, PT, R21, R19, RZ ;  /* 0x0000001315047210 */ /* 0x000fc80007f1e0ff */
[----:B------:R-:W-:Y:S01]  /*14d0*/  ISETP.GE.U32.AND P1, PT, R15, R4, PT ;  /* 0x000000040f00720c */ /* 0x000fe20003f26070 */
[----:B------:R-:W-:Y:S01]  /*14e0*/  IMAD.X R13, R7, 0x1, R22, P0 ;  /* 0x00000001070d7824 */ /* 0x000fe200000e0616 */
[----:B------:R-:W-:-:S04]  /*14f0*/  ISETP.LT.U32.AND P0, PT, R4, R15, PT ;  /* 0x0000000f0400720c */ /* 0x000fc80003f01070 */
[----:B------:R-:W-:-:S04]  /*1500*/  ISETP.LT.AND.EX P0, PT, R13, R14, PT, P0 ;  /* 0x0000000e0d00720c */ /* 0x000fc80003f01300 */
[----:B------:R-:W-:Y:S02]  /*1510*/  SEL R5, R4, R15, P0 ;  /* 0x0000000f04057207 */ /* 0x000fe40000000000 */
[----:B------:R-:W-:Y:S02]  /*1520*/  SEL R8, R13, R14, P0 ;  /* 0x0000000e0d087207 */ /* 0x000fe40000000000 */
[C---:B------:R-:W-:Y:S02]  /*1530*/  IADD3 R7, P2, PT, -R5.reuse, R18, RZ ;  /* 0x0000001205077210 */ /* 0x040fe40007f5e1ff */
[----:B------:R-:W-:Y:S02]  /*1540*/  IADD3 R4, P3, PT, R5, 0x1, RZ ;  /* 0x0000000105047810 */ /* 0x000fe40007f7e0ff */
[----:B------:R-:W-:Y:S01]  /*1550*/  ISETP.GE.AND.EX P0, PT, R14, R13, PT, P1 ;  /* 0x0000000d0e00720c */ /* 0x000fe20003f06310 */
[--C-:B------:R-:W-:Y:S01]  /*1560*/  IMAD.X R6, R9, 0x1, ~R8.reuse, P2 ;  /* 0x0000000109067824 */ /* 0x100fe200010e0e08 */
[----:B------:R-:W-:Y:S01]  /*1570*/  ISETP.EQ.U32.AND P1, PT, R7, R4, PT ;  /* 0x000000040700720c */ /* 0x000fe20003f22070 */
[----:B------:R-:W-:Y:S01]  /*1580*/  IMAD.X R5, RZ, RZ, R8, P3 ;  /* 0x000000ffff057224 */ /* 0x000fe200018e0608 */
[----:B------:R-:W-:-:S04]  /*1590*/  IADD3 R4, P2, PT, R10, R7, RZ ;  /* 0x000000070a047210 */ /* 0x000fc80007f5e0ff */
[----:B------:R-:W-:Y:S01]  /*15a0*/  ISETP.EQ.AND.EX P0, PT, R6, R5, !P0, P1 ;  /* 0x000000050600720c */ /* 0x000fe20004702310 */
[----:B------:R-:W-:-:S03]  /*15b0*/  IMAD.X R5, R11, 0x1, R6, P2 ;  /* 0x000000010b057824 */ /* 0x000fc600010e0606 */
[----:B------:R-:W-:-:S09]  /*15c0*/  SEL R8, RZ, 0x1, !P0 ;  /* 0x00000001ff087807 */ /* 0x000fd20004000000 */
.L_x_658:
[----:B------:R-:W-:Y:S05]  /*15d0*/  BSYNC.RECONVERGENT B1 ;  /* 0x0000000000017941 */ /* 0x000fea0003800200 */
.L_x_657:
[----:B------:R-:W0:Y:S01]  /*15e0*/  LDCU.64 UR8, c[0x0][0x3b8] ;  /* 0x00007700ff0877ac */ /* 0x000e220008000a00 */
[----:B------:R-:W-:-:S04]  /*15f0*/  IADD3 R8, P0, P1, R8, R3, -R4 ;  /* 0x0000000308087210 */ /* 0x000fc8000791e804 */
[----:B------:R-:W-:Y:S02]  /*1600*/  IADD3.X R9, PT, PT, R2, UR4, ~R5, P0, P1 ;  /* 0x0000000402097c10 */ /* 0x000fe400087e2c05 */
[----:B0-----:R-:W-:-:S04]  /*1610*/  LEA R6, P2, R0, UR8, 0x4 ;  /* 0x0000000800067c11 */ /* 0x001fc8000f8420ff */
[----:B------:R-:W-:-:S05]  /*1620*/  LEA.HI.X R7, R0, UR9, RZ, 0x4, P2 ;  /* 0x0000000900077c11 */ /* 0x000fca00090f24ff */
[----:B------:R-:W-:Y:S04]  /*1630*/  STG.E.64 desc[UR6][R6.64], R4 ;  /* 0x0000000406007986 */ /* 0x000fe8000c101b06 */
[----:B------:R-:W-:Y:S01]  /*1640*/  STG.E.64 desc[UR6][R6.64+0x8], R8 ;  /* 0x0000080806007986 */ /* 0x000fe2000c101b06 */
[----:B------:R-:W-:Y:S05]  /*1650*/  EXIT ;  /* 0x000000000000794d */ /* 0x000fea0003800000 */
.L_x_680:
        /* <DEDUP_REMOVED lines=10> */
.L_x_897:


//--------------------- .text._ZN6thrust24THRUST_300001_SM_1000_NS8cuda_cub4core6detail13_kernel_agentINS1_16__set_operations9InitAgentIN3cub18CUB_300001_SM_100013ScanTileStateIlLb1EEElEEJSA_lEEEvDpT0_ --------------------------
	.section	.text._ZN6thrust24THRUST_300001_SM_1000_NS8cuda_cub4core6detail13_kernel_agentINS1_16__set_operations9InitAgentIN3cub18CUB_300001_SM_100013ScanTileStateIlLb1EEElEEJSA_lEEEvDpT0_,"ax",@progbits
	.align	128
        .global         _ZN6thrust24THRUST_300001_SM_1000_NS8cuda_cub4core6detail13_kernel_agentINS1_16__set_operations9InitAgentIN3cub18CUB_300001_SM_100013ScanTileStateIlLb1EEElEEJSA_lEEEvDpT0_
        .type           _ZN6thrust24THRUST_300001_SM_1000_NS8cuda_cub4core6detail13_kernel_agentINS1_16__set_operations9InitAgentIN3cub18CUB_300001_SM_100013ScanTileStateIlLb1EEElEEJSA_lEEEvDpT0_,@function
        .size           _ZN6thrust24THRUST_300001_SM_1000_NS8cuda_cub4core6detail13_kernel_agentINS1_16__set_operations9InitAgentIN3cub18CUB_300001_SM_100013ScanTileStateIlLb1EEElEEJSA_lEEEvDpT0_,(.L_x_898 - _ZN6thrust24THRUST_300001_SM_1000_NS8cuda_cub4core6detail13_kernel_agentINS1_16__set_operations9InitAgentIN3cub18CUB_300001_SM_100013ScanTileStateIlLb1EEElEEJSA_lEEEvDpT0_)
        .other          _ZN6thrust24THRUST_300001_SM_1000_NS8cuda_cub4core6detail13_kernel_agentINS1_16__set_operations9InitAgentIN3cub18CUB_300001_SM_100013ScanTileStateIlLb1EEElEEJSA_lEEEvDpT0_,@"STO_CUDA_ENTRY STV_DEFAULT"
_ZN6thrust24THRUST_300001_SM_1000_NS8cuda_cub4core6detail13_kernel_agentINS1_16__set_operations9InitAgentIN3cub18CUB_300001_SM_100013ScanTileStateIlLb1EEElEEJSA_lEEEvDpT0_:
.text._ZN6thrust24THRUST_300001_SM_1000_NS8cuda_cub4core6detail13_kernel_agentINS1_16__set_operations9InitAgentIN3cub18CUB_300001_SM_100013ScanTileStateIlLb1EEElEEJSA_lEEEvDpT0_:
[----:B------:R-:W-:Y:S01]  /*0000*/  LDC R1, c[0x0][0x37c] ;  /* 0x0000df00ff017b82 */ /* 0x000fe20000000800 */
[----:B------:R-:W0:Y:S07]  /*0010*/  S2R R0, SR_TID.X ;  /* 0x0000000000007919 */ /* 0x000e2e0000002100 */
[----:B------:R-:W1:Y:S01]  /*0020*/  S2UR UR6, SR_CTAID.X ;  /* 0x00000000000679c3 */ /* 0x000e620000002500 */
[----:B------:R-:W2:Y:S01]  /*0030*/  LDCU UR4, c[0x0][0x388] ;  /* 0x00007100ff0477ac */ /* 0x000ea20008000800 */
[----:B------:R-:W-:-:S06]  /*0040*/  CS2R R6, SRZ ;  /* 0x0000000000067805 */ /* 0x000fcc000001ff00 */
[----:B------:R-:W1:Y:S01]  /*0050*/  LDC R5, c[0x0][0x360] ;  /* 0x0000d800ff057b82 */ /* 0x000e620000000800 */
[----:B0-----:R-:W-:Y:S01]  /*0060*/  ISETP.GT.U32.AND P0, PT, R0, 0x1f, PT ;  /* 0x0000001f0000780c */ /* 0x001fe20003f04070 */
[----:B-1----:R-:W-:-:S03]  /*0070*/  IMAD R5, R5, UR6, R0 ;  /* 0x0000000605057c24 */ /* 0x002fc6000f8e0200 */
[----:B------:R-:W-:Y:S02]  /*0080*/  ISETP.NE.OR P0, PT, RZ, UR6, P0 ;  /* 0x00000006ff007c0c */ /* 0x000fe40008705670 */
[----:B--2---:R-:W-:Y:S01]  /*0090*/  ISETP.GE.AND P1, PT, R5, UR4, PT ;  /* 0x0000000405007c0c */ /* 0x004fe2000bf26270 */
[----:B------:R-:W0:-:S12]  /*00a0*/  LDCU.64 UR4, c[0x0][0x358] ;  /* 0x00006b00ff0477ac */ /* 0x000e180008000a00 */
[----:B------:R-:W1:Y:S01]  /*00b0*/  @!P1 LDC.64 R2, c[0x0][0x380] ;  /* 0x0000e000ff029b82 */ /* 0x000e620000000a00 */
[----:B------:R-:W-:Y:S02]  /*00c0*/  @!P1 IMAD.MOV.U32 R4, RZ, RZ, 0x63 ;  /* 0x00000063ff049424 */ /* 0x000fe400078e00ff */
[----:B-1----:R-:W-:Y:S01]  /*00d0*/  @!P1 IMAD.WIDE R2, R5, 0x10, R2 ;  /* 0x0000001005029825 */ /* 0x002fe200078e0202 */
[----:B------:R-:W-:-:S05]  /*00e0*/  @!P1 MOV R5, 0x0 ;  /* 0x0000000000059802 */ /* 0x000fca0000000f00 */
[----:B0-----:R0:W-:Y:S01]  /*00f0*/  @!P1 STG.E.128 desc[UR4][R2.64+0x200], R4 ;  /* 0x0002000402009986 */ /* 0x0011e2000c101d04 */
[----:B------:R-:W-:Y:S05]  /*0100*/  @P0 EXIT ;  /* 0x000000000000094d */ /* 0x000fea0003800000 */
[----:B0-----:R-:W0:Y:S02]  /*0110*/  LDC.64 R2, c[0x0][0x380] ;  /* 0x0000e000ff027b82 */ /* 0x001e240000000a00 */
[----:B0-----:R-:W-:-:S05]  /*0120*/  IMAD.WIDE.U32 R2, R0, 0x10, R2 ;  /* 0x0000001000027825 */ /* 0x001fca00078e0002 */
[----:B------:R-:W-:Y:S01]  /*0130*/  STG.E.128 desc[UR4][R2.64], RZ ;  /* 0x000000ff02007986 */ /* 0x000fe2000c101d04 */
[----:B------:R-:W-:Y:S05]  /*0140*/  EXIT ;  /* 0x000000000000794d */ /* 0x000fea0003800000 */
.L_x_681:
        /* <DEDUP_REMOVED lines=11> */
.L_x_898:


//--------------------- .text._ZN6thrust24THRUST_300001_SM_1000_NS8cuda_cub4core6detail13_kernel_agentINS1_16__set_operations10SetOpAgentINS0_12zip_iteratorIN4cuda3std3__45tupleIJNS0_6detail15normal_iteratorINS0_10device_ptrIiEEEESG_EEEEESI_PNSB_IJiiEEESK_SI_SK_i15ValueComparatorNS5_21serial_set_differenceENSA_17integral_constantIbLb0EEEEEJSI_SI_SK_SK_iiSI_SK_SL_SM_PNSA_4pairIiiEEPmN3cub18CUB_300001_SM_100013ScanTileStateIiLb1EEEEEEvDpT0_ --------------------------
	.section	.text._ZN6thrust24THRUST_300001_SM_1000_NS8cuda_cub4core6detail13_kernel_agentINS1_16__set_operations10SetOpAgentINS0_12zip_iteratorIN4cuda3std3__45tupleIJNS0_6detail15normal_iteratorINS0_10device_ptrIiEEEESG_EEEEESI_PNSB_IJiiEEESK_SI_SK_i15ValueComparatorNS5_21serial_set_differenceENSA_17integral_constantIbLb0EEEEEJSI_SI_SK_SK_iiSI_SK_SL_SM_PNSA_4pairIiiEEPmN3cub18CUB_300001_SM_100013ScanTileStateIiLb1EEEEEEvDpT0_,"ax",@progbits
	.align	128
        .global         _ZN6thrust24THRUST_300001_SM_1000_NS8cuda_cub4core6detail13_kernel_agentINS1_16__set_operations10SetOpAgentINS0_12zip_iteratorIN4cuda3std3__45tupleIJNS0_6detail15normal_iteratorINS0_10device_ptrIiEEEESG_EEEEESI_PNSB_IJiiEEESK_SI_SK_i15ValueComparatorNS5_21serial_set_differenceENSA_17integral_constantIbLb0EEEEEJSI_SI_SK_SK_iiSI_SK_SL_SM_PNSA_4pairIiiEEPmN3cub18CUB_300001_SM_100013ScanTileStateIiLb1EEEEEEvDpT0_
        .type           _ZN6thrust24THRUST_300001_SM_1000_NS8cuda_cub4core6detail13_kernel_agentINS1_16__set_operations10SetOpAgentINS0_12zip_iteratorIN4cuda3std3__45tupleIJNS0_6detail15normal_iteratorINS0_10device_ptrIiEEEESG_EEEEESI_PNSB_IJiiEEESK_SI_SK_i15ValueComparatorNS5_21serial_set_differenceENSA_17integral_constantIbLb0EEEEEJSI_SI_SK_SK_iiSI_SK_SL_SM_PNSA_4pairIiiEEPmN3cub18CUB_300001_SM_100013ScanTileStateIiLb1EEEEEEvDpT0_,@function
        .size           _ZN6thrust24THRUST_300001_SM_1000_NS8cuda_cub4core6detail13_kernel_agentINS1_16__set_operations10SetOpAgentINS0_12zip_iteratorIN4cuda3std3__45tupleIJNS0_6detail15normal_iteratorINS0_10device_ptrIiEEEESG_EEEEESI_PNSB_IJiiEEESK_SI_SK_i15ValueComparatorNS5_21serial_set_differenceENSA_17integral_constantIbLb0EEEEEJSI_SI_SK_SK_iiSI_SK_SL_SM_PNSA_4pairIiiEEPmN3cub18CUB_300001_SM_100013ScanTileStateIiLb1EEEEEEvDpT0_,(.L_x_899 - _ZN6thrust24THRUST_300001_SM_1000_NS8cuda_cub4core6detail13_kernel_agentINS1_16__set_operations10SetOpAgentINS0_12zip_iteratorIN4cuda3std3__45tupleIJNS0_6detail15normal_iteratorINS0_10device_ptrIiEEEESG_EEEEESI_PNSB_IJiiEEESK_SI_SK_i15ValueComparatorNS5_21serial_set_differenceENSA_17integral_constantIbLb0EEEEEJSI_SI_SK_SK_iiSI_SK_SL_SM_PNSA_4pairIiiEEPmN3cub18CUB_300001_SM_100013ScanTileStateIiLb1EEEEEEvDpT0_)
        .other          _ZN6thrust24THRUST_300001_SM_1000_NS8cuda_cub4core6detail13_kernel_agentINS1_16__set_operations10SetOpAgentINS0_12zip_iteratorIN4cuda3std3__45tupleIJNS0_6detail15normal_iteratorINS0_10device_ptrIiEEEESG_EEEEESI_PNSB_IJiiEEESK_SI_SK_i15ValueComparatorNS5_21serial_set_differenceENSA_17integral_constantIbLb0EEEEEJSI_SI_SK_SK_iiSI_SK_SL_SM_PNSA_4pairIiiEEPmN3cub18CUB_300001_SM_100013ScanTileStateIiLb1EEEEEEvDpT0_,@"STO_CUDA_ENTRY STV_DEFAULT"
_ZN6thrust24THRUST_300001_SM_1000_NS8cuda_cub4core6detail13_kernel_agentINS1_16__set_operations10SetOpAgentINS0_12zip_iteratorIN4cuda3std3__45tupleIJNS0_6detail15normal_iteratorINS0_10device_ptrIiEEEESG_EEEEESI_PNSB_IJiiEEESK_SI_SK_i15ValueComparatorNS5_21serial_set_differenceENSA_17integral_constantIbLb0EEEEEJSI_SI_SK_SK_iiSI_SK_SL_SM_PNSA_4pairIiiEEPmN3cub18CUB_300001_SM_100013ScanTileStateIiLb1EEEEEEvDpT0_:
.text._ZN6thrust24THRUST_300001_SM_1000_NS8cuda_cub4core6detail13_kernel_agentINS1_16__set_operations10SetOpAgentINS0_12zip_iteratorIN4cuda3std3__45tupleIJNS0_6detail15normal_iteratorINS0_10device_ptrIiEEEESG_EEEEESI_PNSB_IJiiEEESK_SI_SK_i15ValueComparatorNS5_21serial_set_differenceENSA_17integral_constantIbLb0EEEEEJSI_SI_SK_SK_iiSI_SK_SL_SM_PNSA_4pairIiiEEPmN3cub18CUB_300001_SM_100013ScanTileStateIiLb1EEEEEEvDpT0_:
[----:B------:R-:W-:Y:S01]  /*0000*/  LDC R1, c[0x0][0x37c] ;  /* 0x0000df00ff017b82 */ /* 0x000fe20000000800 */
[----:B------:R-:W0:Y:S07]  /*0010*/  S2R R0, SR_CTAID.X ;  /* 0x0000000000007919 */ /* 0x000e2e0000002500 */
[----:B------:R-:W1:Y:S01]  /*0020*/  LDC R17, c[0x0][0x370] ;  /* 0x0000dc00ff117b82 */ /* 0x000e620000000800 */
[----:B------:R-:W2:Y:S01]  /*0030*/  LDCU.64 UR8, c[0x0][0x358] ;  /* 0x00006b00ff0877ac */ /* 0x000ea20008000a00 */
[----:B-1----:R-:W-:-:S05]  /*0040*/  VIADD R3, R17, 0xffffffff ;  /* 0xffffffff11037836 */ /* 0x002fca0000000000 */
[----:B0-----:R-:W-:-:S13]  /*0050*/  ISETP.GE.U32.AND P0, PT, R0, R3, PT ;  /* 0x000000030000720c */ /* 0x001fda0003f06070 */
[----:B--2---:R-:W-:Y:S05]  /*0060*/  @P0 BRA `(.L_x_682) ;  /* 0x00000040002c0947 */ /* 0x004fea0003800000 */
[----:B------:R-:W0:Y:S01]  /*0070*/  LDC.64 R6, c[0x0][0x3d8] ;  /* 0x0000f600ff067b82 */ /* 0x000e220000000a00 */
[----:B------:R-:W1:Y:S01]  /*0080*/  S2R R38, SR_TID.X ;  /* 0x0000000000267919 */ /* 0x000e620000002100 */
[----:B------:R-:W2:Y:S06]  /*0090*/  LDCU.128 UR4, c[0x0][0x380] ;  /* 0x00007000ff0477ac */ /* 0x000eac0008000c00 */
[----:B------:R-:W3:Y:S08]  /*00a0*/  LDC.64 R20, c[0x0][0x390] ;  /* 0x0000e400ff147b82 */ /* 0x000ef00000000a00 */
[----:B------:R-:W4:Y:S01]  /*00b0*/  LDC.64 R22, c[0x0][0x398] ;  /* 0x0000e600ff167b82 */ /* 0x000f220000000a00 */
[----:B0-----:R-:W-:-:S05]  /*00c0*/  IMAD.WIDE.U32 R6, R0, 0x8, R6 ;  /* 0x0000000800067825 */ /* 0x001fca00078e0006 */
[----:B------:R-:W2:Y:S04]  /*00d0*/  LDG.E R5, desc[UR8][R6.64] ;  /* 0x0000000806057981 */ /* 0x000ea8000c1e1900 */
[----:B------:R-:W3:Y:S04]  /*00e0*/  LDG.E R2, desc[UR8][R6.64+0x8] ;  /* 0x0000080806027981 */ /* 0x000ee8000c1e1900 */
[----:B------:R-:W4:Y:S01]  /*00f0*/  LDG.E R4, desc[UR8][R6.64+0x4] ;  /* 0x0000040806047981 */ /* 0x000f22000c1e1900 */
[C---:B-1----:R-:W-:Y:S01]  /*0100*/  LOP3.LUT R16, R38.reuse, 0x400, RZ, 0xfc, !PT ;  /* 0x0000040026107812 */ /* 0x042fe200078efcff */
[C---:B------:R-:W-:Y:S01]  /*0110*/  VIADD R24, R38.reuse, 0x600 ;  /* 0x0000060026187836 */ /* 0x040fe20000000000 */
[----:B------:R-:W-:Y:S01]  /*0120*/  LOP3.LUT R26, R38, 0x800, RZ, 0xfc, !PT ;  /* 0x00000800261a7812 */ /* 0x000fe200078efcff */
[----:B------:R-:W4:Y:S01]  /*0130*/  LDG.E R7, desc[UR8][R6.64+0xc] ;  /* 0x00000c0806077981 */ /* 0x000f22000c1e1900 */
[----:B--2---:R-:W-:-:S04]  /*0140*/  IADD3 R10, P0, PT, R5, R38, RZ ;  /* 0x00000026050a7210 */ /* 0x004fc80007f1e0ff */
[----:B------:R-:W-:Y:S01]  /*0150*/  LEA.HI.X.SX32 R9, R5, RZ, 0x1, P0 ;  /* 0x000000ff05097211 */ /* 0x000fe200000f0eff */
[----:B---3--:R-:W-:Y:S02]  /*0160*/  IMAD.IADD R5, R2, 0x1, -R5 ;  /* 0x0000000102057824 */ /* 0x008fe400078e0a05 */
[----:B------:R-:W-:Y:S01]  /*0170*/  VIADD R2, R38, 0x200 ;  /* 0x0000020026027836 */ /* 0x000fe20000000000 */
[C---:B------:R-:W-:Y:S01]  /*0180*/  SHF.L.U64.HI R9, R10.reuse, 0x2, R9 ;  /* 0x000000020a097819 */ /* 0x040fe20000010209 */
[----:B------:R-:W-:Y:S01]  /*0190*/  IMAD.SHL.U32 R10, R10, 0x4, RZ ;  /* 0x000000040a0a7824 */ /* 0x000fe200078e00ff */
[----:B------:R-:W-:Y:S01]  /*01a0*/  ISETP.GE.AND P6, PT, R38, R5, PT ;  /* 0x000000052600720c */ /* 0x000fe20003fc6270 */
[C---:B----4-:R-:W-:Y:S01]  /*01b0*/  IMAD.WIDE R20, R4.reuse, 0x4, R20 ;  /* 0x0000000404147825 */ /* 0x050fe200078e0214 */
[----:B------:R-:W-:Y:S02]  /*01c0*/  IADD3 R8, P2, PT, -R5, R38, RZ ;  /* 0x0000002605087210 */ /* 0x000fe40007f5e1ff */
[----:B------:R-:W-:Y:S01]  /*01d0*/  SHF.R.S32.HI R3, RZ, 0x1f, R5 ;  /* 0x0000001fff037819 */ /* 0x000fe20000011405 */
[----:B------:R-:W-:Y:S01]  /*01e0*/  IMAD.WIDE R22, R4, 0x4, R22 ;  /* 0x0000000404167825 */ /* 0x000fe200078e0216 */
[----:B------:R-:W-:-:S02]  /*01f0*/  IADD3 R12, P0, PT, R10, UR4, RZ ;  /* 0x000000040a0c7c10 */ /* 0x000fc4000ff1e0ff */
[----:B------:R-:W-:Y:S01]  /*0200*/  IADD3 R10, P1, PT, R10, UR6, RZ ;  /* 0x000000060a0a7c10 */ /* 0x000fe2000ff3e0ff */
[----:B------:R-:W-:Y:S01]  /*0210*/  IMAD.X R3, RZ, RZ, ~R3, P2 ;  /* 0x000000ffff037224 */ /* 0x000fe200010e0e03 */
[C---:B------:R-:W-:Y:S01]  /*0220*/  IADD3.X R13, PT, PT, R9.reuse, UR5, RZ, P0, !PT ;  /* 0x00000005090d7c10 */ /* 0x040fe200087fe4ff */
[----:B------:R-:W-:Y:S01]  /*0230*/  IMAD.SHL.U32 R19, R8, 0x4, RZ ;  /* 0x0000000408137824 */ /* 0x000fe200078e00ff */
[----:B------:R-:W-:Y:S02]  /*0240*/  IADD3.X R11, PT, PT, R9, UR7, RZ, P1, !PT ;  /* 0x00000007090b7c10 */ /* 0x000fe40008ffe4ff */
[----:B------:R-:W-:Y:S02]  /*0250*/  ISETP.GE.AND P0, PT, R2, R5, PT ;  /* 0x000000050200720c */ /* 0x000fe40003f06270 */
[----:B------:R-:W-:Y:S01]  /*0260*/  SHF.L.U64.HI R3, R8, 0x2, R3 ;  /* 0x0000000208037819 */ /* 0x000fe20000010203 */
[----:B------:R0:W5:Y:S01]  /*0270*/  @!P6 LDG.E R9, desc[UR8][R10.64] ;  /* 0x000000080a09e981 */ /* 0x000162000c1e1900 */
[----:B------:R-:W-:-:S02]  /*0280*/  IADD3 R14, P1, PT, R20, R19, RZ ;  /* 0x00000013140e7210 */ /* 0x000fc40007f3e0ff */
[----:B------:R-:W-:Y:S01]  /*0290*/  IADD3 R18, P2, PT, R22, R19, RZ ;  /* 0x0000001316127210 */ /* 0x000fe20007f5e0ff */
[----:B------:R0:W5:Y:S02]  /*02a0*/  @!P6 LDG.E R8, desc[UR8][R12.64] ;  /* 0x000000080c08e981 */ /* 0x000164000c1e1900 */
[--C-:B------:R-:W-:Y:S02]  /*02b0*/  IMAD.X R15, R21, 0x1, R3.reuse, P1 ;  /* 0x00000001150f7824 */ /* 0x100fe400008e0603 */
[----:B------:R-:W-:-:S03]  /*02c0*/  IMAD.X R19, R23, 0x1, R3, P2 ;  /* 0x0000000117137824 */ /* 0x000fc600010e0603 */
[----:B------:R0:W5:Y:S04]  /*02d0*/  @P0 LDG.E R2, desc[UR8][R14.64+0x800] ;  /* 0x000800080e020981 */ /* 0x000168000c1e1900 */
[----:B------:R0:W5:Y:S01]  /*02e0*/  @P0 LDG.E R3, desc[UR8][R18.64+0x800] ;  /* 0x0008000812030981 */ /* 0x000162000c1e1900 */
[-C--:B------:R-:W-:Y:S01]  /*02f0*/  ISETP.GE.AND P1, PT, R16, R5.reuse, PT ;  /* 0x000000051000720c */ /* 0x080fe20003f26270 */
[C---:B------:R-:W-:Y:S02]  /*0300*/  VIADD R16, R38.reuse, 0xa00 ;  /* 0x00000a0026107836 */ /* 0x040fe40000000000 */
[----:B------:R-:W-:Y:S01]  /*0310*/  @P6 IMAD.IADD R25, R38, 0x1, -R5 ;  /* 0x0000000126196824 */ /* 0x000fe200078e0a05 */
[-C--:B------:R-:W-:Y:S02]  /*0320*/  ISETP.GE.AND P2, PT, R24, R5.reuse, PT ;  /* 0x000000051800720c */ /* 0x080fe40003f46270 */
[----:B------:R-:W-:Y:S01]  /*0330*/  ISETP.GE.AND P4, PT, R16, R5, PT ;  /* 0x000000051000720c */ /* 0x000fe20003f86270 */
[----:B------:R-:W-:Y:S01]  /*0340*/  @P6 IMAD.WIDE R20, R25, 0x4, R20 ;  /* 0x0000000419146825 */ /* 0x000fe200078e0214 */
[----:B------:R-:W-:-:S03]  /*0350*/  LOP3.LUT R24, R38, 0xc00, RZ, 0xfc, !PT ;  /* 0x00000c0026187812 */ /* 0x000fc600078efcff */
[----:B------:R-:W-:Y:S01]  /*0360*/  @P6 IMAD.WIDE R22, R25, 0x4, R22 ;  /* 0x0000000419166825 */ /* 0x000fe200078e0216 */
[-C--:B------:R-:W-:Y:S01]  /*0370*/  ISETP.GE.AND P3, PT, R26, R5.reuse, PT ;  /* 0x000000051a00720c */ /* 0x080fe20003f66270 */
[----:B------:R0:W5:Y:S02]  /*0380*/  @P1 LDG.E R27, desc[UR8][R18.64+0x1000] ;  /* 0x00100008121b1981 */ /* 0x000164000c1e1900 */
[----:B------:R-:W-:Y:S01]  /*0390*/  VIADD R16, R38, 0xe00 ;  /* 0x00000e0026107836 */ /* 0x000fe20000000000 */
[----:B------:R-:W-:Y:S01]  /*03a0*/  ISETP.GE.AND P5, PT, R24, R5, PT ;  /* 0x000000051800720c */ /* 0x000fe20003fa6270 */
[----:B------:R0:W5:Y:S01]  /*03b0*/  @P1 LDG.E R26, desc[UR8][R14.64+0x1000] ;  /* 0x001000080e1a1981 */ /* 0x000162000c1e1900 */
[----:B------:R-:W-:-:S03]  /*03c0*/  LOP3.LUT R24, R38, 0x1000, RZ, 0xfc, !PT ;  /* 0x0000100026187812 */ /* 0x000fc600078efcff */
[----:B------:R0:W5:Y:S04]  /*03d0*/  @P2 LDG.E R28, desc[UR8][R14.64+0x1800] ;  /* 0x001800080e1c2981 */ /* 0x000168000c1e1900 */
[----:B------:R0:W5:Y:S04]  /*03e0*/  @P2 LDG.E R29, desc[UR8][R18.64+0x1800] ;  /* 0x00180008121d2981 */ /* 0x000168000c1e1900 */
        /* <DEDUP_REMOVED lines=8> */
[----:B------:R0:W5:Y:S04]  /*0470*/  @!P0 LDG.E R2, desc[UR8][R12.64+0x800] ;  /* 0x000800080c028981 */ /* 0x000168000c1e1900 */
[----:B------:R0:W5:Y:S01]  /*0480*/  @!P0 LDG.E R3, desc[UR8][R10.64+0x800] ;  /* 0x000800080a038981 */ /* 0x000162000c1e1900 */
[----:B------:R-:W-:-:S03]  /*0490*/  ISETP.GE.AND P0, PT, R24, R5, PT ;  /* 0x000000051800720c */ /* 0x000fc60003f06270 */
[----:B------:R0:W5:Y:S04]  /*04a0*/  @P5 LDG.E R24, desc[UR8][R14.64+0x3000] ;  /* 0x003000080e185981 */ /* 0x000168000c1e1900 */
[----:B------:R0:W5:Y:S04]  /*04b0*/  @P6 LDG.E R22, desc[UR8][R14.64+0x3800] ;  /* 0x003800080e166981 */ /* 0x000168000c1e1900 */
[----:B------:R0:W5:Y:S04]  /*04c0*/  @P6 LDG.E R23, desc[UR8][R18.64+0x3800] ;  /* 0x0038000812176981 */ /* 0x000168000c1e1900 */
        /* <DEDUP_REMOVED lines=15> */
[----:B------:R-:W-:Y:S01]  /*05c0*/  VIADD R4, R38, 0x1200 ;  /* 0x0000120026047836 */ /* 0x000fe20000000000 */
[----:B------:R0:W5:Y:S01]  /*05d0*/  @!P0 LDG.E R20, desc[UR8][R12.64+0x4000] ;  /* 0x004000080c148981 */ /* 0x000162000c1e1900 */
[----:B------:R-:W-:-:S03]  /*05e0*/  IMAD.IADD R7, R5, 0x1, R6 ;  /* 0x0000000105077824 */ /* 0x000fc600078e0206 */
[----:B------:R0:W5:Y:S02]  /*05f0*/  @!P0 LDG.E R21, desc[UR8][R10.64+0x4000] ;  /* 0x004000080a158981 */ /* 0x000164000c1e1900 */
[----:B------:R-:W-:Y:S01]  /*0600*/  ISETP.GE.AND P0, PT, R4, R7, PT ;  /* 0x000000070400720c */ /* 0x000fe20003f06270 */
[----:B------:R-:W-:Y:S01]  /*0610*/  BSSY.RECONVERGENT B0, `(.L_x_683) ;  /* 0x0000008000007945 */ /* 0x000fe20003800200 */
[----:B------:R-:W-:-:S11]  /*0620*/  CS2R R34, SRZ ;  /* 0x0000000000227805 */ /* 0x000fd6000001ff00 */
[----:B0-----:R-:W-:Y:S05]  /*0630*/  @P0 BRA `(.L_x_684) ;  /* 0x0000000000140947 */ /* 0x001fea0003800000 */
[----:B------:R-:W-:-:S13]  /*0640*/  ISETP.GE.AND P0, PT, R4, R5, PT ;  /* 0x000000050400720c */ /* 0x000fda0003f06270 */
[----:B------:R0:W5:Y:S04]  /*0650*/  @!P0 LDG.E R34, desc[UR8][R12.64+0x4800] ;  /* 0x004800080c228981 */ /* 0x000168000c1e1900 */
[----:B------:R0:W5:Y:S04]  /*0660*/  @!P0 LDG.E R35, desc[UR8][R10.64+0x4800] ;  /* 0x004800080a238981 */ /* 0x000168000c1e1900 */
[----:B------:R0:W5:Y:S04]  /*0670*/  @P0 LDG.E R34, desc[UR8][R14.64+0x4800] ;  /* 0x004800080e220981 */ /* 0x000168000c1e1900 */
[----:B------:R0:W5:Y:S02]  /*0680*/  @P0 LDG.E R35, desc[UR8][R18.64+0x4800] ;  /* 0x0048000812230981 */ /* 0x000164000c1e1900 */
.L_x_684:
[----:B------:R-:W-:Y:S05]  /*0690*/  BSYNC.RECONVERGENT B0 ;  /* 0x0000000000007941 */ /* 0x000fea0003800200 */
.L_x_683:
[----:B------:R-:W1:Y:S01]  /*06a0*/  S2UR UR5, SR_CgaCtaId ;  /* 0x00000000000579c3 */ /* 0x000e620000008800 */
[----:B------:R-:W-:Y:S01]  /*06b0*/  IMAD R4, R38, 0xa, RZ ;  /* 0x0000000a26047824 */ /* 0x000fe200078e02ff */
[----:B------:R-:W-:Y:S01]  /*06c0*/  UMOV UR4, 0x400 ;  /* 0x0000040000047882 */ /* 0x000fe20000000000 */
[----:B------:R-:W-:Y:S03]  /*06d0*/  BSSY.RECONVERGENT B0, `(.L_x_685) ;  /* 0x0000023000007945 */ /* 0x000fe60003800200 */
[----:B------:R-:W-:-:S04]  /*06e0*/  VIMNMX R7, PT, PT, R7, R4, PT ;  /* 0x0000000407077248 */ /* 0x000fc80003fe0100 */
[----:B------:R-:W-:Y:S02]  /*06f0*/  VIADDMNMX R4, R7, -R6, RZ, !PT ;  /* 0x8000000607047246 */ /* 0x000fe400078001ff */
[----:B0-----:R-:W-:-:S04]  /*0700*/  VIMNMX R11, PT, PT, R5, R7, PT ;  /* 0x00000007050b7248 */ /* 0x001fc80003fe0100 */
[----:B------:R-:W-:Y:S01]  /*0710*/  ISETP.GE.AND P0, PT, R4, R11, PT ;  /* 0x0000000b0400720c */ /* 0x000fe20003f06270 */
[----:B-1----:R-:W-:-:S06]  /*0720*/  ULEA UR4, UR5, UR4, 0x18 ;  /* 0x0000000405047291 */ /* 0x002fcc000f8ec0ff */
[----:B------:R-:W-:-:S04]  /*0730*/  IMAD.U32 R39, RZ, RZ, UR4 ;  /* 0x00000004ff277e24 */ /* 0x000fc8000f8e00ff */
[----:B------:R-:W-:Y:S02]  /*0740*/  IMAD R12, R38, 0x8, R39 ;  /* 0x00000008260c7824 */ /* 0x000fe400078e0227 */
[----:B------:R-:W-:-:S03]  /*0750*/  VIADD R10, R39, 0x800 ;  /* 0x00000800270a7836 */ /* 0x000fc60000000000 */
[----:B-----5:R-:W-:Y:S04]  /*0760*/  STS.64 [R12+0x9800], R34 ;  /* 0x009800220c007388 */ /* 0x020fe80000000a00 */
[----:B------:R0:W-:Y:S04]  /*0770*/  STS.64 [R12+0x800], R8 ;  /* 0x000800080c007388 */ /* 0x0001e80000000a00 */
[----:B------:R1:W-:Y:S04]  /*0780*/  STS.64 [R12+0x1800], R2 ;  /* 0x001800020c007388 */ /* 0x0003e80000000a00 */
[----:B------:R1:W-:Y:S04]  /*0790*/  STS.64 [R12+0x2800], R26 ;  /* 0x0028001a0c007388 */ /* 0x0003e80000000a00 */
[----:B------:R1:W-:Y:S01]  /*07a0*/  STS.64 [R12+0x3800], R28 ;  /* 0x0038001c0c007388 */ /* 0x0003e20000000a00 */
[----:B0-----:R-:W-:-:S03]  /*07b0*/  IMAD R8, R5, 0x8, R10 ;  /* 0x0000000805087824 */ /* 0x001fc600078e020a */
[----:B------:R1:W-:Y:S04]  /*07c0*/  STS.64 [R12+0x4800], R30 ;  /* 0x0048001e0c007388 */ /* 0x0003e80000000a00 */
[----:B------:R1:W-:Y:S04]  /*07d0*/  STS.64 [R12+0x5800], R32 ;  /* 0x005800200c007388 */ /* 0x0003e80000000a00 */
[----:B------:R1:W-:Y:S04]  /*07e0*/  STS.64 [R12+0x6800], R24 ;  /* 0x006800180c007388 */ /* 0x0003e80000000a00 */
[----:B------:R1:W-:Y:S04]  /*07f0*/  STS.64 [R12+0x7800], R22 ;  /* 0x007800160c007388 */ /* 0x0003e80000000a00 */
[----:B------:R1:W-:Y:S01]  /*0800*/  STS.64 [R12+0x8800], R20 ;  /* 0x008800140c007388 */ /* 0x0003e20000000a00 */
[----:B------:R-:W-:Y:S06]  /*0810*/  BAR.SYNC.DEFER_BLOCKING 0x0 ;  /* 0x0000000000007b1d */ /* 0x000fec0000010000 */
[----:B------:R-:W-:Y:S05]  /*0820*/  @P0 BRA `(.L_x_686) ;  /* 0x0000000000340947 */ /* 0x000fea0003800000 */
.L_x_687:
[----:B-1----:R-:W-:-:S05]  /*0830*/  IMAD.IADD R2, R11, 0x1, R4 ;  /* 0x000000010b027824 */ /* 0x002fca00078e0204 */
        /* <DEDUP_REMOVED lines=12> */
.L_x_686:
[----:B------:R-:W-:Y:S05]  /*0900*/  BSYNC.RECONVERGENT B0 ;  /* 0x0000000000007941 */ /* 0x000fea0003800200 */
.L_x_685:
[----:B-1----:R-:W-:Y:S01]  /*0910*/  IMAD.IADD R3, R7, 0x1, -R4 ;  /* 0x0000000107037824 */ /* 0x002fe200078e0a04 */
        /* <DEDUP_REMOVED lines=37> */
.L_x_692:
        /* <DEDUP_REMOVED lines=10> */
.L_x_693:
[----:B------:R-:W-:-:S13]  /*0c10*/  ISETP.GE.AND P0, PT, R11, R10, PT ;  /* 0x0000000a0b00720c */ /* 0x000fda0003f06270 */
[----:B------:R-:W-:Y:S05]  /*0c20*/  @P0 BREAK.RELIABLE B2 ;  /* 0x0000000000020942 */ /* 0x000fea0003800100 */
[----:B------:R-:W-:Y:S05]  /*0c30*/  @P0 BRA `(.L_x_694) ;  /* 0x0000000000280947 */ /* 0x000fea0003800000 */
[----:B------:R-:W-:Y:S05]  /*0c40*/  BSYNC.RELIABLE B2 ;  /* 0x0000000000027941 */ /* 0x000fea0003800100 */
.L_x_691:
        /* <DEDUP_REMOVED lines=9> */
.L_x_694:
[----:B------:R-:W-:Y:S05]  /*0ce0*/  BSYNC.RECONVERGENT B1 ;  /* 0x0000000000017941 */ /* 0x000fea0003800200 */
.L_x_690:
        /* <DEDUP_REMOVED lines=31> */
.L_x_697:
        /* <DEDUP_REMOVED lines=10> */
.L_x_698:
[----:B------:R-:W-:-:S13]  /*0f80*/  ISETP.GE.AND P0, PT, R10, R13, PT ;  /* 0x0000000d0a00720c */ /* 0x000fda0003f06270 */
[----:B------:R-:W-:Y:S05]  /*0f90*/  @P0 BREAK.RELIABLE B2 ;  /* 0x0000000000020942 */ /* 0x000fea0003800100 */
[----:B------:R-:W-:Y:S05]  /*0fa0*/  @P0 BRA `(.L_x_699) ;  /* 0x0000000000280947 */ /* 0x000fea0003800000 */
[----:B------:R-:W-:Y:S05]  /*0fb0*/  BSYNC.RELIABLE B2 ;  /* 0x0000000000027941 */ /* 0x000fea0003800100 */
.L_x_696:
        /* <DEDUP_REMOVED lines=9> */
.L_x_699:
[----:B------:R-:W-:Y:S05]  /*1050*/  BSYNC.RECONVERGENT B1 ;  /* 0x0000000000017941 */ /* 0x000fea0003800200 */
.L_x_695:
        /* <DEDUP_REMOVED lines=12> */
.L_x_702:
        /* <DEDUP_REMOVED lines=9> */
.L_x_701:
[----:B------:R-:W-:Y:S05]  /*11b0*/  BSYNC.RECONVERGENT B1 ;  /* 0x0000000000017941 */ /* 0x000fea0003800200 */
.L_x_700:
        /* <DEDUP_REMOVED lines=8> */
.L_x_689:
[----:B------:R-:W-:Y:S05]  /*1240*/  BSYNC.RECONVERGENT B0 ;  /* 0x0000000000007941 */ /* 0x000fea0003800200 */
.L_x_688:
[----:B------:R-:W-:Y:S05]  /*1250*/  WARPSYNC.ALL ;  /* 0x0000000000007948 */ /* 0x000fea0003800000 */
[----:B------:R-:W-:Y:S01]  /*1260*/  ISETP.NE.AND P0, PT, R38, RZ, PT ;  /* 0x000000ff2600720c */ /* 0x000fe20003f05270 */
[----:B------:R-:W-:Y:S01]  /*1270*/  IMAD.U32 R3, R5, 0x10000, RZ ;  /* 0x0001000005037824 */ /* 0x000fe200078e00ff */
[----:B------:R-:W-:Y:S01]  /*1280*/  IADD3 R2, PT, PT, R2, R7, -R4 ;  /* 0x0000000702027210 */ /* 0x000fe20007ffe804 */
[----:B------:R-:W-:Y:S01]  /*1290*/  VIADD R9, R38, 0xffffffff ;  /* 0xffffffff26097836 */ /* 0x000fe20000000000 */
[----:B------:R-:W-:Y:S01]  /*12a0*/  LOP3.LUT R16, R16, 0xfffffffb, RZ, 0xc0, !PT ;  /* 0xfffffffb10107812 */ /* 0x000fe200078ec0ff */
[C-C-:B------:R-:W-:Y:S01]  /*12b0*/  IMAD R13, R4.reuse, 0x8, R39.reuse ;  /* 0x00000008040d7824 */ /* 0x140fe200078e0227 */
[----:B------:R-:W-:Y:S01]  /*12c0*/  LOP3.LUT R6, R3, R6, RZ, 0xfc, !PT ;  /* 0x0000000603067212 */ /* 0x000fe200078efcff */
[----:B------:R-:W-:Y:S01]  /*12d0*/  IMAD.U32 R3, R4, 0x10000, RZ ;  /* 0x0001000004037824 */ /* 0x000fe200078e00ff */
[----:B------:R-:W-:Y:S01]  /*12e0*/  SEL R10, R9, 0x1ff, P0 ;  /* 0x000001ff090a7807 */ /* 0x000fe20000000000 */
[C---:B------:R-:W-:Y:S01]  /*12f0*/  IMAD R12, R2.reuse, 0x8, R8 ;  /* 0x00000008020c7824 */ /* 0x040fe200078e0208 */
[----:B------:R-:W-:Y:S03]  /*1300*/  BSSY.RECONVERGENT B0, `(.L_x_703) ;  /* 0x0000207000007945 */ /* 0x000fe60003800200 */
[----:B------:R-:W-:Y:S01]  /*1310*/  @P0 LOP3.LUT R6, R2, R3, RZ, 0xfc, !PT ;  /* 0x0000000302060212 */ /* 0x000fe200078efcff */
[----:B------:R-:W-:-:S02]  /*1320*/  IMAD R11, R10, 0x4, R39 ;  /* 0x000000040a0b7824 */ /* 0x000fc400078e0227 */
[----:B------:R-:W-:Y:S02]  /*1330*/  IMAD R10, R38, 0x4, R39 ;  /* 0x00000004260a7824 */ /* 0x000fe400078e0227 */
[----:B------:R-:W-:Y:S01]  /*1340*/  IMAD.IADD R3, R5, 0x1, R2 ;  /* 0x0000000105037824 */ /* 0x000fe200078e0202 */
[----:B------:R0:W-:Y:S01]  /*1350*/  STS [R11], R6 ;  /* 0x000000060b007388 */ /* 0x0001e20000000800 */
[----:B------:R-:W-:Y:S02]  /*1360*/  BAR.SYNC.DEFER_BLOCKING 0x0 ;  /* 0x0000000000007b1d */ /* 0x000fe40000010000 */
[----:B0-----:R-:W-:-:S04]  /*1370*/  IMAD.IADD R11, R4, 0x1, R3 ;  /* 0x00000001040b7824 */ /* 0x001fc800078e0203 */
[----:B------:R-:W0:Y:S04]  /*1380*/  LDS R10, [R10] ;  /* 0x000000000a0a7984 */ /* 0x000e280000000800 */
[----:B------:R-:W-:Y:S04]  /*1390*/  LDS R7, [R12] ;  /* 0x000000000c077984 */ /* 0x000fe80000000800 */
[----:B------:R-:W1:Y:S01]  /*13a0*/  LDS.64 R34, [R13+0x800] ;  /* 0x000800000d227984 */ /* 0x000e620000000a00 */
[----:B0-----:R-:W-:Y:S02]  /*13b0*/  LOP3.LUT R8, R10, 0xffff, RZ, 0xc0, !PT ;  /* 0x0000ffff0a087812 */ /* 0x001fe400078ec0ff */
[----:B------:R-:W-:-:S03]  /*13c0*/  SHF.R.S32.HI R9, RZ, 0x10, R10 ;  /* 0x00000010ff097819 */ /* 0x000fc6000001140a */
        /* <DEDUP_REMOVED lines=13> */
[----:B------:R0:W1:Y:S02]  /*14a0*/  @!P2 LDS.64 R32, [R13+0x808] ;  /* 0x000808000d20a984 */ /* 0x0000640000000a00 */
[----:B------:R-:W-:Y:S02]  /*14b0*/  ISETP.GE.AND P0, PT, R3, R8, PT ;  /* 0x000000080300720c */ /* 0x000fe40003f06270 */
[CC--:B------:R-:W-:Y:S02]  /*14c0*/  ISETP.GE.AND P2, PT, R4.reuse, R9.reuse, PT ;  /* 0x000000090400720c */ /* 0x0c0fe40003f46270 */
[----:B------:R-:W-:-:S02]  /*14d0*/  ISETP.GE.OR P1, PT, R4, R9, P0 ;  /* 0x000000090400720c */ /* 0x000fc40000726670 */
[C---:B------:R-:W-:Y:S01]  /*14e0*/  ISETP.LT.AND P0, PT, R4.reuse, R9, P0 ;  /* 0x000000090400720c */ /* 0x040fe20000701270 */
[----:B0-----:R-:W-:-:S10]  /*14f0*/  IMAD.IADD R13, R4, 0x1, R3 ;  /* 0x00000001040d7824 */ /* 0x001fd400078e0203 */
[----:B-1----:R-:W-:Y:S01]  /*1500*/  @!P1 ISETP.LT.AND P0, PT, R32, R7, PT ;  /* 0x000000072000920c */ /* 0x002fe20003f01270 */
        /* <DEDUP_REMOVED lines=79> */
[----:B------:R0:W1:Y:S01]  /*1a00*/  @!P6 LDS.64 R22, [R5+0x808] ;  /* 0x000808000516e984 */ /* 0x0000620000000a00 */
[----:B------:R-:W-:-:S03]  /*1a10*/  @!P6 IMAD.MOV.U32 R4, RZ, RZ, R2 ;  /* 0x000000ffff04e224 */ /* 0x000fc600078e0002 */
[----:B------:R-:W-:Y:S01]  /*1a20*/  ISETP.GE.AND P5, PT, R3, R8, PT ;  /* 0x000000080300720c */ /* 0x000fe20003fa6270 */
[----:B------:R-:W-:Y:S01]  /*1a30*/  IMAD.MOV.U32 R6, RZ, RZ, R4 ;  /* 0x000000ffff067224 */ /* 0x000fe200078e0004 */
[CC--:B------:R-:W-:Y:S02]  /*1a40*/  ISETP.GE.AND P6, PT, R4.reuse, R9.reuse, PT ;  /* 0x000000090400720c */ /* 0x0c0fe40003fc6270 */
[CC--:B------:R-:W-:Y:S01]  /*1a50*/  ISETP.GE.OR P0, PT, R4.reuse, R9.reuse, P5 ;  /* 0x000000090400720c */ /* 0x0c0fe20002f06670 */
[----:B0-----:R-:W-:Y:S01]  /*1a60*/  IMAD.MOV.U32 R5, RZ, RZ, R3 ;  /* 0x000000ffff057224 */ /* 0x001fe200078e0003 */
[----:B------:R-:W-:-:S11]  /*1a70*/  ISETP.LT.AND P5, PT, R4, R9, P5 ;  /* 0x000000090400720c */ /* 0x000fd60002fa1270 */
[----:B-1----:R-:W-:Y:S01]  /*1a80*/  @!P0 ISETP.LT.AND P6, PT, R7, R22, PT ;  /* 0x000000160700820c */ /* 0x002fe20003fc1270 */
[----:B------:R-:W-:Y:S01]  /*1a90*/  IMAD.MOV.U32 R20, RZ, RZ, R22 ;  /* 0x000000ffff147224 */ /* 0x000fe200078e0016 */
[----:B------:R-:W-:Y:S01]  /*1aa0*/  @!P0 ISETP.LT.AND P5, PT, R22, R7, PT ;  /* 0x000000071600820c */ /* 0x000fe20003fa1270 */
[----:B------:R-:W-:-:S03]  /*1ab0*/  IMAD.MOV.U32 R21, RZ, RZ, R23 ;  /* 0x000000ffff157224 */ /* 0x000fc600078e0017 */
[----:B------:R-:W-:-:S07]  /*1ac0*/  SEL R37, RZ, 0x40, !P5 ;  /* 0x00000040ff257807 */ /* 0x000fce0006800000 */
[C-C-:B------:R-:W-:Y:S02]  /*1ad0*/  @!P6 IMAD R2, R4.reuse, 0x8, R39.reuse ;  /* 0x000000080402e824 */ /* 0x140fe400078e0227 */
[C---:B------:R-:W-:Y:S02]  /*1ae0*/  @!P5 IMAD R10, R3.reuse, 0x8, R39 ;  /* 0x00000008030ad824 */ /* 0x040fe400078e0227 */
[C---:B------:R-:W-:Y:S01]  /*1af0*/  @!P5 VIADD R5, R3.reuse, 0x1 ;  /* 0x000000010305d836 */ /* 0x040fe20000000000 */
[----:B------:R-:W0:Y:S01]  /*1b00*/  @!P6 LDS.64 R20, [R2+0x808] ;  /* 0x000808000214e984 */ /* 0x000e220000000a00 */
[----:B------:R-:W-:Y:S02]  /*1b10*/  @!P6 VIADD R6, R4, 0x1 ;  /* 0x000000010406e836 */ /* 0x000fe40000000000 */
[----:B------:R-:W-:Y:S01]  /*1b20*/  IMAD.IADD R3, R3, 0x1, R4 ;  /* 0x0000000103037824 */ /* 0x000fe200078e0204 */
[----:B------:R-:W1:Y:S01]  /*1b30*/  @!P5 LDS R7, [R10+0x808] ;  /* 0x000808000a07d984 */ /* 0x000e620000000800 */
[----:B------:R-:W-:Y:S01]  /*1b40*/  ISETP.GE.AND P6, PT, R5, R8, PT ;  /* 0x000000080500720c */ /* 0x000fe20003fc6270 */
[----:B------:R-:W-:Y:S01]  /*1b50*/  IMAD.IADD R4, R9, 0x1, R8 ;  /* 0x0000000109047824 */ /* 0x000fe200078e0208 */
[CC--:B------:R-:W-:Y:S01]  /*1b60*/  ISETP.GE.AND P0, PT, R6.reuse, R9.reuse, PT ;  /* 0x000000090600720c */ /* 0x0c0fe20003f06270 */
[C---:B------:R-:W-:Y:S01]  /*1b70*/  IMAD.IADD R47, R6.reuse, 0x1, R5 ;  /* 0x00000001062f7824 */ /* 0x040fe200078e0205 */
[----:B------:R-:W-:-:S02]  /*1b80*/  ISETP.GE.OR P1, PT, R6, R9, P6 ;  /* 0x000000090600720c */ /* 0x000fc40003726670 */
[----:B------:R-:W-:Y:S02]  /*1b90*/  ISETP.LT.AND P6, PT, R6, R9, P6 ;  /* 0x000000090600720c */ /* 0x000fe400037c1270 */
[-C--:B------:R-:W-:Y:S02]  /*1ba0*/  ISETP.GE.AND P5, PT, R3, R4.reuse, PT ;  /* 0x000000040300720c */ /* 0x080fe40003fa6270 */
[-C--:B------:R-:W-:Y:S02]  /*1bb0*/  ISETP.LT.AND P3, PT, R45, R4.reuse, P3 ;  /* 0x000000042d00720c */ /* 0x080fe40001f61270 */
[----:B------:R-:W-:Y:S02]  /*1bc0*/  SEL R37, R37, RZ, !P5 ;  /* 0x000000ff25257207 */ /* 0x000fe40006800000 */
[----:B------:R-:W-:Y:S01]  /*1bd0*/  ISETP.LT.AND P4, PT, R15, R4, P4 ;  /* 0x000000040f00720c */ /* 0x000fe20002781270 */
[----:B0-----:R-:W-:Y:S02]  /*1be0*/  IMAD.MOV.U32 R18, RZ, RZ, R20 ;  /* 0x000000ffff127224 */ /* 0x001fe400078e0014 */
[----:B------:R-:W-:Y:S01]  /*1bf0*/  IMAD.MOV.U32 R19, RZ, RZ, R21 ;  /* 0x000000ffff137224 */ /* 0x000fe200078e0015 */
[----:B-1----:R-:W-:-:S02]  /*1c00*/  @!P1 ISETP.LT.AND P0, PT, R7, R20, PT ;  /* 0x000000140700920c */ /* 0x002fc40003f01270 */
[----:B------:R-:W-:Y:S02]  /*1c10*/  @!P1 ISETP.LT.AND P6, PT, R20, R7, PT ;  /* 0x000000071400920c */ /* 0x000fe40003fc1270 */
[----:B------:R-:W-:-:S04]  /*1c20*/  ISETP.NE.AND P1, PT, R12, RZ, PT ;  /* 0x000000ff0c00720c */ /* 0x000fc80003f25270 */
[----:B------:R-:W-:-:S05]  /*1c30*/  ISETP.LT.AND P1, PT, R41, R4, P1 ;  /* 0x000000042900720c */ /* 0x000fca0000f21270 */
[C-C-:B------:R-:W-:Y:S02]  /*1c40*/  @!P0 IMAD R10, R6.reuse, 0x8, R39.reuse ;  /* 0x00000008060a8824 */ /* 0x140fe400078e0227 */
[C---:B------:R-:W-:Y:S02]  /*1c50*/  @!P6 IMAD R12, R5.reuse, 0x8, R39 ;  /* 0x00000008050ce824 */ /* 0x040fe400078e0227 */
[----:B------:R-:W-:Y:S01]  /*1c60*/  @!P6 VIADD R3, R5, 0x1 ;  /* 0x000000010503e836 */ /* 0x000fe20000000000 */
[----:B------:R-:W0:Y:S01]  /*1c70*/  @!P0 LDS.64 R18, [R10+0x808] ;  /* 0x000808000a128984 */ /* 0x000e220000000a00 */
[----:B------:R-:W-:Y:S02]  /*1c80*/  @!P0 VIADD R2, R6, 0x1 ;  /* 0x0000000106028836 */ /* 0x000fe40000000000 */
[----:B------:R-:W-:Y:S01]  /*1c90*/  @!P6 IMAD.MOV.U32 R5, RZ, RZ, R3 ;  /* 0x000000ffff05e224 */ /* 0x000fe200078e0003 */
[----:B------:R1:W2:Y:S01]  /*1ca0*/  @!P6 LDS R7, [R12+0x808] ;  /* 0x000808000c07e984 */ /* 0x0002a20000000800 */
[----:B------:R-:W-:Y:S01]  /*1cb0*/  @!P0 IMAD.MOV.U32 R6, RZ, RZ, R2 ;  /* 0x000000ffff068224 */ /* 0x000fe200078e0002 */
[----:B------:R-:W-:-:S02]  /*1cc0*/  SEL R2, RZ, 0x80, !P6 ;  /* 0x00000080ff027807 */ /* 0x000fc40007000000 */
[----:B------:R-:W-:Y:S02]  /*1cd0*/  ISETP.GE.AND P6, PT, R5, R8, PT ;  /* 0x000000080500720c */ /* 0x000fe40003fc6270 */
[CC--:B------:R-:W-:Y:S02]  /*1ce0*/  ISETP.GE.AND P5, PT, R6.reuse, R9.reuse, PT ;  /* 0x000000090600720c */ /* 0x0c0fe40003fa6270 */
[CC--:B------:R-:W-:Y:S01]  /*1cf0*/  ISETP.GE.OR P0, PT, R6.reuse, R9.reuse, P6 ;  /* 0x000000090600720c */ /* 0x0c0fe20003706670 */
[----:B-1----:R-:W-:Y:S01]  /*1d00*/  IMAD.MOV.U32 R12, RZ, RZ, R6 ;  /* 0x000000ffff0c7224 */ /* 0x002fe200078e0006 */
[----:B------:R-:W-:Y:S01]  /*1d10*/  ISETP.LT.AND P6, PT, R6, R9, P6 ;  /* 0x000000090600720c */ /* 0x000fe200037c1270 */
[----:B0-----:R-:W-:-:S10]  /*1d20*/  IMAD.MOV.U32 R3, RZ, RZ, R19 ;  /* 0x000000ffff037224 */ /* 0x001fd400078e0013 */
[----:B--2---:R-:W-:Y:S02]  /*1d30*/  @!P0 ISETP.LT.AND P5, PT, R7, R18, PT ;  /* 0x000000120700820c */ /* 0x004fe40003fa1270 */
[----:B------:R-:W-:Y:S02]  /*1d40*/  @!P0 ISETP.LT.AND P6, PT, R18, R7, PT ;  /* 0x000000071200820c */ /* 0x000fe40003fc1270 */
[----:B------:R-:W-:Y:S01]  /*1d50*/  ISETP.GE.AND P0, PT, R47, R4, PT ;  /* 0x000000042f00720c */ /* 0x000fe20003f06270 */
[----:B------:R-:W-:-:S03]  /*1d60*/  IMAD.MOV.U32 R47, RZ, RZ, R5 ;  /* 0x000000ffff2f7224 */ /* 0x000fc600078e0005 */
[----:B------:R-:W-:Y:S01]  /*1d70*/  SEL R10, R2, RZ, !P0 ;  /* 0x000000ff020a7207 */ /* 0x000fe20004000000 */
[----:B------:R-:W-:-:S04]  /*1d80*/  IMAD.MOV.U32 R2, RZ, RZ, R18 ;  /* 0x000000ffff027224 */ /* 0x000fc800078e0012 */
[C-C-:B------:R-:W-:Y:S02]  /*1d90*/  @!P5 IMAD R14, R6.reuse, 0x8, R39.reuse ;  /* 0x00000008060ed824 */ /* 0x140fe400078e0227 */
[C---:B------:R-:W-:Y:S02]  /*1da0*/  @!P6 IMAD R36, R5.reuse, 0x8, R39 ;  /* 0x000000080524e824 */ /* 0x040fe400078e0227 */
[C---:B------:R-:W-:Y:S01]  /*1db0*/  @!P6 VIADD R47, R5.reuse, 0x1 ;  /* 0x00000001052fe836 */ /* 0x040fe20000000000 */
[----:B------:R-:W-:Y:S01]  /*1dc0*/  @!P5 LDS.64 R2, [R14+0x808] ;  /* 0x000808000e02d984 */ /* 0x000fe20000000a00 */
[----:B------:R-:W-:Y:S02]  /*1dd0*/  @!P5 VIADD R12, R6, 0x1 ;  /* 0x00000001060cd836 */ /* 0x000fe40000000000 */
[----:B------:R-:W-:Y:S01]  /*1de0*/  IMAD.IADD R5, R5, 0x1, R6 ;  /* 0x0000000105057824 */ /* 0x000fe200078e0206 */
[----:B------:R-:W0:Y:S01]  /*1df0*/  @!P6 LDS R7, [R36+0x808] ;  /* 0x000808002407e984 */ /* 0x000e220000000800 */
[----:B------:R-:W-:Y:S01]  /*1e00*/  BAR.SYNC.DEFER_BLOCKING 0x0 ;  /* 0x0000000000007b1d */ /* 0x000fe20000010000 */
[----:B------:R-:W-:-:S04]  /*1e10*/  ISETP.GE.AND P5, PT, R47, R8, PT ;  /* 0x000000082f00720c */ /* 0x000fc80003fa6270 */
[CC--:B------:R-:W-:Y:S02]  /*1e20*/  ISETP.GE.OR P0, PT, R12.reuse, R9.reuse, P5 ;  /* 0x000000090c00720c */ /* 0x0c0fe40002f06670 */
[----:B------:R-:W-:Y:S02]  /*1e30*/  ISETP.LT.AND P5, PT, R12, R9, P5 ;  /* 0x000000090c00720c */ /* 0x000fe40002fa1270 */
[----:B------:R-:W-:-:S09]  /*1e40*/  SEL R9, RZ, 0x4, !P1 ;  /* 0x00000004ff097807 */ /* 0x000fd20004800000 */
[----:B0-----:R-:W-:Y:S02]  /*1e50*/  @!P0 ISETP.LT.AND P5, PT, R2, R7, PT ;  /* 0x000000070200820c */ /* 0x001fe40003fa1270 */
[----:B------:R-:W-:Y:S02]  /*1e60*/  ISETP.NE.AND P0, PT, R40, RZ, PT ;  /* 0x000000ff2800720c */ /* 0x000fe40003f05270 */
[----:B------:R-:W-:Y:S02]  /*1e70*/  SEL R40, RZ, 0x100, !P6 ;  /* 0x00000100ff287807 */ /* 0x000fe40007000000 */
[C---:B------:R-:W-:Y:S02]  /*1e80*/  LOP3.LUT P6, RZ, R16.reuse, 0x4, RZ, 0xc0, !PT ;  /* 0x0000000410ff7812 */ /* 0x040fe400078cc0ff */
[-C--:B------:R-:W-:Y:S02]  /*1e90*/  ISETP.LT.AND P0, PT, R13, R4.reuse, P0 ;  /* 0x000000040d00720c */ /* 0x080fe40000701270 */
[----:B------:R-:W-:Y:S01]  /*1ea0*/  ISETP.LT.AND P6, PT, R11, R4, P6 ;  /* 0x000000040b00720c */ /* 0x000fe200037c1270 */
[----:B------:R-:W-:Y:S01]  /*1eb0*/  IMAD.IADD R11, R47, 0x1, R12 ;  /* 0x000000012f0b7824 */ /* 0x000fe200078e020c */
[----:B------:R-:W-:-:S02]  /*1ec0*/  LOP3.LUT R16, R16, 0xfffffffd, RZ, 0xc0, !PT ;  /* 0xfffffffd10107812 */ /* 0x000fc400078ec0ff */
[----:B------:R-:W-:Y:S02]  /*1ed0*/  SEL R7, RZ, 0x1, !P6 ;  /* 0x00000001ff077807 */ /* 0x000fe40007000000 */
[----:B------:R-:W-:-:S04]  /*1ee0*/  SEL R8, RZ, 0x2, !P0 ;  /* 0x00000002ff087807 */ /* 0x000fc80004000000 */
[----:B------:R-:W-:Y:S02]  /*1ef0*/  IADD3 R9, PT, PT, R9, R8, R7 ;  /* 0x0000000809097210 */ /* 0x000fe40007ffe007 */
[----:B------:R-:W-:Y:S02]  /*1f00*/  SEL R7, RZ, 0x10, !P3 ;  /* 0x00000010ff077807 */ /* 0x000fe40005800000 */
[----:B------:R-:W-:Y:S02]  /*1f10*/  @P6 LOP3.LUT R16, R16, 0x2, RZ, 0xfc, !PT ;  /* 0x0000000210106812 */ /* 0x000fe400078efcff */
[----:B------:R-:W-:Y:S02]  /*1f20*/  ISETP.LT.AND P6, PT, R43, R4, P2 ;  /* 0x000000042b00720c */ /* 0x000fe400017c1270 */
[----:B------:R-:W-:Y:S02]  /*1f30*/  LOP3.LUT R16, R16, 0xfffffffe, RZ, 0xc0, !PT ;  /* 0xfffffffe10107812 */ /* 0x000fe400078ec0ff */
[----:B------:R-:W-:-:S02]  /*1f40*/  SEL R8, RZ, 0x8, !P6 ;  /* 0x00000008ff087807 */ /* 0x000fc40007000000 */
[----:B------:R-:W-:Y:S02]  /*1f50*/  @P0 LOP3.LUT R16, R16, 0x1, RZ, 0xfc, !PT ;  /* 0x0000000110100812 */ /* 0x000fe400078efcff */
[----:B------:R-:W-:Y:S02]  /*1f60*/  IADD3 R7, PT, PT, R7, R9, R8 ;  /* 0x0000000907077210 */ /* 0x000fe40007ffe008 */
[----:B------:R-:W-:Y:S02]  /*1f70*/  SEL R8, RZ, 0x20, !P4 ;  /* 0x00000020ff087807 */ /* 0x000fe40006000000 */
[----:B------:R-:W-:Y:S02]  /*1f80*/  SEL R9, RZ, 0x200, !P5 ;  /* 0x00000200ff097807 */ /* 0x000fe40006800000 */
[----:B------:R-:W-:Y:S01]  /*1f90*/  ISETP.GE.AND P0, PT, R11, R4, PT ;  /* 0x000000040b00720c */ /* 0x000fe20003f06270 */
[----:B------:R-:W-:-:S03]  /*1fa0*/  IMAD.IADD R7, R7, 0x1, R8 ;  /* 0x0000000107077824 */ /* 0x000fc600078e0208 */
[----:B------:R-:W-:Y:S02]  /*1fb0*/  SEL R36, R9, RZ, !P0 ;  /* 0x000000ff09247207 */ /* 0x000fe40004000000 */
[----:B------:R-:W-:Y:S02]  /*1fc0*/  ISETP.GE.AND P0, PT, R5, R4, PT ;  /* 0x000000040500720c */ /* 0x000fe40003f06270 */
[----:B------:R-:W-:Y:S02]  /*1fd0*/  IADD3 R37, PT, PT, R7, R37, R10 ;  /* 0x0000002507257210 */ /* 0x000fe40007ffe00a */
[----:B------:R-:W-:Y:S02]  /*1fe0*/  SEL R40, R40, RZ, !P0 ;  /* 0x000000ff28287207 */ /* 0x000fe40004000000 */
[----:B------:R-:W-:Y:S02]  /*1ff0*/  ISETP.NE.AND P0, PT, R0, RZ, PT ;  /* 0x000000ff0000720c */ /* 0x000fe40003f05270 */
[----:B------:R-:W-:-:S04]  /*2000*/  IADD3 R36, PT, PT, R37, R40, R36 ;  /* 0x0000002825247210 */ /* 0x000fc80007ffe024 */
[----:B------:R0:W1:Y:S07]  /*2010*/  POPC R41, R36 ;  /* 0x0000002400297309 */ /* 0x00006e0000000000 */
[----:B------:R-:W-:Y:S05]  /*2020*/  @P0 BRA `(.L_x_704) ;  /* 0x0000000400300947 */ /* 0x000fea0003800000 */
[----:B-1----:R-:W1:Y:S01]  /*2030*/  SHFL.UP P0, R4, R41, 0x1, RZ ;  /* 0x0420000029047989 */ /* 0x002e6200000000ff */
[----:B------:R-:W-:Y:S01]  /*2040*/  SHF.R.U32.HI R0, RZ, 0x5, R38 ;  /* 0x00000005ff007819 */ /* 0x000fe20000011626 */
[----:B------:R-:W2:Y:S01]  /*2050*/  S2R R8, SR_LANEID ;  /* 0x0000000000087919 */ /* 0x000ea20000000000 */
[----:B-1----:R-:W-:-:S05]  /*2060*/  @P0 IMAD.IADD R4, R41, 0x1, R4 ;  /* 0x0000000129040824 */ /* 0x002fca00078e0204 */
[----:B------:R-:W1:Y:S02]  /*2070*/  SHFL.UP P0, R5, R4, 0x2, RZ ;  /* 0x0440000004057989 */ /* 0x000e6400000000ff */
[----:B-1----:R-:W-:-:S05]  /*2080*/  @P0 IMAD.IADD R5, R4, 0x1, R5 ;  /* 0x0000000104050824 */ /* 0x002fca00078e0205 */
[----:B------:R-:W1:Y:S02]  /*2090*/  SHFL.UP P0, R6, R5, 0x4, RZ ;  /* 0x0480000005067989 */ /* 0x000e6400000000ff */
[----:B-1----:R-:W-:-:S05]  /*20a0*/  @P0 IMAD.IADD R6, R5, 0x1, R6 ;  /* 0x0000000105060824 */ /* 0x002fca00078e0206 */
[----:B------:R-:W1:Y:S02]  /*20b0*/  SHFL.UP P0, R9, R6, 0x8, RZ ;  /* 0x0500000006097989 */ /* 0x000e6400000000ff */
[----:B-1----:R-:W-:-:S05]  /*20c0*/  @P0 IMAD.IADD R9, R6, 0x1, R9 ;  /* 0x0000000106090824 */ /* 0x002fca00078e0209 */
[----:B------:R-:W1:Y:S02]  /*20d0*/  SHFL.UP P0, R40, R9, 0x10, RZ ;  /* 0x0600000009287989 */ /* 0x000e6400000000ff */
[----:B-1----:R-:W-:Y:S01]  /*20e0*/  @P0 IMAD.IADD R40, R9, 0x1, R40 ;  /* 0x0000000109280824 */ /* 0x002fe200078e0228 */
[----:B--2---:R-:W-:-:S03]  /*20f0*/  ISETP.NE.AND P0, PT, R8, 0x1f, PT ;  /* 0x0000001f0800780c */ /* 0x004fc60003f05270 */
[----:B------:R-:W-:-:S10]  /*2100*/  IMAD.IADD R17, R40, 0x1, -R41 ;  /* 0x0000000128117824 */ /* 0x000fd400078e0a29 */
[----:B------:R-:W-:-:S05]  /*2110*/  @!P0 IMAD R43, R0, 0x4, R39 ;  /* 0x00000004002b8824 */ /* 0x000fca00078e0227 */
[----:B------:R-:W-:Y:S01]  /*2120*/  @!P0 STS [R43], R40 ;  /* 0x000000282b008388 */ /* 0x000fe20000000800 */
[----:B------:R-:W-:Y:S01]  /*2130*/  BAR.SYNC.DEFER_BLOCKING 0x0 ;  /* 0x0000000000007b1d */ /* 0x000fe20000010000 */
[----:B------:R-:W-:-:S04]  /*2140*/  ISETP.NE.AND P0, PT, R8, RZ, PT ;  /* 0x000000ff0800720c */ /* 0x000fc80003f05270 */
[----:B------:R-:W-:Y:S02]  /*2150*/  SEL R17, R17, RZ, P0 ;  /* 0x000000ff11117207 */ /* 0x000fe40000000000 */
[----:B------:R-:W-:Y:S01]  /*2160*/  ISETP.NE.AND P0, PT, R0, 0x2, PT ;  /* 0x000000020000780c */ /* 0x000fe20003f05270 */
[----:B------:R-:W1:Y:S04]  /*2170*/  LDS.128 R12, [R39] ;  /* 0x00000000270c7984 */ /* 0x000e680000000c00 */
[----:B------:R-:W2:Y:S04]  /*2180*/  LDS.128 R4, [R39+0x10] ;  /* 0x0000100027047984 */ /* 0x000ea80000000c00 */
[----:B------:R-:W3:Y:S01]  /*2190*/  LDS.128 R8, [R39+0x20] ;  /* 0x0000200027087984 */ /* 0x000ee20000000c00 */
[----:B-1----:R-:W-:-:S04]  /*21a0*/  IMAD.IADD R13, R12, 0x1, R13 ;  /* 0x000000010c0d7824 */ /* 0x002fc800078e020d */
[----:B------:R-:W-:Y:S01]  /*21b0*/  IMAD.IADD R14, R14, 0x1, R13 ;  /* 0x000000010e0e7824 */ /* 0x000fe200078e020d */
[----:B------:R-:W-:Y:S02]  /*21c0*/  SEL R12, R13, R12, !P0 ;  /* 0x0000000c0d0c7207 */ /* 0x000fe40004000000 */
[----:B------:R-:W-:Y:S01]  /*21d0*/  ISETP.NE.AND P0, PT, R0, 0x3, PT ;  /* 0x000000030000780c */ /* 0x000fe20003f05270 */
[----:B------:R-:W-:-:S03]  /*21e0*/  IMAD.IADD R15, R15, 0x1, R14 ;  /* 0x000000010f0f7824 */ /* 0x000fc600078e020e */
[----:B------:R-:W-:Y:S01]  /*21f0*/  SEL R12, R14, R12, !P0 ;  /* 0x0000000c0e0c7207 */ /* 0x000fe20004000000 */
[----:B--2---:R-:W-:Y:S01]  /*2200*/  IMAD.IADD R4, R15, 0x1, R4 ;  /* 0x000000010f047824 */ /* 0x004fe200078e0204 */
[----:B------:R-:W-:-:S03]  /*2210*/  ISETP.NE.AND P0, PT, R0, 0x4, PT ;  /* 0x000000040000780c */ /* 0x000fc60003f05270 */
[----:B------:R-:W-:Y:S01]  /*2220*/  IMAD.IADD R5, R5, 0x1, R4 ;  /* 0x0000000105057824 */ /* 0x000fe200078e0204 */
[----:B------:R-:W-:Y:S02]  /*2230*/  SEL R12, R15, R12, !P0 ;  /* 0x0000000c0f0c7207 */ /* 0x000fe40004000000 */
[----:B------:R-:W-:Y:S01]  /*2240*/  ISETP.NE.AND P0, PT, R0, 0x5, PT ;  /* 0x000000050000780c */ /* 0x000fe20003f05270 */
[----:B------:R-:W-:-:S03]  /*2250*/  IMAD.IADD R6, R6, 0x1, R5 ;  /* 0x0000000106067824 */ /* 0x000fc600078e0205 */
[----:B------:R-:W-:Y:S01]  /*2260*/  SEL R40, R4, R12, !P0 ;  /* 0x0000000c04287207 */ /* 0x000fe20004000000 */
[----:B------:R-:W-:Y:S01]  /*2270*/  IMAD.IADD R7, R7, 0x1, R6 ;  /* 0x0000000107077824 */ /* 0x000fe200078e0206 */
[----:B------:R-:W1:Y:S01]  /*2280*/  LDS.128 R12, [R39+0x30] ;  /* 0x00003000270c7984 */ /* 0x000e620000000c00 */
[C---:B------:R-:W-:Y:S02]  /*2290*/  ISETP.NE.AND P0, PT, R0.reuse, 0x6, PT ;  /* 0x000000060000780c */ /* 0x040fe40003f05270 */
[----:B---3--:R-:W-:Y:S02]  /*22a0*/  IMAD.IADD R8, R7, 0x1, R8 ;  /* 0x0000000107087824 */ /* 0x008fe400078e0208 */
[----:B------:R-:W-:Y:S02]  /*22b0*/  SEL R40, R5, R40, !P0 ;  /* 0x0000002805287207 */ /* 0x000fe40004000000 */
[----:B------:R-:W-:Y:S01]  /*22c0*/  ISETP.NE.AND P0, PT, R0, 0x7, PT ;  /* 0x000000070000780c */ /* 0x000fe20003f05270 */
[----:B------:R-:W-:-:S03]  /*22d0*/  IMAD.IADD R9, R9, 0x1, R8 ;  /* 0x0000000109097824 */ /* 0x000fc600078e0208 */
[----:B------:R-:W-:Y:S01]  /*22e0*/  SEL R40, R6, R40, !P0 ;  /* 0x0000002806287207 */ /* 0x000fe20004000000 */
[----:B------:R-:W-:Y:S01]  /*22f0*/  IMAD.IADD R10, R10, 0x1, R9 ;  /* 0x000000010a0a7824 */ /* 0x000fe200078e0209 */
[----:B------:R-:W-:-:S03]  /*2300*/  ISETP.NE.AND P0, PT, R0, 0x8, PT ;  /* 0x000000080000780c */ /* 0x000fc60003f05270 */
[----:B------:R-:W-:Y:S01]  /*2310*/  IMAD.IADD R11, R11, 0x1, R10 ;  /* 0x000000010b0b7824 */ /* 0x000fe200078e020a */
[----:B------:R-:W-:Y:S01]  /*2320*/  SEL R40, R7, R40, !P0 ;  /* 0x0000002807287207 */ /* 0x000fe20004000000 */
[----:B------:R-:W-:Y:S01]  /*2330*/  IMAD.MOV.U32 R7, RZ, RZ, RZ ;  /* 0x000000ffff077224 */ /* 0x000fe200078e00ff */
[----:B------:R-:W-:-:S04]  /*2340*/  ISETP.NE.AND P0, PT, R0, 0x9, PT ;  /* 0x000000090000780c */ /* 0x000fc80003f05270 */
[----:B------:R-:W-:Y:S02]  /*2350*/  SEL R40, R8, R40, !P0 ;  /* 0x0000002808287207 */ /* 0x000fe40004000000 */
[----:B------:R-:W-:-:S04]  /*2360*/  ISETP.NE.AND P0, PT, R0, 0xa, PT ;  /* 0x0000000a0000780c */ /* 0x000fc80003f05270 */
[----:B------:R-:W-:Y:S02]  /*2370*/  SEL R40, R9, R40, !P0 ;  /* 0x0000002809287207 */ /* 0x000fe40004000000 */
[----:B------:R-:W-:-:S04]  /*2380*/  ISETP.NE.AND P0, PT, R0, 0xb, PT ;  /* 0x0000000b0000780c */ /* 0x000fc80003f05270 */
[----:B------:R-:W-:Y:S02]  /*2390*/  SEL R40, R10, R40, !P0 ;  /* 0x000000280a287207 */ /* 0x000fe40004000000 */
[----:B------:R-:W-:Y:S01]  /*23a0*/  ISETP.NE.AND P0, PT, R0, 0xc, PT ;  /* 0x0000000c0000780c */ /* 0x000fe20003f05270 */
[----:B-1----:R-:W-:-:S03]  /*23b0*/  IMAD.IADD R12, R11, 0x1, R12 ;  /* 0x000000010b0c7824 */ /* 0x002fc600078e020c */
[----:B------:R-:W-:Y:S02]  /*23c0*/  SEL R40, R11, R40, !P0 ;  /* 0x000000280b287207 */ /* 0x000fe40004000000 */
[----:B------:R-:W-:Y:S01]  /*23d0*/  ISETP.NE.AND P0, PT, R0, 0xd, PT ;  /* 0x0000000d0000780c */ /* 0x000fe20003f05270 */
[----:B------:R-:W-:-:S03]  /*23e0*/  IMAD.IADD R13, R13, 0x1, R12 ;  /* 0x000000010d0d7824 */ /* 0x000fc600078e020c */
[----:B------:R-:W-:Y:S01]  /*23f0*/  SEL R40, R12, R40, !P0 ;  /* 0x000000280c287207 */ /* 0x000fe20004000000 */
[----:B------:R-:W-:Y:S01]  /*2400*/  IMAD.IADD R14, R14, 0x1, R13 ;  /* 0x000000010e0e7824 */ /* 0x000fe200078e020d */
[----:B------:R-:W-:-:S03]  /*2410*/  ISETP.NE.AND P0, PT, R0, 0xe, PT ;  /* 0x0000000e0000780c */ /* 0x000fc60003f05270 */
[----:B------:R-:W-:Y:S01]  /*2420*/  IMAD.IADD R15, R15, 0x1, R14 ;  /* 0x000000010f0f7824 */ /* 0x000fe200078e020e */
[----:B------:R-:W-:Y:S02]  /*2430*/  SEL R40, R13, R40, !P0 ;  /* 0x000000280d287207 */ /* 0x000fe40004000000 */
[----:B------:R-:W-:-:S04]  /*2440*/  ISETP.NE.AND P0, PT, R0, 0xf, PT ;  /* 0x0000000f0000780c */ /* 0x000fc80003f05270 */
[----:B------:R-:W-:Y:S02]  /*2450*/  SEL R40, R14, R40, !P0 ;  /* 0x000000280e287207 */ /* 0x000fe40004000000 */
[----:B------:R-:W-:-:S04]  /*2460*/  ISETP.GE.U32.AND P0, PT, R38, 0x20, PT ;  /* 0x000000202600780c */ /* 0x000fc80003f06070 */
[----:B------:R-:W-:Y:S02]  /*2470*/  SEL R40, R40, RZ, P0 ;  /* 0x000000ff28287207 */ /* 0x000fe40000000000 */
[----:B------:R-:W-:-:S03]  /*2480*/  ISETP.NE.AND P0, PT, R38, RZ, PT ;  /* 0x000000ff2600720c */ /* 0x000fc60003f05270 */
[----:B------:R-:W-:-:S10]  /*2490*/  IMAD.IADD R6, R40, 0x1, R17 ;  /* 0x0000000128067824 */ /* 0x000fd400078e0211 */
[----:B------:R-:W-:Y:S05]  /*24a0*/  @P0 BRA `(.L_x_705) ;  /* 0x0000000c00b00947 */ /* 0x000fea0003800000 */
[----:B------:R-:W1:Y:S01]  /*24b0*/  LDC.64 R4, c[0x0][0x3e8] ;  /* 0x0000fa00ff047b82 */ /* 0x000e620000000a00 */
[----:B------:R-:W-:-:S05]  /*24c0*/  IMAD.MOV.U32 R14, RZ, RZ, 0x65 ;  /* 0x00000065ff0e7424 */ /* 0x000fca00078e00ff */
[----:B-1----:R1:W-:Y:S01]  /*24d0*/  ST.E.64.STRONG.GPU desc[UR8][R4.64+0x100], R14 ;  /* 0x0001000e04007985 */ /* 0x0023e2000c10fb08 */
[----:B------:R-:W-:Y:S05]  /*24e0*/  BRA `(.L_x_705) ;  /* 0x0000000c00a07947 */ /* 0x000fea0003800000 */
.L_x_704:
        /* <DEDUP_REMOVED lines=12> */
[----:B--2---:R-:W-:-:S13]  /*25b0*/  ISETP.NE.AND P0, PT, R40, 0x1f, PT ;  /* 0x0000001f2800780c */ /* 0x004fda0003f05270 */
[----:B------:R-:W-:-:S05]  /*25c0*/  @!P0 IMAD R43, R44, 0x4, R39 ;  /* 0x000000042c2b8824 */ /* 0x000fca00078e0227 */
[----:B------:R-:W-:Y:S01]  /*25d0*/  @!P0 STS [R43], R42 ;  /* 0x0000002a2b008388 */ /* 0x000fe20000000800 */
[----:B------:R-:W-:Y:S01]  /*25e0*/  BAR.SYNC.DEFER_BLOCKING 0x0 ;  /* 0x0000000000007b1d */ /* 0x000fe20000010000 */
[----:B------:R-:W-:-:S05]  /*25f0*/  ISETP.NE.AND P0, PT, R44, 0x2, PT ;  /* 0x000000022c00780c */ /* 0x000fca0003f05270 */
        /* <DEDUP_REMOVED lines=17> */
[----:B------:R-:W-:-:S03]  /*2710*/  ISETP.NE.AND P0, PT, R44, 0x6, PT ;  /* 0x000000062c00780c */ /* 0x000fc60003f05270 */
[----:B---3--:R-:W-:Y:S01]  /*2720*/  IMAD.IADD R8, R7, 0x1, R8 ;  /* 0x0000000107087824 */ /* 0x008fe200078e0208 */
[----:B------:R-:W-:Y:S02]  /*2730*/  SEL R4, R5, R12, !P0 ;  /* 0x0000000c05047207 */ /* 0x000fe40004000000 */
[----:B------:R-:W1:Y:S01]  /*2740*/  LDS.128 R12, [R39+0x30] ;  /* 0x00003000270c7984 */ /* 0x000e620000000c00 */
        /* <DEDUP_REMOVED lines=14> */
[----:B------:R-:W-:-:S04]  /*2830*/  ISETP.NE.AND P0, PT, R44, 0xc, PT ;  /* 0x0000000c2c00780c */ /* 0x000fc80003f05270 */
[C---:B------:R-:W-:Y:S02]  /*2840*/  SEL R4, R11.reuse, R4, !P0 ;  /* 0x000000040b047207 */ /* 0x040fe40004000000 */
[----:B------:R-:W-:Y:S01]  /*2850*/  ISETP.NE.AND P0, PT, R44, 0xd, PT ;  /* 0x0000000d2c00780c */ /* 0x000fe20003f05270 */
[----:B-1----:R-:W-:-:S04]  /*2860*/  IMAD.IADD R12, R11, 0x1, R12 ;  /* 0x000000010b0c7824 */ /* 0x002fc800078e020c */
[----:B------:R-:W-:Y:S01]  /*2870*/  IMAD.IADD R13, R13, 0x1, R12 ;  /* 0x000000010d0d7824 */ /* 0x000fe200078e020c */
[----:B------:R-:W-:Y:S02]  /*2880*/  SEL R4, R12, R4, !P0 ;  /* 0x000000040c047207 */ /* 0x000fe40004000000 */
[----:B------:R-:W-:Y:S01]  /*2890*/  ISETP.NE.AND P0, PT, R44, 0xe, PT ;  /* 0x0000000e2c00780c */ /* 0x000fe20003f05270 */
[----:B------:R-:W-:-:S03]  /*28a0*/  IMAD.IADD R14, R14, 0x1, R13 ;  /* 0x000000010e0e7824 */ /* 0x000fc600078e020d */
[----:B------:R-:W-:Y:S01]  /*28b0*/  SEL R4, R13, R4, !P0 ;  /* 0x000000040d047207 */ /* 0x000fe20004000000 */
[----:B------:R-:W-:Y:S01]  /*28c0*/  IMAD.IADD R15, R15, 0x1, R14 ;  /* 0x000000010f0f7824 */ /* 0x000fe200078e020e */
[----:B------:R-:W-:-:S04]  /*28d0*/  ISETP.NE.AND P0, PT, R44, 0xf, PT ;  /* 0x0000000f2c00780c */ /* 0x000fc80003f05270 */
[----:B------:R-:W-:Y:S02]  /*28e0*/  SEL R4, R14, R4, !P0 ;  /* 0x000000040e047207 */ /* 0x000fe40004000000 */
        /* <DEDUP_REMOVED lines=8> */
[----:B------:R-:W-:Y:S02]  /*2970*/  ISETP.NE.AND P0, PT, R38, RZ, PT ;  /* 0x000000ff2600720c */ /* 0x000fe40003f05270 */
[----:B------:R-:W-:-:S11]  /*2980*/  ISETP.GT.U32.AND P2, PT, R17, 0x1f3, PT ;  /* 0x000001f31100780c */ /* 0x000fd60003f44070 */
[----:B------:R-:W-:Y:S01]  /*2990*/  @!P0 IMAD.MOV.U32 R14, RZ, RZ, 0x64 ;  /* 0x00000064ff0e8424 */ /* 0x000fe200078e00ff */
[----:B------:R2:W-:Y:S01]  /*29a0*/  @!P0 STS [R39+0x6c], R15 ;  /* 0x00006c0f27008388 */ /* 0x0005e20000000800 */
[----:B-1----:R-:W-:-:S05]  /*29b0*/  IMAD.WIDE.U32 R10, R0, 0x8, R10 ;  /* 0x00000008000a7825 */ /* 0x002fca00078e000a */
[----:B------:R2:W-:Y:S01]  /*29c0*/  @!P0 ST.E.64.STRONG.GPU desc[UR8][R10.64+0x100], R14 ;  /* 0x0001000e0a008985 */ /* 0x0005e2000c10fb08 */
[----:B------:R-:W-:Y:S05]  /*29d0*/  @P2 BRA `(.L_x_707) ;  /* 0x0000000000082947 */ /* 0x000fea0003800000 */
[----:B------:R1:W-:Y:S06]  /*29e0*/  MEMBAR.SC.CTA ;  /* 0x0000000000007992 */ /* 0x0003ec0000000000 */
[----:B-1----:R-:W-:Y:S05]  /*29f0*/  BRA `(.L_x_708) ;  /* 0x0000000000087947 */ /* 0x002fea0003800000 */
.L_x_707:
[----:B------:R-:W-:Y:S05]  /*2a00*/  NANOSLEEP 0x1c2 ;  /* 0x000001c20000795d */ /* 0x000fea0003800000 */
[----:B------:R-:W-:Y:S01]  /*2a10*/  NOP ;  /* 0x0000000000007918 */ /* 0x000fe20000000000 */
.L_x_708:
[----:B------:R-:W-:-:S03]  /*2a20*/  IMAD.WIDE.U32 R4, R38, 0x8, RZ ;  /* 0x0000000826047825 */ /* 0x000fc600078e00ff */
[----:B------:R-:W-:Y:S02]  /*2a30*/  LOP3.LUT R7, R4, 0xfffffff8, RZ, 0x3c, !PT ;  /* 0xfffffff804077812 */ /* 0x000fe400078e3cff */
[----:B------:R-:W-:Y:S02]  /*2a40*/  LOP3.LUT R5, RZ, R5, RZ, 0x33, !PT ;  /* 0x00000005ff057212 */ /* 0x000fe400078e33ff */
[----:B------:R-:W-:-:S05]  /*2a50*/  IADD3 R4, P0, PT, R10, R7, RZ ;  /* 0x000000070a047210 */ /* 0x000fca0007f1e0ff */
[----:B------:R-:W-:-:S05]  /*2a60*/  IMAD.X R5, R11, 0x1, R5, P0 ;  /* 0x000000010b057824 */ /* 0x000fca00000e0605 */
[----:B------:R-:W3:Y:S01]  /*2a70*/  LD.E.64.STRONG.GPU R12, desc[UR8][R4.64+0x100] ;  /* 0x00010008040c7980 */ /* 0x000ee2000c10fb00 */
[----:B------:R-:W-:Y:S01]  /*2a80*/  UMOV UR4, 0xffffffff ;  /* 0xffffffff00047882 */ /* 0x000fe20000000000 */
[----:B---3--:R-:W-:Y:S02]  /*2a90*/  ISETP.NE.AND P0, PT, R12, 0x63, PT ;  /* 0x000000630c00780c */ /* 0x008fe40003f05270 */
[----:B------:R-:W-:Y:S11]  /*2aa0*/  BRA.DIV UR4, `(.L_x_709) ;  /* 0x0000005a04bc7947 */ /* 0x000ff6000b800000 */
[----:B------:R-:W-:-:S13]  /*2ab0*/  VOTE.ANY P0, !P0 ;  /* 0x0000000000ff7806 */ /* 0x000fda0004000100 */
.L_x_804:
[----:B------:R-:W-:Y:S05]  /*2ac0*/  @!P0 BRA `(.L_x_710) ;  /* 0x0000000000308947 */ /* 0x000fea0003800000 */
.L_x_714:
[----:B------:R-:W-:Y:S05]  /*2ad0*/  YIELD ;  /* 0x0000000000007946 */ /* 0x000fea0003800000 */
[----:B------:R-:W-:Y:S05]  /*2ae0*/  @P2 BRA `(.L_x_711) ;  /* 0x0000000000082947 */ /* 0x000fea0003800000 */
[----:B------:R1:W-:Y:S06]  /*2af0*/  MEMBAR.SC.CTA ;  /* 0x0000000000007992 */ /* 0x0003ec0000000000 */
[----:B-1----:R-:W-:Y:S05]  /*2b00*/  BRA `(.L_x_712) ;  /* 0x0000000000087947 */ /* 0x002fea0003800000 */
.L_x_711:
[----:B------:R-:W-:Y:S05]  /*2b10*/  NANOSLEEP 0x15e ;  /* 0x0000015e0000795d */ /* 0x000fea0003800000 */
[----:B------:R-:W-:Y:S01]  /*2b20*/  NOP ;  /* 0x0000000000007918 */ /* 0x000fe20000000000 */
.L_x_712:
[----:B------:R-:W3:Y:S01]  /*2b30*/  LD.E.64.STRONG.GPU R12, desc[UR8][R4.64+0x100] ;  /* 0x00010008040c7980 */ /* 0x000ee2000c10fb00 */
[----:B------:R-:W-:Y:S01]  /*2b40*/  UMOV UR4, 0xffffffff ;  /* 0xffffffff00047882 */ /* 0x000fe20000000000 */
[----:B---3--:R-:W-:Y:S02]  /*2b50*/  ISETP.NE.AND P0, PT, R12, 0x63, PT ;  /* 0x000000630c00780c */ /* 0x008fe40003f05270 */
[----:B------:R-:W-:Y:S11]  /*2b60*/  BRA.DIV UR4, `(.L_x_713) ;  /* 0x0000005a04ac7947 */ /* 0x000ff6000b800000 */
[----:B------:R-:W-:-:S13]  /*2b70*/  VOTE.ANY P0, !P0 ;  /* 0x0000000000ff7806 */ /* 0x000fda0004000100 */
.L_x_807:
[----:B------:R-:W-:Y:S05]  /*2b80*/  @P0 BRA `(.L_x_714) ;  /* 0xfffffffc00d00947 */ /* 0x000fea000383ffff */
.L_x_710:
[----:B------:R-:W-:Y:S01]  /*2b90*/  UMOV UR4, 0xffffffff ;  /* 0xffffffff00047882 */ /* 0x000fe20000000000 */
[----:B------:R-:W-:Y:S02]  /*2ba0*/  ISETP.NE.AND P0, PT, R12, 0x65, PT ;  /* 0x000000650c00780c */ /* 0x000fe40003f05270 */
[----:B------:R-:W-:Y:S11]  /*2bb0*/  BRA.DIV UR4, `(.L_x_715) ;  /* 0x0000005a04b87947 */ /* 0x000ff6000b800000 */
[----:B--2---:R-:W1:Y:S01]  /*2bc0*/  S2R R14, SR_GEMASK ;  /* 0x00000000000e7919 */ /* 0x004e620000003c00 */
[----:B------:R-:W-:Y:S01]  /*2bd0*/  VOTE.ANY R6, PT, !P0 ;  /* 0x0000000000067806 */ /* 0x000fe200040e0100 */
[----:B------:R-:W-:Y:S01]  /*2be0*/  VIADD R7, R40, 0x2 ;  /* 0x0000000228077836 */ /* 0x000fe20000000000 */
[----:B------:R-:W2:Y:S02]  /*2bf0*/  LDC.64 R42, c[0x0][0x3e8] ;  /* 0x0000fa00ff2a7b82 */ /* 0x000ea40000000a00 */
[----:B-1----:R-:W-:-:S05]  /*2c00*/  LOP3.LUT R6, R6, 0x80000000, R14, 0xec, !PT ;  /* 0x8000000006067812 */ /* 0x002fca00078eec0e */
[----:B------:R-:W-:-:S05]  /*2c10*/  VIADD R5, R6, 0xffffffff ;  /* 0xffffffff06057836 */ /* 0x000fca0000000000 */
[----:B------:R-:W-:-:S04]  /*2c20*/  LOP3.LUT R5, R6, R5, RZ, 0xc, !PT ;  /* 0x0000000506057212 */ /* 0x000fc800078e0cff */
[----:B------:R1:W3:Y:S02]  /*2c30*/  POPC R4, R5 ;  /* 0x0000000500047309 */ /* 0x0002e40000000000 */
[C---:B-1----:R-:W-:Y:S01]  /*2c40*/  VIADD R5, R40.reuse, 0x4 ;  /* 0x0000000428057836 */ /* 0x042fe20000000000 */
[----:B---3--:R-:W1:Y:S01]  /*2c50*/  SHFL.DOWN PT, R8, R13, 0x1, R4 ;  /* 0x082000000d087989 */ /* 0x008e6200000e0004 */
[----:B------:R-:W-:-:S04]  /*2c60*/  ISETP.GE.AND P0, PT, R40, R4, PT ;  /* 0x000000042800720c */ /* 0x000fc80003f06270 */
[----:B-1----:R-:W-:Y:S02]  /*2c70*/  SEL R8, R8, RZ, !P0 ;  /* 0x000000ff08087207 */ /* 0x002fe40004000000 */
[----:B------:R-:W-:-:S03]  /*2c80*/  ISETP.GT.AND P0, PT, R7, R4, PT ;  /* 0x000000040700720c */ /* 0x000fc60003f04270 */
[----:B------:R-:W-:-:S05]  /*2c90*/  IMAD.IADD R17, R8, 0x1, R13 ;  /* 0x0000000108117824 */ /* 0x000fca00078e020d */
[----:B------:R-:W1:Y:S02]  /*2ca0*/  SHFL.DOWN PT, R8, R17, 0x2, R4 ;  /* 0x0840000011087989 */ /* 0x000e6400000e0004 */
[----:B-1----:R-:W-:Y:S02]  /*2cb0*/  SEL R8, R8, RZ, !P0 ;  /* 0x000000ff08087207 */ /* 0x002fe40004000000 */
[----:B------:R-:W-:Y:S01]  /*2cc0*/  ISETP.GT.AND P0, PT, R5, R4, PT ;  /* 0x000000040500720c */ /* 0x000fe20003f04270 */
[----:B------:R-:W-:Y:S02]  /*2cd0*/  VIADD R5, R40, 0x8 ;  /* 0x0000000828057836 */ /* 0x000fe40000000000 */
        /* <DEDUP_REMOVED lines=8> */
[----:B------:R-:W-:Y:S02]  /*2d60*/  ISETP.GT.AND P0, PT, R5, R4, PT ;  /* 0x000000040500720c */ /* 0x000fe40003f04270 */
[----:B------:R-:W-:Y:S01]  /*2d70*/  LOP3.LUT R5, RZ, R38, RZ, 0x33, !PT ;  /* 0x00000026ff057212 */ /* 0x000fe200078e33ff */
[----:B------:R-:W-:-:S04]  /*2d80*/  IMAD.IADD R17, R13, 0x1, R8 ;  /* 0x000000010d117824 */ /* 0x000fc800078e0208 */
[----:B------:R-:W-:Y:S01]  /*2d90*/  IMAD.IADD R0, R5, 0x1, R0 ;  /* 0x0000000105007824 */ /* 0x000fe200078e0200 */
[----:B------:R-:W1:Y:S02]  /*2da0*/  SHFL.DOWN PT, R8, R17, 0x10, R4 ;  /* 0x0a00000011087989 */ /* 0x000e6400000e0004 */
[----:B-1----:R-:W-:Y:S02]  /*2db0*/  SEL R8, R8, RZ, !P0 ;  /* 0x000000ff08087207 */ /* 0x002fe40004000000 */
[----:B--2---:R-:W-:-:S03]  /*2dc0*/  IADD3 R42, P0, PT, R42, 0x100, RZ ;  /* 0x000001002a2a7810 */ /* 0x004fc60007f1e0ff */
[----:B------:R-:W-:Y:S02]  /*2dd0*/  IMAD.IADD R44, R17, 0x1, R8 ;  /* 0x00000001112c7824 */ /* 0x000fe400078e0208 */
[----:B------:R-:W-:Y:S01]  /*2de0*/  IMAD.X R43, RZ, RZ, R43, P0 ;  /* 0x000000ffff2b7224 */ /* 0x000fe200000e062b */
[----:B------:R-:W-:-:S13]  /*2df0*/  ISETP.NE.AND P0, PT, R12, 0x65, PT ;  /* 0x000000650c00780c */ /* 0x000fda0003f05270 */
[----:B------:R-:W-:-:S13]  /*2e00*/  VOTE.ALL P0, P0 ;  /* 0x0000000000ff7806 */ /* 0x000fda0000000000 */
.L_x_816:
[----:B------:R-:W-:Y:S05]  /*2e10*/  @!P0 BRA `(.L_x_716) ;  /* 0x0000000000e88947 */ /* 0x000fea0003800000 */
.L_x_724:
[----:B------:R-:W-:-:S05]  /*2e20*/  IMAD.WIDE R4, R0, 0x8, R42 ;  /* 0x0000000800047825 */ /* 0x000fca00078e022a */
[----:B------:R-:W2:Y:S01]  /*2e30*/  LD.E.64.STRONG.GPU R12, desc[UR8][R4.64+-0x100] ;  /* 0xffff0008040c7980 */ /* 0x000ea2000c10fb00 */
[----:B------:R-:W-:Y:S05]  /*2e40*/  YIELD ;  /* 0x0000000000007946 */ /* 0x000fea0003800000 */
[----:B------:R-:W-:Y:S01]  /*2e50*/  UMOV UR4, 0xffffffff ;  /* 0xffffffff00047882 */ /* 0x000fe20000000000 */
[----:B--2---:R-:W-:Y:S02]  /*2e60*/  ISETP.NE.AND P0, PT, R12, 0x63, PT ;  /* 0x000000630c00780c */ /* 0x004fe40003f05270 */
[----:B------:R-:W-:Y:S11]  /*2e70*/  BRA.DIV UR4, `(.L_x_717) ;  /* 0x0000005e04147947 */ /* 0x000ff6000b800000 */
[----:B------:R-:W-:-:S13]  /*2e80*/  VOTE.ANY P0, !P0 ;  /* 0x0000000000ff7806 */ /* 0x000fda0004000100 */
.L_x_819:
[----:B------:R-:W-:Y:S05]  /*2e90*/  @!P0 BRA `(.L_x_718) ;  /* 0x0000000000388947 */ /* 0x000fea0003800000 */
.L_x_722:
[----:B------:R-:W-:Y:S05]  /*2ea0*/  YIELD ;  /* 0x0000000000007946 */ /* 0x000fea0003800000 */
[----:B------:R-:W1:Y:S02]  /*2eb0*/  LDCU UR4, c[0x0][0x370] ;  /* 0x00006e00ff0477ac */ /* 0x000e640008000800 */
[----:B-1----:R-:W-:-:S09]  /*2ec0*/  UISETP.GT.U32.AND UP0, UPT, UR4, 0x1f3, UPT ;  /* 0x000001f30400788c */ /* 0x002fd2000bf04070 */
[----:B------:R-:W-:Y:S05]  /*2ed0*/  BRA.U UP0, `(.L_x_719) ;  /* 0x0000000100087547 */ /* 0x000fea000b800000 */
[----:B------:R1:W-:Y:S06]  /*2ee0*/  MEMBAR.SC.CTA ;  /* 0x0000000000007992 */ /* 0x0003ec0000000000 */
[----:B-1----:R-:W-:Y:S05]  /*2ef0*/  BRA `(.L_x_720) ;  /* 0x0000000000087947 */ /* 0x002fea0003800000 */
.L_x_719:
[----:B------:R-:W-:Y:S05]  /*2f00*/  NANOSLEEP 0x15e ;  /* 0x0000015e0000795d */ /* 0x000fea0003800000 */
[----:B------:R-:W-:Y:S01]  /*2f10*/  NOP ;  /* 0x0000000000007918 */ /* 0x000fe20000000000 */
.L_x_720:
[----:B------:R-:W2:Y:S01]  /*2f20*/  LD.E.64.STRONG.GPU R12, desc[UR8][R4.64+-0x100] ;  /* 0xffff0008040c7980 */ /* 0x000ea2000c10fb00 */
[----:B------:R-:W-:Y:S01]  /*2f30*/  UMOV UR4, 0xffffffff ;  /* 0xffffffff00047882 */ /* 0x000fe20000000000 */
[----:B--2---:R-:W-:Y:S02]  /*2f40*/  ISETP.NE.AND P0, PT, R12, 0x63, PT ;  /* 0x000000630c00780c */ /* 0x004fe40003f05270 */
[----:B------:R-:W-:Y:S11]  /*2f50*/  BRA.DIV UR4, `(.L_x_721) ;  /* 0x0000005a04fc7947 */ /* 0x000ff6000b800000 */
[----:B------:R-:W-:-:S13]  /*2f60*/  VOTE.ANY P0, !P0 ;  /* 0x0000000000ff7806 */ /* 0x000fda0004000100 */
.L_x_822:
[----:B------:R-:W-:Y:S05]  /*2f70*/  @P0 BRA `(.L_x_722) ;  /* 0xfffffffc00c80947 */ /* 0x000fea000383ffff */
.L_x_718:
[----:B------:R-:W-:Y:S01]  /*2f80*/  UMOV UR4, 0xffffffff ;  /* 0xffffffff00047882 */ /* 0x000fe20000000000 */
[----:B------:R-:W-:Y:S02]  /*2f90*/  ISETP.NE.AND P0, PT, R12, 0x65, PT ;  /* 0x000000650c00780c */ /* 0x000fe40003f05270 */
[----:B------:R-:W-:Y:S11]  /*2fa0*/  BRA.DIV UR4, `(.L_x_723) ;  /* 0x0000005e04087947 */ /* 0x000ff6000b800000 */
[----:B------:R-:W-:Y:S01]  /*2fb0*/  VOTE.ANY R6, PT, !P0 ;  /* 0x0000000000067806 */ /* 0x000fe200040e0100 */
[----:B------:R-:W-:Y:S02]  /*2fc0*/  VIADD R7, R40, 0x2 ;  /* 0x0000000228077836 */ /* 0x000fe40000000000 */
[----:B------:R-:W-:Y:S01]  /*2fd0*/  VIADD R0, R0, 0xffffffe0 ;  /* 0xffffffe000007836 */ /* 0x000fe20000000000 */
[----:B------:R-:W-:-:S05]  /*2fe0*/  LOP3.LUT R6, R6, 0x80000000, R14, 0xec, !PT ;  /* 0x8000000006067812 */ /* 0x000fca00078eec0e */
[----:B------:R-:W-:-:S05]  /*2ff0*/  VIADD R5, R6, 0xffffffff ;  /* 0xffffffff06057836 */ /* 0x000fca0000000000 */
[----:B------:R-:W-:-:S04]  /*3000*/  LOP3.LUT R5, R6, R5, RZ, 0xc, !PT ;  /* 0x0000000506057212 */ /* 0x000fc800078e0cff */
[----:B------:R1:W2:Y:S02]  /*3010*/  POPC R4, R5 ;  /* 0x0000000500047309 */ /* 0x0002a40000000000 */
[C---:B-1----:R-:W-:Y:S01]  /*3020*/  VIADD R5, R40.reuse, 0x4 ;  /* 0x0000000428057836 */ /* 0x042fe20000000000 */
[----:B--2---:R-:W1:Y:S01]  /*3030*/  SHFL.DOWN PT, R8, R13, 0x1, R4 ;  /* 0x082000000d087989 */ /* 0x004e6200000e0004 */
        /* <DEDUP_REMOVED lines=16> */
[----:B------:R-:W-:-:S03]  /*3140*/  ISETP.GT.AND P0, PT, R5, R4, PT ;  /* 0x000000040500720c */ /* 0x000fc60003f04270 */
[----:B------:R-:W-:-:S05]  /*3150*/  IMAD.IADD R17, R13, 0x1, R8 ;  /* 0x000000010d117824 */ /* 0x000fca00078e0208 */
[----:B------:R-:W1:Y:S02]  /*3160*/  SHFL.DOWN PT, R8, R17, 0x10, R4 ;  /* 0x0a00000011087989 */ /* 0x000e6400000e0004 */
[----:B-1----:R-:W-:Y:S02]  /*3170*/  SEL R8, R8, RZ, !P0 ;  /* 0x000000ff08087207 */ /* 0x002fe40004000000 */
[----:B------:R-:W-:Y:S02]  /*3180*/  ISETP.NE.AND P0, PT, R12, 0x65, PT ;  /* 0x000000650c00780c */ /* 0x000fe40003f05270 */
[----:B------:R-:W-:-:S11]  /*3190*/  IADD3 R44, PT, PT, R17, R8, R44 ;  /* 0x00000008112c7210 */ /* 0x000fd60007ffe02c */
[----:B------:R-:W-:-:S13]  /*31a0*/  VOTE.ALL P0, P0 ;  /* 0x0000000000ff7806 */ /* 0x000fda0000000000 */
.L_x_831:
[----:B------:R-:W-:Y:S05]  /*31b0*/  @P0 BRA `(.L_x_724) ;  /* 0xfffffffc00180947 */ /* 0x000fea000383ffff */
.L_x_716:
[----:B------:R-:W-:Y:S01]  /*31c0*/  ISETP.NE.AND P0, PT, R38, RZ, PT ;  /* 0x000000ff2600720c */ /* 0x000fe20003f05270 */
[----:B------:R-:W-:-:S12]  /*31d0*/  IMAD.MOV.U32 R6, RZ, RZ, R9 ;  /* 0x000000ffff067224 */ /* 0x000fd800078e0009 */
[----:B------:R-:W1:Y:S01]  /*31e0*/  @!P0 S2R R5, SR_CgaCtaId ;  /* 0x0000000000058919 */ /* 0x000e620000008800 */
[----:B------:R-:W-:Y:S01]  /*31f0*/  @!P0 MOV R0, 0x400 ;  /* 0x0000040000008802 */ /* 0x000fe20000000f00 */
[----:B------:R-:W-:Y:S02]  /*3200*/  @!P0 IMAD.IADD R15, R15, 0x1, R44 ;  /* 0x000000010f0f8824 */ /* 0x000fe400078e022c */
[----:B------:R-:W-:-:S05]  /*3210*/  @!P0 IMAD.MOV.U32 R14, RZ, RZ, 0x65 ;  /* 0x00000065ff0e8424 */ /* 0x000fca00078e00ff */
[----:B------:R2:W-:Y:S01]  /*3220*/  @!P0 ST.E.64.STRONG.GPU desc[UR8][R10.64+0x100], R14 ;  /* 0x0001000e0a008985 */ /* 0x0005e2000c10fb08 */
[----:B-1----:R-:W-:-:S05]  /*3230*/  @!P0 LEA R0, R5, R0, 0x18 ;  /* 0x0000000005008211 */ /* 0x002fca00078ec0ff */
[----:B------:R2:W-:Y:S04]  /*3240*/  @!P0 STS [R0+0x64], R44 ;  /* 0x0000642c00008388 */ /* 0x0005e80000000800 */
[----:B------:R2:W-:Y:S01]  /*3250*/  @!P0 STS [R0+0x68], R15 ;  /* 0x0000680f00008388 */ /* 0x0005e20000000800 */
[----:B------:R-:W-:-:S13]  /*3260*/  ISETP.NE.AND P0, PT, R40, RZ, PT ;  /* 0x000000ff2800720c */ /* 0x000fda0003f05270 */
[----:B------:R-:W1:Y:S01]  /*3270*/  @!P0 S2R R5, SR_CgaCtaId ;  /* 0x0000000000058919 */ /* 0x000e620000008800 */
[----:B------:R-:W-:Y:S01]  /*3280*/  @!P0 MOV R4, 0x400 ;  /* 0x0000040000048802 */ /* 0x000fe20000000f00 */
[----:B------:R-:W-:-:S03]  /*3290*/  @!P0 IMAD.MOV.U32 R6, RZ, RZ, R44 ;  /* 0x000000ffff068224 */ /* 0x000fc600078e002c */
[----:B-1----:R-:W-:-:S05]  /*32a0*/  @!P0 LEA R5, R5, R4, 0x18 ;  /* 0x0000000405058211 */ /* 0x002fca00078ec0ff */
[----:B------:R2:W-:Y:S02]  /*32b0*/  @!P0 STS [R5+0x50], R44 ;  /* 0x0000502c05008388 */ /* 0x0005e40000000800 */
.L_x_706:
[----:B------:R-:W-:Y:S05]  /*32c0*/  WARPSYNC.ALL ;  /* 0x0000000000007948 */ /* 0x000fea0003800000 */
[----:B------:R-:W-:Y:S01]  /*32d0*/  ISETP.NE.AND P0, PT, R38, RZ, PT ;  /* 0x000000ff2600720c */ /* 0x000fe20003f05270 */
[----:B------:R-:W1:Y:S08]  /*32e0*/  S2UR UR5, SR_CgaCtaId ;  /* 0x00000000000579c3 */ /* 0x000e700000008800 */
[----:B------:R-:W-:Y:S06]  /*32f0*/  BAR.SYNC.DEFER_BLOCKING 0x0 ;  /* 0x0000000000007b1d */ /* 0x000fec0000010000 */
[----:B------:R-:W-:-:S02]  /*3300*/  UMOV UR4, 0x400 ;  /* 0x0000040000047882 */ /* 0x000fc40000000000 */
[----:B-1----:R-:W-:-:S06]  /*3310*/  ULEA UR4, UR5, UR4, 0x18 ;  /* 0x0000000405047291 */ /* 0x002fcc000f8ec0ff */
[----:B------:R-:W-:-:S03]  /*3320*/  IMAD.U32 R39, RZ, RZ, UR4 ;  /* 0x00000004ff277e24 */ /* 0x000fc6000f8e00ff */
[----:B--2---:R-:W1:Y:S04]  /*3330*/  @P0 LDS R5, [UR4+0x50] ;  /* 0x00005004ff050984 */ /* 0x004e680008000800 */
[----:B------:R2:W3:Y:S04]  /*3340*/  LDS R7, [R39+0x64] ;  /* 0x0000640027077984 */ /* 0x0004e80000000800 */
[----:B------:R2:W4:Y:S02]  /*3350*/  LDS R15, [R39+0x6c] ;  /* 0x00006c00270f7984 */ /* 0x0005240000000800 */
[----:B-12---:R-:W-:-:S07]  /*3360*/  @P0 IMAD.IADD R6, R6, 0x1, R5 ;  /* 0x0000000106060824 */ /* 0x006fce00078e0205 */
.L_x_705:
[----:B------:R-:W-:Y:S05]  /*3370*/  BSYNC.RECONVERGENT B0 ;  /* 0x0000000000007941 */ /* 0x000fea0003800200 */
.L_x_703:
[----:B------:R-:W-:Y:S01]  /*3380*/  BAR.SYNC.DEFER_BLOCKING 0x0 ;  /* 0x0000000000007b1d */ /* 0x000fe20000010000 */
[----:B------:R-:W-:Y:S01]  /*3390*/  LOP3.LUT P5, RZ, R16, 0x2, RZ, 0xc0, !PT ;  /* 0x0000000210ff7812 */ /* 0x000fe200078ac0ff */
[----:B---3--:R-:W-:Y:S01]  /*33a0*/  IMAD.IADD R6, R6, 0x1, -R7 ;  /* 0x0000000106067824 */ /* 0x008fe200078e0a07 */
[----:B------:R-:W-:Y:S02]  /*33b0*/  LOP3.LUT P0, RZ, R16, 0x1, RZ, 0xc0, !PT ;  /* 0x0000000110ff7812 */ /* 0x000fe4000780c0ff */
[----:B------:R-:W-:-:S09]  /*33c0*/  LOP3.LUT P2, RZ, R37, 0x40, RZ, 0xc0, !PT ;  /* 0x0000004025ff7812 */ /* 0x000fd2000784c0ff */
[C---:B-1----:R-:W-:Y:S02]  /*33d0*/  @P5 VIADD R4, R6.reuse, 0x1 ;  /* 0x0000000106045836 */ /* 0x042fe40000000000 */
        /* <DEDUP_REMOVED lines=18> */
[----:B----4-:R-:W-:Y:S01]  /*3500*/  ISETP.GE.AND P6, PT, R38, R15, PT ;  /* 0x0000000f2600720c */ /* 0x010fe20003fc6270 */
        /* <DEDUP_REMOVED lines=23> */
[----:B--2---:R-:W-:Y:S01]  /*3680*/  LOP3.LUT R0, RZ, R38, RZ, 0x33, !PT ;  /* 0x00000026ff007212 */ /* 0x004fe200078e33ff */
[----:B------:R-:W-:Y:S04]  /*3690*/  BSSY.RECONVERGENT B0, `(.L_x_725) ;  /* 0x000001b000007945 */ /* 0x000fe80003800200 */
[----:B------:R-:W-:-:S05]  /*36a0*/  IMAD.IADD R0, R0, 0x1, R15 ;  /* 0x0000000100007824 */ /* 0x000fca00078e020f */
[C---:B------:R-:W-:Y:S02]  /*36b0*/  LOP3.LUT R2, R0.reuse, 0x600, RZ, 0xc0, !PT ;  /* 0x0000060000027812 */ /* 0x040fe400078ec0ff */
[----:B------:R-:W-:Y:S02]  /*36c0*/  ISETP.GE.U32.AND P1, PT, R0, 0x600, PT ;  /* 0x000006000000780c */ /* 0x000fe40003f26070 */
[----:B------:R-:W-:-:S13]  /*36d0*/  ISETP.NE.AND P0, PT, R2, 0x600, PT ;  /* 0x000006000200780c */ /* 0x000fda0003f05270 */
[----:B------:R-:W-:Y:S05]  /*36e0*/  @!P0 BRA `(.L_x_726) ;  /* 0x0000000000548947 */ /* 0x000fea0003800000 */
[----:B------:R-:W1:Y:S01]  /*36f0*/  LDC.64 R8, c[0x0][0x3c0] ;  /* 0x0000f000ff087b82 */ /* 0x000e620000000a00 */
[----:B------:R-:W-:Y:S01]  /*3700*/  LEA.HI R0, R0, 0x1, RZ, 0x17 ;  /* 0x0000000100007811 */ /* 0x000fe200078fb8ff */
[C---:B------:R-:W-:Y:S02]  /*3710*/  IMAD R6, R38.reuse, 0x8, R39 ;  /* 0x0000000826067824 */ /* 0x040fe400078e0227 */
[----:B------:R-:W-:Y:S02]  /*3720*/  IMAD.IADD R13, R38, 0x1, R7 ;  /* 0x00000001260d7824 */ /* 0x000fe400078e0207 */
[C---:B------:R-:W-:Y:S01]  /*3730*/  IMAD.SHL.U32 R2, R0.reuse, 0x200, RZ ;  /* 0x0000020000027824 */ /* 0x040fe200078e00ff */
[----:B------:R-:W-:Y:S01]  /*3740*/  LOP3.LUT R0, R0, 0x3, RZ, 0xc0, !PT ;  /* 0x0000000300007812 */ /* 0x000fe200078ec0ff */
[----:B------:R-:W2:Y:S01]  /*3750*/  LDC.64 R10, c[0x0][0x3b8] ;  /* 0x0000ee00ff0a7b82 */ /* 0x000ea20000000a00 */
[----:B------:R-:W-:Y:S02]  /*3760*/  VIADD R6, R6, 0x800 ;  /* 0x0000080006067836 */ /* 0x000fe40000000000 */
[----:B------:R-:W-:Y:S01]  /*3770*/  LOP3.LUT R3, R2, 0x600, RZ, 0xc0, !PT ;  /* 0x0000060002037812 */ /* 0x000fe200078ec0ff */
[----:B------:R-:W-:-:S04]  /*3780*/  IMAD.MOV R0, RZ, RZ, -R0 ;  /* 0x000000ffff007224 */ /* 0x000fc800078e0a00 */
[----:B------:R-:W-:-:S07]  /*3790*/  IMAD.IADD R38, R38, 0x1, R3 ;  /* 0x0000000126267824 */ /* 0x000fce00078e0203 */
.L_x_727:
[----:B---3--:R3:W4:Y:S01]  /*37a0*/  LDS.64 R16, [R6] ;  /* 0x0000000006107984 */ /* 0x0087220000000a00 */
[----:B--2---:R-:W-:-:S04]  /*37b0*/  IMAD.WIDE R4, R13, 0x4, R10 ;  /* 0x000000040d047825 */ /* 0x004fc800078e020a */
[----:B-1----:R-:W-:-:S04]  /*37c0*/  IMAD.WIDE R2, R13, 0x4, R8 ;  /* 0x000000040d027825 */ /* 0x002fc800078e0208 */
[----:B------:R-:W-:Y:S02]  /*37d0*/  VIADD R0, R0, 0x1 ;  /* 0x0000000100007836 */ /* 0x000fe40000000000 */
[----:B------:R-:W-:Y:S02]  /*37e0*/  VIADD R13, R13, 0x200 ;  /* 0x000002000d0d7836 */ /* 0x000fe40000000000 */
[----:B---3--:R-:W-:Y:S01]  /*37f0*/  VIADD R6, R6, 0x1000 ;  /* 0x0000100006067836 */ /* 0x008fe20000000000 */
[----:B------:R-:W-:Y:S01]  /*3800*/  ISETP.NE.AND P0, PT, R0, RZ, PT ;  /* 0x000000ff0000720c */ /* 0x000fe20003f05270 */
[----:B----4-:R3:W-:Y:S04]  /*3810*/  STG.E desc[UR8][R4.64], R16 ;  /* 0x0000001004007986 */ /* 0x0107e8000c101908 */
[----:B------:R3:W-:Y:S08]  /*3820*/  STG.E desc[UR8][R2.64], R17 ;  /* 0x0000001102007986 */ /* 0x0007f0000c101908 */
[----:B------:R-:W-:Y:S05]  /*3830*/  @P0 BRA `(.L_x_727) ;  /* 0xfffffffc00d80947 */ /* 0x000fea000383ffff */
.L_x_726:
[----:B------:R-:W-:Y:S05]  /*3840*/  BSYNC.RECONVERGENT B0 ;  /* 0x0000000000007941 */ /* 0x000fea0003800200 */
.L_x_725:
[----:B------:R-:W-:Y:S05]  /*3850*/  @!P1 EXIT ;  /* 0x000000000000994d */ /* 0x000fea0003800000 */
[----:B------:R-:W1:Y:S01]  /*3860*/  LDCU.64 UR4, c[0x0][0x3b8] ;  /* 0x00007700ff0477ac */ /* 0x000e620008000a00 */
[----:B------:R-:W-:Y:S01]  /*3870*/  IMAD.IADD R0, R15, 0x1, -R38 ;  /* 0x000000010f007824 */ /* 0x000fe200078e0a26 */
[----:B------:R-:W-:Y:S01]  /*3880*/  BSSY.RECONVERGENT B0, `(.L_x_728) ;  /* 0x0000052000007945 */ /* 0x000fe20003800200 */
[----:B------:R-:W-:Y:S01]  /*3890*/  IMAD.IADD R7, R38, 0x1, R7 ;  /* 0x0000000126077824 */ /* 0x000fe200078e0207 */
[----:B------:R-:W2:Y:S01]  /*38a0*/  LDCU.64 UR6, c[0x0][0x3c0] ;  /* 0x00007800ff0677ac */ /* 0x000ea20008000a00 */
[----:B------:R-:W-:Y:S02]  /*38b0*/  PLOP3.LUT P0, PT, PT, PT, PT, 0x80, 0x8 ;  /* 0x000000000008781c */ /* 0x000fe40003f0f070 */
[----:B------:R-:W-:Y:S01]  /*38c0*/  ISETP.GT.AND P1, PT, R0, 0x1800, PT ;  /* 0x000018000000780c */ /* 0x000fe20003f24270 */
[----:B------:R-:W-:-:S04]  /*38d0*/  IMAD R0, R38, 0x8, R39 ;  /* 0x0000000826007824 */ /* 0x000fc800078e0227 */
[----:B------:R-:W-:Y:S01]  /*38e0*/  VIADD R0, R0, 0x2800 ;  /* 0x0000280000007836 */ /* 0x000fe20000000000 */
[----:B-1----:R-:W-:Y:S02]  /*38f0*/  UIADD3 UR4, UP0, UPT, UR4, 0x1000, URZ ;  /* 0x0000100004047890 */ /* 0x002fe4000ff1e0ff */
[----:B--2---:R-:W-:Y:S02]  /*3900*/  UIADD3 UR6, UP1, UPT, UR6, 0x1000, URZ ;  /* 0x0000100006067890 */ /* 0x004fe4000ff3e0ff */
[----:B------:R-:W-:Y:S02]  /*3910*/  UIADD3.X UR5, UPT, UPT, URZ, UR5, URZ, UP0, !UPT ;  /* 0x00000005ff057290 */ /* 0x000fe400087fe4ff */
[----:B---3--:R-:W-:Y:S01]  /*3920*/  IMAD.U32 R4, RZ, RZ, UR4 ;  /* 0x00000004ff047e24 */ /* 0x008fe2000f8e00ff */
[----:B------:R-:W-:Y:S01]  /*3930*/  UIADD3.X UR7, UPT, UPT, URZ, UR7, URZ, UP1, !UPT ;  /* 0x00000007ff077290 */ /* 0x000fe20008ffe4ff */
[----:B------:R-:W-:Y:S02]  /*3940*/  IMAD.U32 R2, RZ, RZ, UR6 ;  /* 0x00000006ff027e24 */ /* 0x000fe4000f8e00ff */
[----:B------:R-:W-:-:S03]  /*3950*/  IMAD.U32 R5, RZ, RZ, UR5 ;  /* 0x00000005ff057e24 */ /* 0x000fc6000f8e00ff */
[----:B------:R-:W-:Y:S01]  /*3960*/  IMAD.U32 R3, RZ, RZ, UR7 ;  /* 0x00000007ff037e24 */ /* 0x000fe2000f8e00ff */
[----:B------:R-:W-:Y:S06]  /*3970*/  @!P1 BRA `(.L_x_729) ;  /* 0x0000000400089947 */ /* 0x000fec0003800000 */
[----:B------:R-:W-:Y:S01]  /*3980*/  PLOP3.LUT P0, PT, PT, PT, PT, 0x8, 0x80 ;  /* 0x000000000080781c */ /* 0x000fe20003f0e170 */
[----:B------:R-:W-:-:S12]  /*3990*/  VIADD R51, R15, 0xffffe800 ;  /* 0xffffe8000f337836 */ /* 0x000fd80000000000 */
.L_x_730:
[----:B---3--:R-:W1:Y:S01]  /*39a0*/  LDS.64 R32, [R0+-0x2000] ;  /* 0xffe0000000207984 */ /* 0x008e620000000a00 */
[----:B------:R-:W-:-:S03]  /*39b0*/  IMAD.WIDE R28, R7, 0x4, R4 ;  /* 0x00000004071c7825 */ /* 0x000fc600078e0204 */
[----:B0-----:R-:W0:Y:S01]  /*39c0*/  LDS.64 R36, [R0+-0x1000] ;  /* 0xfff0000000247984 */ /* 0x001e220000000a00 */
[----:B------:R-:W-:-:S03]  /*39d0*/  IMAD.WIDE R30, R7, 0x4, R2 ;  /* 0x00000004071e7825 */ /* 0x000fc600078e0202 */
[----:B------:R-:W2:Y:S01]  /*39e0*/  LDS.64 R40, [R0] ;  /* 0x0000000000287984 */ /* 0x000ea20000000a00 */
[C---:B------:R-:W-:Y:S02]  /*39f0*/  VIADD R35, R7.reuse, 0x800 ;  /* 0x0000080007237836 */ /* 0x040fe40000000000 */
[----:B------:R-:W-:Y:S01]  /*3a00*/  VIADD R39, R7, 0x1000 ;  /* 0x0000100007277836 */ /* 0x000fe20000000000 */
[----:B------:R-:W3:Y:S01]  /*3a10*/  LDS.64 R42, [R0+0x1000] ;  /* 0x00100000002a7984 */ /* 0x000ee20000000a00 */
[----:B------:R-:W-:-:S03]  /*3a20*/  VIADD R38, R38, 0x2000 ;  /* 0x0000200026267836 */ /* 0x000fc60000000000 */
[----:B------:R-:W4:Y:S02]  /*3a30*/  LDS.64 R44, [R0+0x2000] ;  /* 0x00200000002c7984 */ /* 0x000f240000000a00 */
[----:B------:R-:W-:Y:S02]  /*3a40*/  ISETP.GE.AND P1, PT, R38, R51, PT ;  /* 0x000000332600720c */ /* 0x000fe40003f26270 */
        /* <DEDUP_REMOVED lines=11> */
[----:B-1----:R-:W-:Y:S04]  /*3b00*/  STG.E desc[UR8][R28.64+-0x1000], R32 ;  /* 0xfff000201c007986 */ /* 0x002fe8000c101908 */
[----:B------:R1:W-:Y:S01]  /*3b10*/  STG.E desc[UR8][R30.64+-0x1000], R33 ;  /* 0xfff000211e007986 */ /* 0x0003e2000c101908 */
[----:B0-----:R-:W-:-:S03]  /*3b20*/  VIADD R0, R0, 0x10000 ;  /* 0x0001000000007836 */ /* 0x001fc60000000000 */
[----:B------:R-:W-:Y:S04]  /*3b30*/  STG.E desc[UR8][R28.64+-0x800], R36 ;  /* 0xfff800241c007986 */ /* 0x000fe8000c101908 */
[----:B------:R0:W-:Y:S01]  /*3b40*/  STG.E desc[UR8][R30.64+-0x800], R37 ;  /* 0xfff800251e007986 */ /* 0x0001e2000c101908 */
[----:B-1----:R-:W-:-:S03]  /*3b50*/  IMAD.WIDE R32, R35, 0x4, R4 ;  /* 0x0000000423207825 */ /* 0x002fc600078e0204 */
[----:B--2---:R-:W-:Y:S01]  /*3b60*/  STG.E desc[UR8][R28.64], R40 ;  /* 0x000000281c007986 */ /* 0x004fe2000c101908 */
[----:B------:R-:W-:-:S03]  /*3b70*/  IMAD.WIDE R34, R35, 0x4, R2 ;  /* 0x0000000423227825 */ /* 0x000fc600078e0202 */
[----:B------:R1:W-:Y:S01]  /*3b80*/  STG.E desc[UR8][R30.64], R41 ;  /* 0x000000291e007986 */ /* 0x0003e2000c101908 */
[----:B0-----:R-:W-:-:S03]  /*3b90*/  IMAD.WIDE R36, R39, 0x4, R4 ;  /* 0x0000000427247825 */ /* 0x001fc600078e0204 */
[----:B---3--:R0:W-:Y:S04]  /*3ba0*/  STG.E desc[UR8][R28.64+0x800], R42 ;  /* 0x0008002a1c007986 */ /* 0x0081e8000c101908 */
[----:B------:R2:W-:Y:S04]  /*3bb0*/  STG.E desc[UR8][R30.64+0x800], R43 ;  /* 0x0008002b1e007986 */ /* 0x0005e8000c101908 */
[----:B----4-:R3:W-:Y:S01]  /*3bc0*/  STG.E desc[UR8][R32.64+-0x1000], R44 ;  /* 0xfff0002c20007986 */ /* 0x0107e2000c101908 */
[C---:B-1----:R-:W-:Y:S02]  /*3bd0*/  VIADD R41, R7.reuse, 0x1800 ;  /* 0x0000180007297836 */ /* 0x042fe40000000000 */
[----:B------:R-:W-:Y:S01]  /*3be0*/  VIADD R7, R7, 0x2000 ;  /* 0x0000200007077836 */ /* 0x000fe20000000000 */
[----:B------:R3:W-:Y:S01]  /*3bf0*/  STG.E desc[UR8][R34.64+-0x1000], R45 ;  /* 0xfff0002d22007986 */ /* 0x0007e2000c101908 */
[----:B0-----:R-:W-:-:S03]  /*3c00*/  IMAD.WIDE R28, R39, 0x4, R2 ;  /* 0x00000004271c7825 */ /* 0x001fc600078e0202 */
[----:B-----5:R3:W-:Y:S01]  /*3c10*/  STG.E desc[UR8][R32.64+-0x800], R46 ;  /* 0xfff8002e20007986 */ /* 0x0207e2000c101908 */
[----:B--2---:R-:W-:-:S03]  /*3c20*/  IMAD.WIDE R30, R41, 0x4, R4 ;  /* 0x00000004291e7825 */ /* 0x004fc600078e0204 */
[----:B------:R3:W-:Y:S01]  /*3c30*/  STG.E desc[UR8][R34.64+-0x800], R47 ;  /* 0xfff8002f22007986 */ /* 0x0007e2000c101908 */
[----:B------:R-:W-:-:S03]  /*3c40*/  IMAD.WIDE R40, R41, 0x4, R2 ;  /* 0x0000000429287825 */ /* 0x000fc600078e0202 */
        /* <DEDUP_REMOVED lines=20> */
[----:B------:R-:W-:Y:S05]  /*3d90*/  @!P1 BRA `(.L_x_730) ;  /* 0xfffffffc00009947 */ /* 0x000fea000383ffff */
.L_x_729:
[----:B------:R-:W-:Y:S05]  /*3da0*/  BSYNC.RECONVERGENT B0 ;  /* 0x0000000000007941 */ /* 0x000fea0003800200 */
.L_x_728:
[----:B------:R-:W-:Y:S01]  /*3db0*/  IMAD.IADD R6, R15, 0x1, -R38 ;  /* 0x000000010f067824 */ /* 0x000fe200078e0a26 */
[----:B------:R-:W-:Y:S04]  /*3dc0*/  BSSY.RECONVERGENT B0, `(.L_x_731) ;  /* 0x0000024000007945 */ /* 0x000fe80003800200 */
[----:B------:R-:W-:-:S13]  /*3dd0*/  ISETP.GT.AND P1, PT, R6, 0x800, PT ;  /* 0x000008000600780c */ /* 0x000fda0003f24270 */
[----:B------:R-:W-:Y:S05]  /*3de0*/  @!P1 BRA `(.L_x_732) ;  /* 0x0000000000849947 */ /* 0x000fea0003800000 */
[----:B---3--:R-:W1:Y:S01]  /*3df0*/  LDS.64 R18, [R0+-0x2000] ;  /* 0xffe0000000127984 */ /* 0x008e620000000a00 */
[C---:B------:R-:W-:Y:S01]  /*3e00*/  IMAD.WIDE R8, R7.reuse, 0x4, R4 ;  /* 0x0000000407087825 */ /* 0x040fe200078e0204 */
[----:B------:R-:W-:Y:S02]  /*3e10*/  PLOP3.LUT P0, PT, PT, PT, PT, 0x8, 0x80 ;  /* 0x000000000080781c */ /* 0x000fe40003f0e170 */
[----:B------:R-:W2:Y:S01]  /*3e20*/  LDS.64 R20, [R0+-0x1000] ;  /* 0xfff0000000147984 */ /* 0x000ea20000000a00 */
[----:B------:R-:W-:-:S03]  /*3e30*/  IMAD.WIDE R10, R7, 0x4, R2 ;  /* 0x00000004070a7825 */ /* 0x000fc600078e0202 */
[----:B------:R-:W3:Y:S01]  /*3e40*/  LDS.64 R22, [R0] ;  /* 0x0000000000167984 */ /* 0x000ee20000000a00 */
[----:B------:R-:W-:Y:S02]  /*3e50*/  VIADD R17, R7, 0x800 ;  /* 0x0000080007117836 */ /* 0x000fe40000000000 */
[----:B------:R-:W-:Y:S01]  /*3e60*/  VIADD R38, R38, 0x1000 ;  /* 0x0000100026267836 */ /* 0x000fe20000000000 */
[----:B------:R-:W4:Y:S01]  /*3e70*/  LDS.64 R24, [R0+0x1000] ;  /* 0x0010000000187984 */ /* 0x000f220000000a00 */
[----:B------:R-:W-:-:S03]  /*3e80*/  IMAD.WIDE R12, R17, 0x4, R4 ;  /* 0x00000004110c7825 */ /* 0x000fc600078e0204 */
[----:B------:R-:W5:Y:S01]  /*3e90*/  LDS.64 R26, [R0+0x2000] ;  /* 0x00200000001a7984 */ /* 0x000f620000000a00 */
[----:B------:R-:W-:-:S03]  /*3ea0*/  IMAD.WIDE R16, R17, 0x4, R2 ;  /* 0x0000000411107825 */ /* 0x000fc600078e0202 */
[----:B------:R-:W0:Y:S01]  /*3eb0*/  LDS.64 R28, [R0+0x3000] ;  /* 0x00300000001c7984 */ /* 0x000e220000000a00 */
[----:B------:R-:W-:-:S03]  /*3ec0*/  VIADD R7, R7, 0x1000 ;  /* 0x0000100007077836 */ /* 0x000fc60000000000 */
[----:B------:R-:W0:Y:S04]  /*3ed0*/  LDS.64 R30, [R0+0x4000] ;  /* 0x00400000001e7984 */ /* 0x000e280000000a00 */
[----:B------:R1:W0:Y:S02]  /*3ee0*/  LDS.64 R32, [R0+0x5000] ;  /* 0x0050000000207984 */ /* 0x0002240000000a00 */
[----:B-1----:R-:W-:Y:S02]  /*3ef0*/  VIADD R0, R0, 0x8000 ;  /* 0x0000800000007836 */ /* 0x002fe40000000000 */
[----:B------:R1:W-:Y:S04]  /*3f00*/  STG.E desc[UR8][R8.64+-0x1000], R18 ;  /* 0xfff0001208007986 */ /* 0x0003e8000c101908 */
[----:B------:R1:W-:Y:S04]  /*3f10*/  STG.E desc[UR8][R10.64+-0x1000], R19 ;  /* 0xfff000130a007986 */ /* 0x0003e8000c101908 */
[----:B--2---:R1:W-:Y:S04]  /*3f20*/  STG.E desc[UR8][R8.64+-0x800], R20 ;  /* 0xfff8001408007986 */ /* 0x0043e8000c101908 */
[----:B------:R1:W-:Y:S04]  /*3f30*/  STG.E desc[UR8][R10.64+-0x800], R21 ;  /* 0xfff800150a007986 */ /* 0x0003e8000c101908 */
[----:B---3--:R1:W-:Y:S04]  /*3f40*/  STG.E desc[UR8][R8.64], R22 ;  /* 0x0000001608007986 */ /* 0x0083e8000c101908 */
[----:B------:R1:W-:Y:S04]  /*3f50*/  STG.E desc[UR8][R10.64], R23 ;  /* 0x000000170a007986 */ /* 0x0003e8000c101908 */
[----:B----4-:R1:W-:Y:S04]  /*3f60*/  STG.E desc[UR8][R8.64+0x800], R24 ;  /* 0x0008001808007986 */ /* 0x0103e8000c101908 */
[----:B------:R1:W-:Y:S04]  /*3f70*/  STG.E desc[UR8][R10.64+0x800], R25 ;  /* 0x000800190a007986 */ /* 0x0003e8000c101908 */
[----:B-----5:R1:W-:Y:S04]  /*3f80*/  STG.E desc[UR8][R12.64+-0x1000], R26 ;  /* 0xfff0001a0c007986 */ /* 0x0203e8000c101908 */
[----:B------:R1:W-:Y:S04]  /*3f90*/  STG.E desc[UR8][R16.64+-0x1000], R27 ;  /* 0xfff0001b10007986 */ /* 0x0003e8000c101908 */
[----:B0-----:R1:W-:Y:S04]  /*3fa0*/  STG.E desc[UR8][R12.64+-0x800], R28 ;  /* 0xfff8001c0c007986 */ /* 0x0013e8000c101908 */
[----:B------:R1:W-:Y:S04]  /*3fb0*/  STG.E desc[UR8][R16.64+-0x800], R29 ;  /* 0xfff8001d10007986 */ /* 0x0003e8000c101908 */
[----:B------:R1:W-:Y:S04]  /*3fc0*/  STG.E desc[UR8][R12.64], R30 ;  /* 0x0000001e0c007986 */ /* 0x0003e8000c101908 */
[----:B------:R1:W-:Y:S04]  /*3fd0*/  STG.E desc[UR8][R16.64], R31 ;  /* 0x0000001f10007986 */ /* 0x0003e8000c101908 */
[----:B------:R1:W-:Y:S04]  /*3fe0*/  STG.E desc[UR8][R12.64+0x800], R32 ;  /* 0x000800200c007986 */ /* 0x0003e8000c101908 */
[----:B------:R1:W-:Y:S02]  /*3ff0*/  STG.E desc[UR8][R16.64+0x800], R33 ;  /* 0x0008002110007986 */ /* 0x0003e4000c101908 */
.L_x_732:
[----:B------:R-:W-:Y:S05]  /*4000*/  BSYNC.RECONVERGENT B0 ;  /* 0x0000000000007941 */ /* 0x000fea0003800200 */
.L_x_731:
[----:B------:R-:W-:-:S13]  /*4010*/  ISETP.LT.OR P0, PT, R38, R15, P0 ;  /* 0x0000000f2600720c */ /* 0x000fda0000701670 */
[----:B------:R-:W-:Y:S05]  /*4020*/  @!P0 EXIT ;  /* 0x000000000000894d */ /* 0x000fea0003800000 */
[----:B-1-3--:R-:W1:Y:S01]  /*4030*/  LDS.64 R8, [R0+-0x2000] ;  /* 0xffe0000000087984 */ /* 0x00ae620000000a00 */
[----:B------:R-:W-:-:S03]  /*4040*/  IMAD.WIDE R4, R7, 0x4, R4 ;  /* 0x0000000407047825 */ /* 0x000fc600078e0204 */
[----:B------:R-:W2:Y:S01]  /*4050*/  LDS.64 R10, [R0+-0x1000] ;  /* 0xfff00000000a7984 */ /* 0x000ea20000000a00 */
[----:B------:R-:W-:-:S03]  /*4060*/  IMAD.WIDE R2, R7, 0x4, R2 ;  /* 0x0000000407027825 */ /* 0x000fc600078e0202 */
[----:B------:R-:W3:Y:S04]  /*4070*/  LDS.64 R12, [R0] ;  /* 0x00000000000c7984 */ /* 0x000ee80000000a00 */
[----:B------:R-:W4:Y:S04]  /*4080*/  LDS.64 R14, [R0+0x1000] ;  /* 0x00100000000e7984 */ /* 0x000f280000000a00 */
[----:B-1----:R-:W-:Y:S04]  /*4090*/  STG.E desc[UR8][R4.64+-0x1000], R8 ;  /* 0xfff0000804007986 */ /* 0x002fe8000c101908 */
[----:B------:R-:W-:Y:S04]  /*40a0*/  STG.E desc[UR8][R2.64+-0x1000], R9 ;  /* 0xfff0000902007986 */ /* 0x000fe8000c101908 */
[----:B--2---:R-:W-:Y:S04]  /*40b0*/  STG.E desc[UR8][R4.64+-0x800], R10 ;  /* 0xfff8000a04007986 */ /* 0x004fe8000c101908 */
[----:B------:R-:W-:Y:S04]  /*40c0*/  STG.E desc[UR8][R2.64+-0x800], R11 ;  /* 0xfff8000b02007986 */ /* 0x000fe8000c101908 */
[----:B---3--:R-:W-:Y:S04]  /*40d0*/  STG.E desc[UR8][R4.64], R12 ;  /* 0x0000000c04007986 */ /* 0x008fe8000c101908 */
[----:B------:R-:W-:Y:S04]  /*40e0*/  STG.E desc[UR8][R2.64], R13 ;  /* 0x0000000d02007986 */ /* 0x000fe8000c101908 */
[----:B----4-:R-:W-:Y:S04]  /*40f0*/  STG.E desc[UR8][R4.64+0x800], R14 ;  /* 0x0008000e04007986 */ /* 0x010fe8000c101908 */
[----:B------:R-:W-:Y:S01]  /*4100*/  STG.E desc[UR8][R2.64+0x800], R15 ;  /* 0x0008000f02007986 */ /* 0x000fe2000c101908 */
[----:B------:R-:W-:Y:S05]  /*4110*/  EXIT ;  /* 0x000000000000794d */ /* 0x000fea0003800000 */
.L_x_682:
[----:B------:R-:W0:Y:S01]  /*4120*/  LDC.64 R2, c[0x0][0x3d8] ;  /* 0x0000f600ff027b82 */ /* 0x000e220000000a00 */
[----:B------:R-:W1:Y:S01]  /*4130*/  S2R R36, SR_TID.X ;  /* 0x0000000000247919 */ /* 0x000e620000002100 */
[----:B------:R-:W2:Y:S01]  /*4140*/  LDCU.128 UR4, c[0x0][0x380] ;  /* 0x00007000ff0477ac */ /* 0x000ea20008000c00 */
[----:B0-----:R-:W-:-:S05]  /*4150*/  IMAD.WIDE.U32 R4, R0, 0x8, R2 ;  /* 0x0000000800047825 */ /* 0x001fca00078e0002 */
[----:B------:R-:W1:Y:S04]  /*4160*/  LDG.E R35, desc[UR8][R4.64] ;  /* 0x0000000804237981 */ /* 0x000e68000c1e1900 */
[----:B------:R-:W3:Y:S04]  /*4170*/  LDG.E R12, desc[UR8][R4.64+0x4] ;  /* 0x00000408040c7981 */ /* 0x000ee8000c1e1900 */
[----:B------:R-:W4:Y:S04]  /*4180*/  LDG.E R6, desc[UR8][R4.64+0x8] ;  /* 0x0000080804067981 */ /* 0x000f28000c1e1900 */
[----:B------:R0:W5:Y:S01]  /*4190*/  LDG.E R7, desc[UR8][R4.64+0xc] ;  /* 0x00000c0804077981 */ /* 0x000162000c1e1900 */
[----:B------:R-:W-:Y:S01]  /*41a0*/  BSSY.RECONVERGENT B0, `(.L_x_733) ;  /* 0x0000020000007945 */ /* 0x000fe20003800200 */
[----:B0-----:R-:W-:-:S02]  /*41b0*/  CS2R R4, SRZ ;  /* 0x0000000000047805 */ /* 0x001fc4000001ff00 */
[C---:B-1----:R-:W-:Y:S02]  /*41c0*/  IADD3 R2, P0, PT, R35.reuse, R36, RZ ;  /* 0x0000002423027210 */ /* 0x042fe40007f1e0ff */
[--C-:B---3--:R-:W-:Y:S01]  /*41d0*/  SHF.R.S32.HI R18, RZ, 0x1f, R12.reuse ;  /* 0x0000001fff127819 */ /* 0x108fe2000001140c */
[----:B----4-:R-:W-:Y:S01]  /*41e0*/  IMAD.IADD R3, R6, 0x1, -R35 ;  /* 0x0000000106037824 */ /* 0x010fe200078e0a23 */
[----:B------:R-:W-:Y:S01]  /*41f0*/  LEA.HI.X.SX32 R35, R35, RZ, 0x1, P0 ;  /* 0x000000ff23237211 */ /* 0x000fe200000f0eff */
[C---:B------:R-:W-:Y:S02]  /*4200*/  IMAD.SHL.U32 R6, R2.reuse, 0x4, RZ ;  /* 0x0000000402067824 */ /* 0x040fe400078e00ff */
[----:B-----5:R-:W-:Y:S01]  /*4210*/  IMAD.IADD R16, R7, 0x1, -R12 ;  /* 0x0000000107107824 */ /* 0x020fe200078e0a0c */
[----:B------:R-:W-:Y:S02]  /*4220*/  SHF.L.U64.HI R7, R2, 0x2, R35 ;  /* 0x0000000202077819 */ /* 0x000fe40000010223 */
[C---:B--2---:R-:W-:Y:S01]  /*4230*/  IADD3 R14, P1, PT, R6.reuse, UR4, RZ ;  /* 0x00000004060e7c10 */ /* 0x044fe2000ff3e0ff */
[----:B------:R-:W-:Y:S01]  /*4240*/  IMAD.IADD R33, R3, 0x1, R16 ;  /* 0x0000000103217824 */ /* 0x000fe200078e0210 */
[----:B------:R-:W-:-:S02]  /*4250*/  IADD3 R6, P2, PT, R6, UR6, RZ ;  /* 0x0000000606067c10 */ /* 0x000fc4000ff5e0ff */
[C---:B------:R-:W-:Y:S02]  /*4260*/  IADD3.X R15, PT, PT, R7.reuse, UR5, RZ, P1, !PT ;  /* 0x00000005070f7c10 */ /* 0x040fe40008ffe4ff */
[----:B------:R-:W-:Y:S02]  /*4270*/  ISETP.GE.AND P0, PT, R36, R33, PT ;  /* 0x000000212400720c */ /* 0x000fe40003f06270 */
[----:B------:R-:W-:-:S11]  /*4280*/  IADD3.X R7, PT, PT, R7, UR7, RZ, P2, !PT ;  /* 0x0000000707077c10 */ /* 0x000fd600097fe4ff */
[----:B------:R-:W-:Y:S05]  /*4290*/  @P0 BRA `(.L_x_734) ;  /* 0x0000000000400947 */ /* 0x000fea0003800000 */
[C---:B------:R-:W-:Y:S01]  /*42a0*/  ISETP.GE.AND P0, PT, R36.reuse, R3, PT ;  /* 0x000000032400720c */ /* 0x040fe20003f06270 */
[----:B------:R-:W0:Y:S08]  /*42b0*/  LDC.64 R22, c[0x0][0x390] ;  /* 0x0000e400ff167b82 */ /* 0x000e300000000a00 */
[----:B------:R-:W1:Y:S04]  /*42c0*/  LDC.64 R24, c[0x0][0x398] ;  /* 0x0000e600ff187b82 */ /* 0x000e680000000a00 */
[----:B------:R2:W5:Y:S04]  /*42d0*/  @!P0 LDG.E R4, desc[UR8][R14.64] ;  /* 0x000000080e048981 */ /* 0x000568000c1e1900 */
[----:B------:R2:W5:Y:S01]  /*42e0*/  @!P0 LDG.E R5, desc[UR8][R6.64] ;  /* 0x0000000806058981 */ /* 0x000562000c1e1900 */
[----:B------:R-:W-:-:S05]  /*42f0*/  @P0 IMAD.IADD R9, R36, 0x1, -R3 ;  /* 0x0000000124090824 */ /* 0x000fca00078e0a03 */
[----:B------:R-:W-:-:S04]  /*4300*/  @P0 IADD3 R20, P1, PT, R12, R9, RZ ;  /* 0x000000090c140210 */ /* 0x000fc80007f3e0ff */
[----:B------:R-:W-:Y:S01]  /*4310*/  @P0 LEA.HI.X.SX32 R9, R9, R18, 0x1, P1 ;  /* 0x0000001209090211 */ /* 0x000fe200008f0eff */
[----:B------:R-:W-:-:S03]  /*4320*/  @P0 IMAD.SHL.U32 R11, R20, 0x4, RZ ;  /* 0x00000004140b0824 */ /* 0x000fc600078e00ff */
[----:B------:R-:W-:Y:S02]  /*4330*/  @P0 SHF.L.U64.HI R20, R20, 0x2, R9 ;  /* 0x0000000214140819 */ /* 0x000fe40000010209 */
[C---:B0-----:R-:W-:Y:S02]  /*4340*/  @P0 IADD3 R8, P1, PT, R11.reuse, R22, RZ ;  /* 0x000000160b080210 */ /* 0x041fe40007f3e0ff */
[----:B-1----:R-:W-:-:S03]  /*4350*/  @P0 IADD3 R10, P2, PT, R11, R24, RZ ;  /* 0x000000180b0a0210 */ /* 0x002fc60007f5e0ff */
[C---:B------:R-:W-:Y:S02]  /*4360*/  @P0 IMAD.X R9, R20.reuse, 0x1, R23, P1 ;  /* 0x0000000114090824 */ /* 0x040fe400008e0617 */
[----:B------:R-:W-:-:S03]  /*4370*/  @P0 IMAD.X R11, R20, 0x1, R25, P2 ;  /* 0x00000001140b0824 */ /* 0x000fc600010e0619 */
[----:B------:R2:W5:Y:S04]  /*4380*/  @P0 LDG.E R4, desc[UR8][R8.64] ;  /* 0x0000000808040981 */ /* 0x000568000c1e1900 */
[----:B------:R2:W5:Y:S02]  /*4390*/  @P0 LDG.E R5, desc[UR8][R10.64] ;  /* 0x000000080a050981 */ /* 0x000564000c1e1900 */
.L_x_734:
[----:B------:R-:W-:Y:S05]  /*43a0*/  BSYNC.RECONVERGENT B0 ;  /* 0x0000000000007941 */ /* 0x000fea0003800200 */
.L_x_733:
[----:B------:R-:W0:Y:S01]  /*43b0*/  LDCU.128 UR12, c[0x0][0x390] ;  /* 0x00007200ff0c77ac */ /* 0x000e220008000c00 */
[--C-:B--2---:R-:W-:Y:S01]  /*43c0*/  IADD3 R8, P0, P1, R12, R36, -R3.reuse ;  /* 0x000000240c087210 */ /* 0x104fe2000791e803 */
[C---:B------:R-:W-:Y:S01]  /*43d0*/  VIADD R10, R36.reuse, 0x200 ;  /* 0x00000200240a7836 */ /* 0x040fe20000000000 */
[----:B------:R-:W-:Y:S01]  /*43e0*/  SHF.R.S32.HI R9, RZ, 0x1f, R3 ;  /* 0x0000001fff097819 */ /* 0x000fe20000011403 */
[----:B------:R-:W-:Y:S01]  /*43f0*/  BSSY.RECONVERGENT B0, `(.L_x_735) ;  /* 0x0000013000007945 */ /* 0x000fe20003800200 */
[----:B------:R-:W-:Y:S01]  /*4400*/  LOP3.LUT R12, R36, 0x400, RZ, 0xfc, !PT ;  /* 0x00000400240c7812 */ /* 0x000fe200078efcff */
[----:B------:R-:W-:Y:S01]  /*4410*/  IMAD.SHL.U32 R20, R8, 0x4, RZ ;  /* 0x0000000408147824 */ /* 0x000fe200078e00ff */
[----:B------:R-:W-:Y:S01]  /*4420*/  IADD3.X R9, PT, PT, R18, RZ, ~R9, P0, P1 ;  /* 0x000000ff12097210 */ /* 0x000fe200007e2c09 */
[----:B------:R-:W-:Y:S01]  /*4430*/  IMAD.MOV.U32 R11, RZ, RZ, RZ ;  /* 0x000000ffff0b7224 */ /* 0x000fe200078e00ff */
[----:B------:R-:W-:Y:S02]  /*4440*/  ISETP.GE.AND P0, PT, R10, R33, PT ;  /* 0x000000210a00720c */ /* 0x000fe40003f06270 */
[----:B------:R-:W-:-:S02]  /*4450*/  SHF.L.U64.HI R8, R8, 0x2, R9 ;  /* 0x0000000208087819 */ /* 0x000fc40000010209 */
[----:B------:R-:W-:Y:S02]  /*4460*/  ISETP.GE.AND P1, PT, R12, R33, PT ;  /* 0x000000210c00720c */ /* 0x000fe40003f26270 */
[C---:B0-----:R-:W-:Y:S02]  /*4470*/  IADD3 R22, P2, PT, R20.reuse, UR14, RZ ;  /* 0x0000000e14167c10 */ /* 0x041fe4000ff5e0ff */
[----:B------:R-:W-:Y:S02]  /*4480*/  IADD3 R20, P3, PT, R20, UR12, RZ ;  /* 0x0000000c14147c10 */ /* 0x000fe4000ff7e0ff */
[C---:B------:R-:W-:Y:S02]  /*4490*/  IADD3.X R23, PT, PT, R8.reuse, UR15, RZ, P2, !PT ;  /* 0x0000000f08177c10 */ /* 0x040fe400097fe4ff */
[----:B------:R-:W-:Y:S02]  /*44a0*/  IADD3.X R21, PT, PT, R8, UR13, RZ, P3, !PT ;  /* 0x0000000d08157c10 */ /* 0x000fe40009ffe4ff */
[----:B------:R-:W-:Y:S01]  /*44b0*/  CS2R R8, SRZ ;  /* 0x0000000000087805 */ /* 0x000fe2000001ff00 */
[----:B------:R-:W-:Y:S06]  /*44c0*/  @P0 BRA `(.L_x_736) ;  /* 0x0000000000140947 */ /* 0x000fec0003800000 */
[----:B------:R-:W-:-:S13]  /*44d0*/  ISETP.GE.AND P0, PT, R10, R3, PT ;  /* 0x000000030a00720c */ /* 0x000fda0003f06270 */
[----:B------:R0:W5:Y:S04]  /*44e0*/  @P0 LDG.E R8, desc[UR8][R20.64+0x800] ;  /* 0x0008000814080981 */ /* 0x000168000c1e1900 */
[----:B------:R0:W5:Y:S04]  /*44f0*/  @P0 LDG.E R9, desc[UR8][R22.64+0x800] ;  /* 0x0008000816090981 */ /* 0x000168000c1e1900 */
[----:B------:R0:W5:Y:S04]  /*4500*/  @!P0 LDG.E R8, desc[UR8][R14.64+0x800] ;  /* 0x000800080e088981 */ /* 0x000168000c1e1900 */
[----:B------:R0:W5:Y:S02]  /*4510*/  @!P0 LDG.E R9, desc[UR8][R6.64+0x800] ;  /* 0x0008000806098981 */ /* 0x000164000c1e1900 */
.L_x_736:
[----:B------:R-:W-:Y:S05]  /*4520*/  BSYNC.RECONVERGENT B0 ;  /* 0x0000000000007941 */ /* 0x000fea0003800200 */
.L_x_735:
        /* <DEDUP_REMOVED lines=10> */
.L_x_738:
[----:B------:R-:W-:Y:S05]  /*45d0*/  BSYNC.RECONVERGENT B0 ;  /* 0x0000000000007941 */ /* 0x000fea0003800200 */
.L_x_737:
        /* <DEDUP_REMOVED lines=20> */
.L_x_740:
[----:B------:R-:W-:Y:S05]  /*4720*/  BSYNC.RECONVERGENT B0 ;  /* 0x0000000000007941 */ /* 0x000fea0003800200 */
.L_x_739:
        /* <DEDUP_REMOVED lines=8> */
.L_x_742:
[----:B------:R-:W-:Y:S05]  /*47b0*/  BSYNC.RECONVERGENT B0 ;  /* 0x0000000000007941 */ /* 0x000fea0003800200 */
.L_x_741:
        /* <DEDUP_REMOVED lines=8> */
.L_x_744:
[----:B------:R-:W-:Y:S05]  /*4840*/  BSYNC.RECONVERGENT B0 ;  /* 0x0000000000007941 */ /* 0x000fea0003800200 */
.L_x_743:
        /* <DEDUP_REMOVED lines=8> */
.L_x_746:
[----:B------:R-:W-:Y:S05]  /*48d0*/  BSYNC.RECONVERGENT B0 ;  /* 0x0000000000007941 */ /* 0x000fea0003800200 */
.L_x_745:
        /* <DEDUP_REMOVED lines=8> */
.L_x_748:
[----:B------:R-:W-:Y:S05]  /*4960*/  BSYNC.RECONVERGENT B0 ;  /* 0x0000000000007941 */ /* 0x000fea0003800200 */
.L_x_747:
[----:B------:R-:W-:Y:S01]  /*4970*/  BSSY.RECONVERGENT B0, `(.L_x_749) ;  /* 0x000000b000007945 */ /* 0x000fe20003800200 */
[----:B------:R-:W-:Y:S01]  /*4980*/  CS2R R30, SRZ ;  /* 0x00000000001e7805 */ /* 0x000fe2000001ff00 */
[----:B01234-:R-:W-:Y:S02]  /*4990*/  IMAD.MOV.U32 R15, RZ, RZ, RZ ;  /* 0x000000ffff0f7224 */ /* 0x01ffe400078e00ff */
[----:B------:R-:W-:Y:S05]  /*49a0*/  @P4 BRA `(.L_x_750) ;  /* 0x00000000001c4947 */ /* 0x000fea0003800000 */
[----:B------:R-:W-:-:S13]  /*49b0*/  ISETP.GE.AND P0, PT, R32, R3, PT ;  /* 0x000000032000720c */ /* 0x000fda0003f06270 */
[----:B------:R0:W5:Y:S04]  /*49c0*/  @P0 LDG.E R31, desc[UR8][R22.64+0x4000] ;  /* 0x00400008161f0981 */ /* 0x000168000c1e1900 */
[----:B------:R0:W5:Y:S01]  /*49d0*/  @P0 LDG.E R30, desc[UR8][R20.64+0x4000] ;  /* 0x00400008141e0981 */ /* 0x000162000c1e1900 */
[----:B------:R-:W-:-:S04]  /*49e0*/  @!P0 LEA R38, P1, R2, UR4, 0x2 ;  /* 0x0000000402268c11 */ /* 0x000fc8000f8210ff */
[----:B------:R-:W-:Y:S01]  /*49f0*/  @!P0 LEA.HI.X R39, R2, UR5, R35, 0x2, P1 ;  /* 0x0000000502278c11 */ /* 0x000fe200088f1423 */
[----:B------:R0:W5:Y:S04]  /*4a00*/  @!P0 LDG.E R31, desc[UR8][R6.64+0x4000] ;  /* 0x00400008061f8981 */ /* 0x000168000c1e1900 */
[----:B------:R0:W5:Y:S04]  /*4a10*/  @!P0 LDG.E R30, desc[UR8][R38.64+0x4000] ;  /* 0x00400008261e8981 */ /* 0x000168000c1e1900 */
.L_x_750:
[----:B------:R-:W-:Y:S05]  /*4a20*/  BSYNC.RECONVERGENT B0 ;  /* 0x0000000000007941 */ /* 0x000fea0003800200 */
.L_x_749:
[----:B------:R-:W-:Y:S01]  /*4a30*/  BSSY.RECONVERGENT B0, `(.L_x_751) ;  /* 0x000000a000007945 */ /* 0x000fe20003800200 */
[----:B------:R-:W-:-:S03]  /*4a40*/  IMAD.MOV.U32 R14, RZ, RZ, RZ ;  /* 0x000000ffff0e7224 */ /* 0x000fc600078e00ff */
        /* <DEDUP_REMOVED lines=8> */
.L_x_752:
[----:B------:R-:W-:Y:S05]  /*4ad0*/  BSYNC.RECONVERGENT B0 ;  /* 0x0000000000007941 */ /* 0x000fea0003800200 */
.L_x_751:
[----:B------:R-:W2:Y:S01]  /*4ae0*/  S2UR UR5, SR_CgaCtaId ;  /* 0x00000000000579c3 */ /* 0x000ea20000008800 */
[----:B------:R-:W-:Y:S01]  /*4af0*/  IMAD R2, R36, 0xa, RZ ;  /* 0x0000000a24027824 */ /* 0x000fe200078e02ff */
[----:B------:R-:W-:Y:S01]  /*4b00*/  UMOV UR4, 0x400 ;  /* 0x0000040000047882 */ /* 0x000fe20000000000 */
[----:B------:R-:W-:Y:S03]  /*4b10*/  BSSY.RECONVERGENT B0, `(.L_x_753) ;  /* 0x0000023000007945 */ /* 0x000fe60003800200 */
[----:B01----:R-:W-:-:S04]  /*4b20*/  VIMNMX R7, PT, PT, R33, R2, PT ;  /* 0x0000000221077248 */ /* 0x003fc80003fe0100 */
[----:B------:R-:W-:Y:S02]  /*4b30*/  VIADDMNMX R2, R7, -R16, RZ, !PT ;  /* 0x8000001007027246 */ /* 0x000fe400078001ff */
[----:B------:R-:W-:-:S04]  /*4b40*/  VIMNMX R21, PT, PT, R3, R7, PT ;  /* 0x0000000703157248 */ /* 0x000fc80003fe0100 */
[----:B------:R-:W-:Y:S01]  /*4b50*/  ISETP.GE.AND P0, PT, R2, R21, PT ;  /* 0x000000150200720c */ /* 0x000fe20003f06270 */
[----:B--2---:R-:W-:-:S06]  /*4b60*/  ULEA UR4, UR5, UR4, 0x18 ;  /* 0x0000000405047291 */ /* 0x004fcc000f8ec0ff */
[----:B------:R-:W-:-:S04]  /*4b70*/  IMAD.U32 R39, RZ, RZ, UR4 ;  /* 0x00000004ff277e24 */ /* 0x000fc8000f8e00ff */
[----:B------:R-:W-:Y:S02]  /*4b80*/  IMAD R6, R36, 0x8, R39 ;  /* 0x0000000824067824 */ /* 0x000fe400078e0227 */
[----:B------:R-:W-:-:S03]  /*4b90*/  VIADD R20, R39, 0x800 ;  /* 0x0000080027147836 */ /* 0x000fc60000000000 */
[----:B-----5:R0:W-:Y:S04]  /*4ba0*/  STS.64 [R6+0x800], R4 ;  /* 0x0008000406007388 */ /* 0x0201e80000000a00 */
        /* <DEDUP_REMOVED lines=12> */
.L_x_755:
[----:B------:R-:W-:-:S05]  /*4c70*/  IMAD.IADD R5, R21, 0x1, R2 ;  /* 0x0000000115057824 */ /* 0x000fca00078e0202 */
[----:B-1----:R-:W-:-:S04]  /*4c80*/  SHF.R.S32.HI R6, RZ, 0x1, R5 ;  /* 0x00000001ff067819 */ /* 0x002fc80000011405 */
        /* <DEDUP_REMOVED lines=11> */
.L_x_754:
[----:B------:R-:W-:Y:S05]  /*4d40*/  BSYNC.RECONVERGENT B0 ;  /* 0x0000000000007941 */ /* 0x000fea0003800200 */
.L_x_753:
[----:B------:R-:W-:Y:S01]  /*4d50*/  IMAD.IADD R5, R7, 0x1, -R2 ;  /* 0x0000000107057824 */ /* 0x000fe200078e0a02 */
[----:B------:R-:W-:Y:S01]  /*4d60*/  BSSY.RECONVERGENT B0, `(.L_x_756) ;  /* 0x0000092000007945 */ /* 0x000fe20003800200 */
[----:B-1----:R-:W-:-:S03]  /*4d70*/  IMAD.MOV.U32 R6, RZ, RZ, RZ ;  /* 0x000000ffff067224 */ /* 0x002fc600078e00ff */
        /* <DEDUP_REMOVED lines=11> */
[----:B------:R-:W-:-:S05]  /*4e30*/  @P0 IMAD R12, R11, 0x8, R39 ;  /* 0x000000080b0c0824 */ /* 0x000fca00078e0227 */
[----:B------:R-:W0:Y:S02]  /*4e40*/  @P0 LDS R13, [R12+0x800] ;  /* 0x000800000c0d0984 */ /* 0x000e240000000800 */
        /* <DEDUP_REMOVED lines=22> */
.L_x_760:
        /* <DEDUP_REMOVED lines=10> */
.L_x_761:
[----:B------:R-:W-:-:S13]  /*5050*/  ISETP.GE.AND P0, PT, R9, R10, PT ;  /* 0x0000000a0900720c */ /* 0x000fda0003f06270 */
[----:B------:R-:W-:Y:S05]  /*5060*/  @P0 BREAK.RELIABLE B2 ;  /* 0x0000000000020942 */ /* 0x000fea0003800100 */
[----:B------:R-:W-:Y:S05]  /*5070*/  @P0 BRA `(.L_x_762) ;  /* 0x0000000000280947 */ /* 0x000fea0003800000 */
[----:B------:R-:W-:Y:S05]  /*5080*/  BSYNC.RELIABLE B2 ;  /* 0x0000000000027941 */ /* 0x000fea0003800100 */
.L_x_759:
        /* <DEDUP_REMOVED lines=9> */
.L_x_762:
[----:B------:R-:W-:Y:S05]  /*5120*/  BSYNC.RECONVERGENT B1 ;  /* 0x0000000000017941 */ /* 0x000fea0003800200 */
.L_x_758:
[C---:B------:R-:W-:Y:S01]  /*5130*/  ISETP.GE.AND P0, PT, R5.reuse, 0x1, PT ;  /* 0x000000010500780c */ /* 0x040fe20003f06270 */
[----:B------:R-:W-:Y:S01]  /*5140*/  IMAD.MOV.U32 R11, RZ, RZ, R5 ;  /* 0x000000ffff0b7224 */ /* 0x000fe200078e0005 */
[----:B------:R-:W-:Y:S04]  /*5150*/  BSSY.RECONVERGENT B1, `(.L_x_763) ;  /* 0x0000034000017945 */ /* 0x000fe80003800200 */
[----:B------:R-:W-:Y:S07]  /*5160*/  BSSY.RELIABLE B2, `(.L_x_764) ;  /* 0x0000029000027945 */ /* 0x000fee0003800100 */
[----:B------:R-:W-:-:S05]  /*5170*/  @P0 IMAD R10, R5, 0x1ff, RZ ;  /* 0x000001ff050a0824 */ /* 0x000fca00078e02ff */
[----:B------:R-:W-:Y:S01]  /*5180*/  @P0 SHF.R.S32.HI R12, RZ, 0x9, R10 ;  /* 0x00000009ff0c0819 */ /* 0x000fe2000001140a */
[----:B------:R-:W-:-:S04]  /*5190*/  IMAD.MOV.U32 R10, RZ, RZ, RZ ;  /* 0x000000ffff0a7224 */ /* 0x000fc800078e00ff */
[C---:B------:R-:W-:Y:S02]  /*51a0*/  @P0 IMAD R13, R12.reuse, 0x8, R4 ;  /* 0x000000080c0d0824 */ /* 0x040fe400078e0204 */
[----:B------:R-:W-:-:S04]  /*51b0*/  @P0 VIADD R14, R12, 0x1 ;  /* 0x000000010c0e0836 */ /* 0x000fc80000000000 */
[----:B------:R-:W0:Y:S02]  /*51c0*/  @P0 LDS R13, [R13] ;  /* 0x000000000d0d0984 */ /* 0x000e240000000800 */
        /* <DEDUP_REMOVED lines=20> */
[----:B------:R-:W-:-:S07]  /*5310*/  @!P0 VIADD R10, R12, 0x1 ;  /* 0x000000010c0a8836 */ /* 0x000fce0000000000 */
.L_x_765:
[----:B------:R-:W-:-:S13]  /*5320*/  ISETP.GE.AND P0, PT, R10, R11, PT ;  /* 0x0000000b0a00720c */ /* 0x000fda0003f06270 */
[----:B------:R-:W-:Y:S05]  /*5330*/  @P0 BREAK.RELIABLE B2 ;  /* 0x0000000000020942 */ /* 0x000fea0003800100 */
        /* <DEDUP_REMOVED lines=8> */
.L_x_766:
[----:B------:R-:W-:-:S13]  /*53c0*/  ISETP.GE.AND P0, PT, R10, R11, PT ;  /* 0x0000000b0a00720c */ /* 0x000fda0003f06270 */
[----:B------:R-:W-:Y:S05]  /*53d0*/  @P0 BREAK.RELIABLE B2 ;  /* 0x0000000000020942 */ /* 0x000fea0003800100 */
[----:B------:R-:W-:Y:S05]  /*53e0*/  @P0 BRA `(.L_x_767) ;  /* 0x0000000000280947 */ /* 0x000fea0003800000 */
[----:B------:R-:W-:Y:S05]  /*53f0*/  BSYNC.RELIABLE B2 ;  /* 0x0000000000027941 */ /* 0x000fea0003800100 */
.L_x_764:
[----:B------:R-:W-:-:S05]  /*5400*/  IMAD.IADD R12, R11, 0x1, R10 ;  /* 0x000000010b0c7824 */ /* 0x000fca00078e020a */
[----:B------:R-:W-:-:S05]  /*5410*/  SHF.R.S32.HI R12, RZ, 0x1, R12 ;  /* 0x00000001ff0c7819 */ /* 0x000fca000001140c */
[----:B------:R-:W-:-:S06]  /*5420*/  IMAD R13, R12, 0x8, R4 ;  /* 0x000000080c0d7824 */ /* 0x000fcc00078e0204 */
[----:B------:R-:W0:Y:S02]  /*5430*/  LDS R13, [R13] ;  /* 0x000000000d0d7984 */ /* 0x000e240000000800 */
[----:B0-----:R-:W-:-:S04]  /*5440*/  ISETP.GE.AND P0, PT, R13, R6, PT ;  /* 0x000000060d00720c */ /* 0x001fc80003f06270 */
[----:B------:R-:W-:-:S09]  /*5450*/  SEL R11, R11, R12, !P0 ;  /* 0x0000000c0b0b7207 */ /* 0x000fd20004000000 */
[----:B------:R-:W-:-:S05]  /*5460*/  @!P0 VIADD R10, R12, 0x1 ;  /* 0x000000010c0a8836 */ /* 0x000fca0000000000 */
[----:B------:R-:W-:-:S13]  /*5470*/  ISETP.GE.AND P0, PT, R10, R11, PT ;  /* 0x0000000b0a00720c */ /* 0x000fda0003f06270 */
[----:B------:R-:W-:Y:S05]  /*5480*/  @!P0 BRA `(.L_x_764) ;  /* 0xfffffffc00dc8947 */ /* 0x000fea000383ffff */
.L_x_767:
[----:B------:R-:W-:Y:S05]  /*5490*/  BSYNC.RECONVERGENT B1 ;  /* 0x0000000000017941 */ /* 0x000fea0003800200 */
.L_x_763:
        /* <DEDUP_REMOVED lines=12> */
.L_x_770:
        /* <DEDUP_REMOVED lines=9> */
.L_x_769:
[----:B------:R-:W-:Y:S05]  /*55f0*/  BSYNC.RECONVERGENT B1 ;  /* 0x0000000000017941 */ /* 0x000fea0003800200 */
.L_x_768:
        /* <DEDUP_REMOVED lines=8> */
.L_x_757:
[----:B------:R-:W-:Y:S05]  /*5680*/  BSYNC.RECONVERGENT B0 ;  /* 0x0000000000007941 */ /* 0x000fea0003800200 */
.L_x_756:
[----:B------:R-:W-:Y:S05]  /*5690*/  WARPSYNC.ALL ;  /* 0x0000000000007948 */ /* 0x000fea0003800000 */
[----:B------:R-:W-:Y:S01]  /*56a0*/  ISETP.NE.AND P0, PT, R36, RZ, PT ;  /* 0x000000ff2400720c */ /* 0x000fe20003f05270 */
[----:B------:R-:W-:Y:S01]  /*56b0*/  IMAD.U32 R5, R3, 0x10000, RZ ;  /* 0x0001000003057824 */ /* 0x000fe200078e00ff */
[----:B------:R-:W-:Y:S01]  /*56c0*/  IADD3 R6, PT, PT, R6, R7, -R2 ;  /* 0x0000000706067210 */ /* 0x000fe20007ffe802 */
[C---:B------:R-:W-:Y:S02]  /*56d0*/  VIADD R8, R36.reuse, 0xffffffff ;  /* 0xffffffff24087836 */ /* 0x040fe40000000000 */
[--C-:B------:R-:W-:Y:S01]  /*56e0*/  IMAD R11, R36, 0x4, R39.reuse ;  /* 0x00000004240b7824 */ /* 0x100fe200078e0227 */
[----:B------:R-:W-:Y:S01]  /*56f0*/  LOP3.LUT R10, R5, R16, RZ, 0xfc, !PT ;  /* 0x00000010050a7212 */ /* 0x000fe200078efcff */
[----:B------:R-:W-:Y:S01]  /*5700*/  IMAD.U32 R5, R2, 0x10000, RZ ;  /* 0x0001000002057824 */ /* 0x000fe200078e00ff */
[----:B------:R-:W-:Y:S01]  /*5710*/  SEL R8, R8, 0x1ff, P0 ;  /* 0x000001ff08087807 */ /* 0x000fe20000000000 */
[----:B------:R-:W-:Y:S01]  /*5720*/  IMAD R4, R6, 0x8, R4 ;  /* 0x0000000806047824 */ /* 0x000fe200078e0204 */
[----:B------:R-:W-:Y:S01]  /*5730*/  LOP3.LUT R16, R16, 0xfffffffb, RZ, 0xc0, !PT ;  /* 0xfffffffb10107812 */ /* 0x000fe200078ec0ff */
[----:B------:R-:W-:-:S02]  /*5740*/  IMAD R12, R2, 0x8, R39 ;  /* 0x00000008020c7824 */ /* 0x000fc400078e0227 */
[----:B------:R-:W-:Y:S01]  /*5750*/  @P0 LOP3.LUT R10, R6, R5, RZ, 0xfc, !PT ;  /* 0x00000005060a0212 */ /* 0x000fe200078efcff */
[----:B------:R-:W-:Y:S02]  /*5760*/  IMAD R5, R8, 0x4, R39 ;  /* 0x0000000408057824 */ /* 0x000fe400078e0227 */
[----:B------:R-:W-:-:S03]  /*5770*/  IMAD.IADD R37, R3, 0x1, R6 ;  /* 0x0000000103257824 */ /* 0x000fc600078e0206 */
[----:B------:R-:W-:Y:S01]  /*5780*/  STS [R5], R10 ;  /* 0x0000000a05007388 */ /* 0x000fe20000000800 */
[----:B------:R-:W-:Y:S06]  /*5790*/  BAR.SYNC.DEFER_BLOCKING 0x0 ;  /* 0x0000000000007b1d */ /* 0x000fec0000010000 */
[----:B------:R-:W0:Y:S04]  /*57a0*/  LDS R11, [R11] ;  /* 0x000000000b0b7984 */ /* 0x000e280000000800 */
[----:B------:R-:W-:Y:S04]  /*57b0*/  LDS R7, [R4] ;  /* 0x0000000004077984 */ /* 0x000fe80000000800 */
[----:B------:R-:W1:Y:S01]  /*57c0*/  LDS.64 R34, [R12+0x800] ;  /* 0x000800000c227984 */ /* 0x000e620000000a00 */
[----:B0-----:R-:W-:-:S02]  /*57d0*/  LOP3.LUT R8, R11, 0xffff, RZ, 0xc0, !PT ;  /* 0x0000ffff0b087812 */ /* 0x001fc400078ec0ff */
[----:B------:R-:W-:Y:S01]  /*57e0*/  SHF.R.S32.HI R9, RZ, 0x10, R11 ;  /* 0x00000010ff097819 */ /* 0x000fe2000001140b */
[C---:B------:R-:W-:Y:S02]  /*57f0*/  IMAD.IADD R11, R2.reuse, 0x1, R37 ;  /* 0x00000001020b7824 */ /* 0x040fe400078e0225 */
        /* <DEDUP_REMOVED lines=100> */
[----:B------:R-:W-:-:S02]  /*5e40*/  @!P6 IMAD.MOV.U32 R2, RZ, RZ, R3 ;  /* 0x000000ffff02e224 */ /* 0x000fc400078e0003 */
[----:B------:R-:W-:Y:S01]  /*5e50*/  IMAD.MOV.U32 R5, RZ, RZ, R37 ;  /* 0x000000ffff057224 */ /* 0x000fe200078e0025 */
[----:B------:R-:W-:Y:S02]  /*5e60*/  ISETP.GE.AND P5, PT, R37, R8, PT ;  /* 0x000000082500720c */ /* 0x000fe40003fa6270 */
[CC--:B------:R-:W-:Y:S02]  /*5e70*/  ISETP.GE.AND P6, PT, R2.reuse, R9.reuse, PT ;  /* 0x000000090200720c */ /* 0x0c0fe40003fc6270 */
[CC--:B------:R-:W-:Y:S01]  /*5e80*/  ISETP.GE.OR P0, PT, R2.reuse, R9.reuse, P5 ;  /* 0x000000090200720c */ /* 0x0c0fe20002f06670 */
[----:B0-----:R-:W-:Y:S01]  /*5e90*/  IMAD.MOV.U32 R4, RZ, RZ, R2 ;  /* 0x000000ffff047224 */ /* 0x001fe200078e0002 */
[----:B------:R-:W-:-:S11]  /*5ea0*/  ISETP.LT.AND P5, PT, R2, R9, P5 ;  /* 0x000000090200720c */ /* 0x000fd60002fa1270 */
[----:B-1----:R-:W-:Y:S01]  /*5eb0*/  @!P0 ISETP.LT.AND P6, PT, R7, R22, PT ;  /* 0x000000160700820c */ /* 0x002fe20003fc1270 */
[----:B------:R-:W-:Y:S01]  /*5ec0*/  IMAD.MOV.U32 R20, RZ, RZ, R22 ;  /* 0x000000ffff147224 */ /* 0x000fe200078e0016 */
[----:B------:R-:W-:Y:S01]  /*5ed0*/  @!P0 ISETP.LT.AND P5, PT, R22, R7, PT ;  /* 0x000000071600820c */ /* 0x000fe20003fa1270 */
[----:B------:R-:W-:-:S10]  /*5ee0*/  IMAD.MOV.U32 R21, RZ, RZ, R23 ;  /* 0x000000ffff157224 */ /* 0x000fd400078e0017 */
[C-C-:B------:R-:W-:Y:S02]  /*5ef0*/  @!P6 IMAD R3, R2.reuse, 0x8, R39.reuse ;  /* 0x000000080203e824 */ /* 0x140fe400078e0227 */
[C---:B------:R-:W-:Y:S02]  /*5f00*/  @!P5 IMAD R6, R37.reuse, 0x8, R39 ;  /* 0x000000082506d824 */ /* 0x040fe400078e0227 */
[C---:B------:R-:W-:Y:S01]  /*5f10*/  @!P5 VIADD R5, R37.reuse, 0x1 ;  /* 0x000000012505d836 */ /* 0x040fe20000000000 */
[----:B------:R0:W1:Y:S01]  /*5f20*/  @!P6 LDS.64 R20, [R3+0x808] ;  /* 0x000808000314e984 */ /* 0x0000620000000a00 */
[----:B------:R-:W-:Y:S02]  /*5f30*/  @!P6 VIADD R4, R2, 0x1 ;  /* 0x000000010204e836 */ /* 0x000fe40000000000 */
[----:B------:R-:W-:Y:S01]  /*5f40*/  IMAD.IADD R37, R37, 0x1, R2 ;  /* 0x0000000125257824 */ /* 0x000fe200078e0202 */
[----:B------:R-:W2:Y:S01]  /*5f50*/  @!P5 LDS R7, [R6+0x808] ;  /* 0x000808000607d984 */ /* 0x000ea20000000800 */
[----:B------:R-:W-:-:S02]  /*5f60*/  ISETP.GE.AND P6, PT, R5, R8, PT ;  /* 0x000000080500720c */ /* 0x000fc40003fc6270 */
[CC--:B------:R-:W-:Y:S01]  /*5f70*/  ISETP.GE.AND P0, PT, R4.reuse, R9.reuse, PT ;  /* 0x000000090400720c */ /* 0x0c0fe20003f06270 */
[C---:B0-----:R-:W-:Y:S01]  /*5f80*/  IMAD.IADD R3, R4.reuse, 0x1, R5 ;  /* 0x0000000104037824 */ /* 0x041fe200078e0205 */
[CC--:B------:R-:W-:Y:S02]  /*5f90*/  ISETP.GE.OR P1, PT, R4.reuse, R9.reuse, P6 ;  /* 0x000000090400720c */ /* 0x0c0fe40003726670 */
[----:B------:R-:W-:Y:S01]  /*5fa0*/  ISETP.LT.AND P6, PT, R4, R9, P6 ;  /* 0x000000090400720c */ /* 0x000fe200037c1270 */
[----:B-1----:R-:W-:Y:S02]  /*5fb0*/  IMAD.MOV.U32 R18, RZ, RZ, R20 ;  /* 0x000000ffff127224 */ /* 0x002fe400078e0014 */
[----:B------:R-:W-:-:S08]  /*5fc0*/  IMAD.MOV.U32 R19, RZ, RZ, R21 ;  /* 0x000000ffff137224 */ /* 0x000fd000078e0015 */
[----:B--2---:R-:W-:Y:S02]  /*5fd0*/  @!P1 ISETP.LT.AND P0, PT, R7, R20, PT ;  /* 0x000000140700920c */ /* 0x004fe40003f01270 */
[----:B------:R-:W-:Y:S02]  /*5fe0*/  @!P1 ISETP.LT.AND P6, PT, R20, R7, PT ;  /* 0x000000071400920c */ /* 0x000fe40003fc1270 */
[----:B------:R-:W-:Y:S02]  /*5ff0*/  ISETP.NE.AND P1, PT, R10, RZ, PT ;  /* 0x000000ff0a00720c */ /* 0x000fe40003f25270 */
[----:B------:R-:W-:Y:S02]  /*6000*/  SEL R10, RZ, 0x40, !P5 ;  /* 0x00000040ff0a7807 */ /* 0x000fe40006800000 */
[----:B------:R-:W-:-:S05]  /*6010*/  SEL R2, RZ, 0x80, !P6 ;  /* 0x00000080ff027807 */ /* 0x000fca0007000000 */
[C-C-:B------:R-:W-:Y:S02]  /*6020*/  @!P0 IMAD R12, R4.reuse, 0x8, R39.reuse ;  /* 0x00000008040c8824 */ /* 0x140fe400078e0227 */
[----:B------:R-:W-:Y:S02]  /*6030*/  @!P6 IMAD R14, R5, 0x8, R39 ;  /* 0x00000008050ee824 */ /* 0x000fe400078e0227 */
[----:B------:R-:W-:Y:S01]  /*6040*/  @!P0 VIADD R6, R4, 0x1 ;  /* 0x0000000104068836 */ /* 0x000fe20000000000 */
[----:B------:R0:W-:Y:S03]  /*6050*/  @!P0 LDS.64 R18, [R12+0x808] ;  /* 0x000808000c128984 */ /* 0x0001e60000000a00 */
[----:B------:R-:W-:Y:S01]  /*6060*/  @!P0 IMAD.MOV.U32 R4, RZ, RZ, R6 ;  /* 0x000000ffff048224 */ /* 0x000fe200078e0006 */
[----:B------:R-:W1:Y:S01]  /*6070*/  @!P6 LDS R7, [R14+0x808] ;  /* 0x000808000e07e984 */ /* 0x000e620000000800 */
[----:B------:R-:W-:-:S02]  /*6080*/  IMAD.IADD R6, R9, 0x1, R8 ;  /* 0x0000000109067824 */ /* 0x000fc400078e0208 */
[----:B0-----:R-:W-:-:S03]  /*6090*/  IMAD.MOV.U32 R12, RZ, RZ, R4 ;  /* 0x000000ffff0c7224 */ /* 0x001fc600078e0004 */
[-C--:B------:R-:W-:Y:S02]  /*60a0*/  ISETP.GE.AND P5, PT, R37, R6.reuse, PT ;  /* 0x000000062500720c */ /* 0x080fe40003fa6270 */
[-C--:B------:R-:W-:Y:S02]  /*60b0*/  ISETP.LT.AND P1, PT, R41, R6.reuse, P1 ;  /* 0x000000062900720c */ /* 0x080fe40000f21270 */
[----:B------:R-:W-:Y:S01]  /*60c0*/  SEL R37, R10, RZ, !P5 ;  /* 0x000000ff0a257207 */ /* 0x000fe20006800000 */
[----:B------:R-:W-:Y:S01]  /*60d0*/  @!P6 VIADD R10, R5, 0x1 ;  /* 0x00000001050ae836 */ /* 0x000fe20000000000 */
[----:B------:R-:W-:Y:S02]  /*60e0*/  ISETP.GE.AND P5, PT, R4, R9, PT ;  /* 0x000000090400720c */ /* 0x000fe40003fa6270 */
[-C--:B------:R-:W-:Y:S01]  /*60f0*/  ISETP.LT.AND P3, PT, R45, R6.reuse, P3 ;  /* 0x000000062d00720c */ /* 0x080fe20001f61270 */
[----:B------:R-:W-:Y:S01]  /*6100*/  @!P6 IMAD.MOV.U32 R5, RZ, RZ, R10 ;  /* 0x000000ffff05e224 */ /* 0x000fe200078e000a */
[----:B------:R-:W-:-:S03]  /*6110*/  ISETP.LT.AND P4, PT, R15, R6, P4 ;  /* 0x000000060f00720c */ /* 0x000fc60002781270 */
        /* <DEDUP_REMOVED lines=116> */
[----:B------:R-:W-:Y:S01]  /*6860*/  ISETP.NE.AND P0, PT, R0, 0xf, PT ;  /* 0x0000000f0000780c */ /* 0x000fe20003f05270 */
[----:B------:R-:W-:-:S03]  /*6870*/  IMAD.MOV.U32 R0, RZ, RZ, RZ ;  /* 0x000000ffff007224 */ /* 0x000fc600078e00ff */
[----:B------:R-:W-:Y:S02]  /*6880*/  SEL R40, R14, R40, !P0 ;  /* 0x000000280e287207 */ /* 0x000fe40004000000 */
[----:B------:R-:W-:-:S04]  /*6890*/  ISETP.GE.U32.AND P0, PT, R36, 0x20, PT ;  /* 0x000000202400780c */ /* 0x000fc80003f06070 */
[----:B------:R-:W-:-:S05]  /*68a0*/  SEL R40, R40, RZ, P0 ;  /* 0x000000ff28287207 */ /* 0x000fca0000000000 */
[----:B------:R-:W-:Y:S01]  /*68b0*/  IMAD.IADD R5, R40, 0x1, R17 ;  /* 0x0000000128057824 */ /* 0x000fe200078e0211 */
[----:B------:R-:W-:Y:S06]  /*68c0*/  BRA `(.L_x_772) ;  /* 0x0000000c00a87947 */ /* 0x000fec0003800000 */
.L_x_771:
        /* <DEDUP_REMOVED lines=13> */
[----:B------:R-:W-:-:S04]  /*69a0*/  @!P0 SHF.R.U32.HI R7, RZ, 0x3, R36 ;  /* 0x00000003ff078819 */ /* 0x000fc80000011624 */
[----:B------:R-:W-:-:S05]  /*69b0*/  @!P0 LOP3.LUT R4, R7, 0x7c, RZ, 0xc0, !PT ;  /* 0x0000007c07048812 */ /* 0x000fca00078ec0ff */
[----:B------:R-:W-:-:S05]  /*69c0*/  @!P0 IMAD.IADD R45, R39, 0x1, R4 ;  /* 0x00000001272d8824 */ /* 0x000fca00078e0204 */
[----:B------:R1:W-:Y:S01]  /*69d0*/  @!P0 STS [R45], R42 ;  /* 0x0000002a2d008388 */ /* 0x0003e20000000800 */
[----:B------:R-:W-:Y:S01]  /*69e0*/  BAR.SYNC.DEFER_BLOCKING 0x0 ;  /* 0x0000000000007b1d */ /* 0x000fe20000010000 */
[----:B------:R-:W-:Y:S01]  /*69f0*/  ISETP.NE.AND P0, PT, R43, 0x2, PT ;  /* 0x000000022b00780c */ /* 0x000fe20003f05270 */
[----:B-1----:R-:W-:-:S04]  /*6a00*/  IMAD.IADD R42, R42, 0x1, -R41 ;  /* 0x000000012a2a7824 */ /* 0x002fc800078e0a29 */
        /* <DEDUP_REMOVED lines=63> */
.L_x_774:
[----:B------:R-:W-:Y:S05]  /*6e00*/  NANOSLEEP 0x1c2 ;  /* 0x000001c20000795d */ /* 0x000fea0003800000 */
[----:B------:R-:W-:Y:S01]  /*6e10*/  NOP ;  /* 0x0000000000007918 */ /* 0x000fe20000000000 */
.L_x_775:
        /* <DEDUP_REMOVED lines=10> */
.L_x_834:
[----:B------:R-:W-:Y:S05]  /*6ec0*/  @!P0 BRA `(.L_x_777) ;  /* 0x0000000000308947 */ /* 0x000fea0003800000 */
.L_x_781:
[----:B------:R-:W-:Y:S05]  /*6ed0*/  YIELD ;  /* 0x0000000000007946 */ /* 0x000fea0003800000 */
[----:B------:R-:W-:Y:S05]  /*6ee0*/  @P2 BRA `(.L_x_778) ;  /* 0x0000000000082947 */ /* 0x000fea0003800000 */
[----:B------:R1:W-:Y:S06]  /*6ef0*/  MEMBAR.SC.CTA ;  /* 0x0000000000007992 */ /* 0x0003ec0000000000 */
[----:B-1----:R-:W-:Y:S05]  /*6f00*/  BRA `(.L_x_779) ;  /* 0x0000000000087947 */ /* 0x002fea0003800000 */
.L_x_778:
[----:B------:R-:W-:Y:S05]  /*6f10*/  NANOSLEEP 0x15e ;  /* 0x0000015e0000795d */ /* 0x000fea0003800000 */
[----:B------:R-:W-:Y:S01]  /*6f20*/  NOP ;  /* 0x0000000000007918 */ /* 0x000fe20000000000 */
.L_x_779:
[----:B------:R-:W3:Y:S01]  /*6f30*/  LD.E.64.STRONG.GPU R12, desc[UR8][R4.64+0x100] ;  /* 0x00010008040c7980 */ /* 0x000ee2000c10fb00 */
[----:B------:R-:W-:Y:S01]  /*6f40*/  UMOV UR4, 0xffffffff ;  /* 0xffffffff00047882 */ /* 0x000fe20000000000 */
[----:B---3--:R-:W-:Y:S02]  /*6f50*/  ISETP.NE.AND P0, PT, R12, 0x63, PT ;  /* 0x000000630c00780c */ /* 0x008fe40003f05270 */
[----:B------:R-:W-:Y:S11]  /*6f60*/  BRA.DIV UR4, `(.L_x_780) ;  /* 0x0000002204307947 */ /* 0x000ff6000b800000 */
[----:B------:R-:W-:-:S13]  /*6f70*/  VOTE.ANY P0, !P0 ;  /* 0x0000000000ff7806 */ /* 0x000fda0004000100 */
.L_x_837:
[----:B------:R-:W-:Y:S05]  /*6f80*/  @P0 BRA `(.L_x_781) ;  /* 0xfffffffc00d00947 */ /* 0x000fea000383ffff */
.L_x_777:
        /* <DEDUP_REMOVED lines=40> */
.L_x_846:
[----:B------:R-:W-:Y:S05]  /*7210*/  @!P0 BRA `(.L_x_783) ;  /* 0x0000000000e88947 */ /* 0x000fea0003800000 */
.L_x_791:
[----:B------:R-:W-:-:S05]  /*7220*/  IMAD.WIDE R4, R0, 0x8, R42 ;  /* 0x0000000800047825 */ /* 0x000fca00078e022a */
[----:B------:R-:W2:Y:S01]  /*7230*/  LD.E.64.STRONG.GPU R12, desc[UR8][R4.64+-0x100] ;  /* 0xffff0008040c7980 */ /* 0x000ea2000c10fb00 */
[----:B------:R-:W-:Y:S05]  /*7240*/  YIELD ;  /* 0x0000000000007946 */ /* 0x000fea0003800000 */
[----:B------:R-:W-:Y:S01]  /*7250*/  UMOV UR4, 0xffffffff ;  /* 0xffffffff00047882 */ /* 0x000fe20000000000 */
[----:B--2---:R-:W-:Y:S02]  /*7260*/  ISETP.NE.AND P0, PT, R12, 0x63, PT ;  /* 0x000000630c00780c */ /* 0x004fe40003f05270 */
[----:B------:R-:W-:Y:S11]  /*7270*/  BRA.DIV UR4, `(.L_x_784) ;  /* 0x0000002204987947 */ /* 0x000ff6000b800000 */
[----:B------:R-:W-:-:S13]  /*7280*/  VOTE.ANY P0, !P0 ;  /* 0x0000000000ff7806 */ /* 0x000fda0004000100 */
.L_x_849:
[----:B------:R-:W-:Y:S05]  /*7290*/  @!P0 BRA `(.L_x_785) ;  /* 0x0000000000388947 */ /* 0x000fea0003800000 */
.L_x_789:
[----:B------:R-:W-:Y:S05]  /*72a0*/  YIELD ;  /* 0x0000000000007946 */ /* 0x000fea0003800000 */
[----:B------:R-:W1:Y:S02]  /*72b0*/  LDCU UR4, c[0x0][0x370] ;  /* 0x00006e00ff0477ac */ /* 0x000e640008000800 */
[----:B-1----:R-:W-:-:S09]  /*72c0*/  UISETP.GT.U32.AND UP0, UPT, UR4, 0x1f3, UPT ;  /* 0x000001f30400788c */ /* 0x002fd2000bf04070 */
[----:B------:R-:W-:Y:S05]  /*72d0*/  BRA.U UP0, `(.L_x_786) ;  /* 0x0000000100087547 */ /* 0x000fea000b800000 */
[----:B------:R1:W-:Y:S06]  /*72e0*/  MEMBAR.SC.CTA ;  /* 0x0000000000007992 */ /* 0x0003ec0000000000 */
[----:B-1----:R-:W-:Y:S05]  /*72f0*/  BRA `(.L_x_787) ;  /* 0x0000000000087947 */ /* 0x002fea0003800000 */
.L_x_786:
[----:B------:R-:W-:Y:S05]  /*7300*/  NANOSLEEP 0x15e ;  /* 0x0000015e0000795d */ /* 0x000fea0003800000 */
[----:B------:R-:W-:Y:S01]  /*7310*/  NOP ;  /* 0x0000000000007918 */ /* 0x000fe20000000000 */
.L_x_787:
[----:B------:R-:W2:Y:S01]  /*7320*/  LD.E.64.STRONG.GPU R12, desc[UR8][R4.64+-0x100] ;  /* 0xffff0008040c7980 */ /* 0x000ea2000c10fb00 */
[----:B------:R-:W-:Y:S01]  /*7330*/  UMOV UR4, 0xffffffff ;  /* 0xffffffff00047882 */ /* 0x000fe20000000000 */
[----:B--2---:R-:W-:Y:S02]  /*7340*/  ISETP.NE.AND P0, PT, R12, 0x63, PT ;  /* 0x000000630c00780c */ /* 0x004fe40003f05270 */
[----:B------:R-:W-:Y:S11]  /*7350*/  BRA.DIV UR4, `(.L_x_788) ;  /* 0x0000002204807947 */ /* 0x000ff6000b800000 */
[----:B------:R-:W-:-:S13]  /*7360*/  VOTE.ANY P0, !P0 ;  /* 0x0000000000ff7806 */ /* 0x000fda0004000100 */
.L_x_852:
[----:B------:R-:W-:Y:S05]  /*7370*/  @P0 BRA `(.L_x_789) ;  /* 0xfffffffc00c80947 */ /* 0x000fea000383ffff */
.L_x_785:
        /* <DEDUP_REMOVED lines=35> */
.L_x_861:
[----:B------:R-:W-:Y:S05]  /*75b0*/  @P0 BRA `(.L_x_791) ;  /* 0xfffffffc00180947 */ /* 0x000fea000383ffff */
.L_x_783:
[----:B------:R-:W-:-:S13]  /*75c0*/  ISETP.NE.AND P0, PT, R36, RZ, PT ;  /* 0x000000ff2400720c */ /* 0x000fda0003f05270 */
        /* <DEDUP_REMOVED lines=10> */
[----:B------:R-:W-:-:S04]  /*7670*/  @!P0 MOV R4, 0x400 ;  /* 0x0000040000048802 */ /* 0x000fc80000000f00 */
[----:B-1----:R-:W-:Y:S01]  /*7680*/  @!P0 LEA R7, R5, R4, 0x18 ;  /* 0x0000000405078211 */ /* 0x002fe200078ec0ff */
[----:B------:R-:W-:Y:S02]  /*7690*/  IMAD.MOV.U32 R5, RZ, RZ, R9 ;  /* 0x000000ffff057224 */ /* 0x000fe400078e0009 */
[----:B------:R-:W-:Y:S02]  /*76a0*/  @!P0 IMAD.MOV.U32 R5, RZ, RZ, R44 ;  /* 0x000000ffff058224 */ /* 0x000fe400078e002c */
[----:B------:R2:W-:Y:S05]  /*76b0*/  @!P0 STS [R7+0x50], R44 ;  /* 0x0000502c07008388 */ /* 0x0005ea0000000800 */
.L_x_773:
[----:B------:R-:W-:Y:S05]  /*76c0*/  WARPSYNC.ALL ;  /* 0x0000000000007948 */ /* 0x000fea0003800000 */
[----:B------:R-:W-:Y:S01]  /*76d0*/  ISETP.NE.AND P0, PT, R36, RZ, PT ;  /* 0x000000ff2400720c */ /* 0x000fe20003f05270 */
[----:B------:R-:W1:Y:S08]  /*76e0*/  S2UR UR5, SR_CgaCtaId ;  /* 0x00000000000579c3 */ /* 0x000e700000008800 */
[----:B------:R-:W-:Y:S06]  /*76f0*/  BAR.SYNC.DEFER_BLOCKING 0x0 ;  /* 0x0000000000007b1d */ /* 0x000fec0000010000 */
[----:B------:R-:W-:-:S02]  /*7700*/  UMOV UR4, 0x400 ;  /* 0x0000040000047882 */ /* 0x000fc40000000000 */
[----:B-1----:R-:W-:-:S06]  /*7710*/  ULEA UR4, UR5, UR4, 0x18 ;  /* 0x0000000405047291 */ /* 0x002fcc000f8ec0ff */
[----:B------:R-:W-:-:S03]  /*7720*/  IMAD.U32 R39, RZ, RZ, UR4 ;  /* 0x00000004ff277e24 */ /* 0x000fc6000f8e00ff */
[----:B------:R-:W1:Y:S04]  /*7730*/  @P0 LDS R4, [UR4+0x50] ;  /* 0x00005004ff040984 */ /* 0x000e680008000800 */
[----:B--2---:R2:W3:Y:S04]  /*7740*/  LDS R0, [R39+0x64] ;  /* 0x0000640027007984 */ /* 0x0044e80000000800 */
[----:B------:R2:W4:Y:S02]  /*7750*/  LDS R15, [R39+0x6c] ;  /* 0x00006c00270f7984 */ /* 0x0005240000000800 */
[----:B-12---:R-:W-:-:S07]  /*7760*/  @P0 IMAD.IADD R5, R5, 0x1, R4 ;  /* 0x0000000105050824 */ /* 0x006fce00078e0204 */
.L_x_772:
[----:B------:R-:W-:Y:S01]  /*7770*/  BAR.SYNC.DEFER_BLOCKING 0x0 ;  /* 0x0000000000007b1d */ /* 0x000fe20000010000 */
[C---:B------:R-:W-:Y:S01]  /*7780*/  LOP3.LUT P5, RZ, R16.reuse, 0x2, RZ, 0xc0, !PT ;  /* 0x0000000210ff7812 */ /* 0x040fe200078ac0ff */
[----:B---3--:R-:W-:Y:S01]  /*7790*/  IMAD.IADD R4, R5, 0x1, -R0 ;  /* 0x0000000105047824 */ /* 0x008fe200078e0a00 */
[----:B------:R-:W-:Y:S02]  /*77a0*/  LOP3.LUT P0, RZ, R16, 0x1, RZ, 0xc0, !PT ;  /* 0x0000000110ff7812 */ /* 0x000fe4000780c0ff */
[----:B------:R-:W-:Y:S01]  /*77b0*/  LOP3.LUT P2, RZ, R37, 0x40, RZ, 0xc0, !PT ;  /* 0x0000004025ff7812 */ /* 0x000fe2000784c0ff */
[----:B------:R-:W-:Y:S08]  /*77c0*/  BSSY.RECONVERGENT B0, `(.L_x_792) ;  /* 0x00000d6000007945 */ /* 0x000ff00003800200 */
        /* <DEDUP_REMOVED lines=43> */
[----:B--2---:R-:W-:Y:S01]  /*7a80*/  LOP3.LUT R2, RZ, R36, RZ, 0x33, !PT ;  /* 0x00000024ff027212 */ /* 0x004fe200078e33ff */
[----:B------:R-:W-:Y:S01]  /*7a90*/  BSSY.RECONVERGENT B1, `(.L_x_794) ;  /* 0x000001c000017945 */ /* 0x000fe20003800200 */
[----:B------:R-:W-:-:S03]  /*7aa0*/  IMAD.MOV.U32 R6, RZ, RZ, R36 ;  /* 0x000000ffff067224 */ /* 0x000fc600078e0024 */
        /* <DEDUP_REMOVED lines=16> */
.L_x_796:
        /* <DEDUP_REMOVED lines=10> */
.L_x_795:
[----:B------:R-:W-:Y:S05]  /*7c50*/  BSYNC.RECONVERGENT B1 ;  /* 0x0000000000017941 */ /* 0x000fea0003800200 */
.L_x_794:
[----:B------:R-:W-:Y:S05]  /*7c60*/  @!P1 BRA `(.L_x_793) ;  /* 0x00000008002c9947 */ /* 0x000fea0003800000 */
[----:B------:R-:W1:Y:S01]  /*7c70*/  LDCU.64 UR4, c[0x0][0x3b8] ;  /* 0x00007700ff0477ac */ /* 0x000e620008000a00 */
[----:B---3--:R-:W-:Y:S01]  /*7c80*/  IMAD.IADD R2, R15, 0x1, -R6 ;  /* 0x000000010f027824 */ /* 0x008fe200078e0a06 */
[----:B------:R-:W-:Y:S01]  /*7c90*/  BSSY.RECONVERGENT B1, `(.L_x_797) ;  /* 0x0000052000017945 */ /* 0x000fe20003800200 */
[C---:B------:R-:W-:Y:S01]  /*7ca0*/  IMAD R8, R6.reuse, 0x8, R39 ;  /* 0x0000000806087824 */ /* 0x040fe200078e0227 */
[----:B------:R-:W2:Y:S01]  /*7cb0*/  LDCU.64 UR6, c[0x0][0x3c0] ;  /* 0x00007800ff0677ac */ /* 0x000ea20008000a00 */
[----:B------:R-:W-:Y:S01]  /*7cc0*/  PLOP3.LUT P0, PT, PT, PT, PT, 0x80, 0x8 ;  /* 0x000000000008781c */ /* 0x000fe20003f0f070 */
[----:B------:R-:W-:Y:S01]  /*7cd0*/  IMAD.IADD R7, R6, 0x1, R0 ;  /* 0x0000000106077824 */ /* 0x000fe200078e0200 */
[----:B------:R-:W-:Y:S01]  /*7ce0*/  ISETP.GT.AND P1, PT, R2, 0x1800, PT ;  /* 0x000018000200780c */ /* 0x000fe20003f24270 */
[----:B------:R-:W-:Y:S01]  /*7cf0*/  VIADD R8, R8, 0x2800 ;  /* 0x0000280008087836 */ /* 0x000fe20000000000 */
[----:B-1----:R-:W-:Y:S02]  /*7d00*/  UIADD3 UR4, UP0, UPT, UR4, 0x1000, URZ ;  /* 0x0000100004047890 */ /* 0x002fe4000ff1e0ff */
[----:B--2---:R-:W-:-:S02]  /*7d10*/  UIADD3 UR6, UP1, UPT, UR6, 0x1000, URZ ;  /* 0x0000100006067890 */ /* 0x004fc4000ff3e0ff */
[----:B------:R-:W-:Y:S02]  /*7d20*/  UIADD3.X UR5, UPT, UPT, URZ, UR5, URZ, UP0, !UPT ;  /* 0x00000005ff057290 */ /* 0x000fe400087fe4ff */
[----:B------:R-:W-:Y:S01]  /*7d30*/  IMAD.U32 R4, RZ, RZ, UR4 ;  /* 0x00000004ff047e24 */ /* 0x000fe2000f8e00ff */
[----:B------:R-:W-:Y:S01]  /*7d40*/  UIADD3.X UR7, UPT, UPT, URZ, UR7, URZ, UP1, !UPT ;  /* 0x00000007ff077290 */ /* 0x000fe20008ffe4ff */
[----:B------:R-:W-:Y:S02]  /*7d50*/  IMAD.U32 R2, RZ, RZ, UR6 ;  /* 0x00000006ff027e24 */ /* 0x000fe4000f8e00ff */
[----:B------:R-:W-:-:S03]  /*7d60*/  IMAD.U32 R5, RZ, RZ, UR5 ;  /* 0x00000005ff057e24 */ /* 0x000fc6000f8e00ff */
[----:B------:R-:W-:Y:S01]  /*7d70*/  IMAD.U32 R3, RZ, RZ, UR7 ;  /* 0x00000007ff037e24 */ /* 0x000fe2000f8e00ff */
[----:B------:R-:W-:Y:S06]  /*7d80*/  @!P1 BRA `(.L_x_798) ;  /* 0x0000000400089947 */ /* 0x000fec0003800000 */
[----:B------:R-:W-:Y:S01]  /*7d90*/  PLOP3.LUT P0, PT, PT, PT, PT, 0x8, 0x80 ;  /* 0x000000000080781c */ /* 0x000fe20003f0e170 */
[----:B------:R-:W-:-:S12]  /*7da0*/  VIADD R9, R15, 0xffffe800 ;  /* 0xffffe8000f097836 */ /* 0x000fd80000000000 */
.L_x_799:
[----:B--2---:R-:W1:Y:S01]  /*7db0*/  LDS.64 R42, [R8+-0x2000] ;  /* 0xffe00000082a7984 */ /* 0x004e620000000a00 */
[----:B0-----:R-:W-:-:S03]  /*7dc0*/  IMAD.WIDE R38, R7, 0x4, R4 ;  /* 0x0000000407267825 */ /* 0x001fc600078e0204 */
[----:B------:R-:W0:Y:S01]  /*7dd0*/  LDS.64 R44, [R8+-0x1000] ;  /* 0xfff00000082c7984 */ /* 0x000e220000000a00 */
[----:B------:R-:W-:-:S03]  /*7de0*/  IMAD.WIDE R40, R7, 0x4, R2 ;  /* 0x0000000407287825 */ /* 0x000fc600078e0202 */
[----:B------:R-:W2:Y:S01]  /*7df0*/  LDS.64 R46, [R8] ;  /* 0x00000000082e7984 */ /* 0x000ea20000000a00 */
[----:B------:R-:W-:Y:S02]  /*7e00*/  VIADD R37, R7, 0x800 ;  /* 0x0000080007257836 */ /* 0x000fe40000000000 */
[----:B------:R-:W-:Y:S01]  /*7e10*/  VIADD R6, R6, 0x2000 ;  /* 0x0000200006067836 */ /* 0x000fe20000000000 */
[----:B------:R-:W3:Y:S04]  /*7e20*/  LDS.64 R48, [R8+0x1000] ;  /* 0x0010000008307984 */ /* 0x000ee80000000a00 */
[----:B------:R-:W4:Y:S01]  /*7e30*/  LDS.64 R34, [R8+0x2000] ;  /* 0x0020000008227984 */ /* 0x000f220000000a00 */
[----:B------:R-:W-:-:S03]  /*7e40*/  ISETP.GE.AND P1, PT, R6, R9, PT ;  /* 0x000000090600720c */ /* 0x000fc60003f26270 */
        /* <DEDUP_REMOVED lines=17> */
[----:B--2---:R-:W-:Y:S04]  /*7f60*/  STG.E desc[UR8][R38.64], R46 ;  /* 0x0000002e26007986 */ /* 0x004fe8000c101908 */
[----:B------:R-:W-:Y:S01]  /*7f70*/  STG.E desc[UR8][R40.64], R47 ;  /* 0x0000002f28007986 */ /* 0x000fe2000c101908 */
[----:B0-----:R-:W-:-:S03]  /*7f80*/  IMAD.WIDE R44, R37, 0x4, R2 ;  /* 0x00000004252c7825 */ /* 0x001fc600078e0202 */
[----:B---3--:R0:W-:Y:S01]  /*7f90*/  STG.E desc[UR8][R38.64+0x800], R48 ;  /* 0x0008003026007986 */ /* 0x0081e2000c101908 */
[----:B------:R-:W-:-:S03]  /*7fa0*/  VIADD R37, R7, 0x1000 ;  /* 0x0000100007257836 */ /* 0x000fc60000000000 */
[----:B------:R1:W-:Y:S04]  /*7fb0*/  STG.E desc[UR8][R40.64+0x800], R49 ;  /* 0x0008003128007986 */ /* 0x0003e8000c101908 */
[----:B----4-:R-:W-:Y:S04]  /*7fc0*/  STG.E desc[UR8][R42.64+-0x1000], R34 ;  /* 0xfff000222a007986 */ /* 0x010fe8000c101908 */
[----:B------:R-:W-:Y:S01]  /*7fd0*/  STG.E desc[UR8][R44.64+-0x1000], R35 ;  /* 0xfff000232c007986 */ /* 0x000fe2000c101908 */
[----:B0-----:R-:W-:-:S03]  /*7fe0*/  IMAD.WIDE R38, R37, 0x4, R4 ;  /* 0x0000000425267825 */ /* 0x001fc600078e0204 */
[----:B-----5:R-:W-:Y:S01]  /*7ff0*/  STG.E desc[UR8][R42.64+-0x800], R32 ;  /* 0xfff800202a007986 */ /* 0x020fe2000c101908 */
[----:B-1----:R-:W-:-:S03]  /*8000*/  IMAD.WIDE R40, R37, 0x4, R2 ;  /* 0x0000000425287825 */ /* 0x002fc600078e0202 */
[----:B------:R0:W-:Y:S01]  /*8010*/  STG.E desc[UR8][R44.64+-0x800], R33 ;  /* 0xfff800212c007986 */ /* 0x0001e2000c101908 */
[C---:B------:R-:W-:Y:S02]  /*8020*/  VIADD R37, R7.reuse, 0x1800 ;  /* 0x0000180007257836 */ /* 0x040fe40000000000 */
[----:B------:R-:W-:Y:S01]  /*8030*/  VIADD R7, R7, 0x2000 ;  /* 0x0000200007077836 */ /* 0x000fe20000000000 */
[----:B------:R-:W-:Y:S04]  /*8040*/  STG.E desc[UR8][R42.64], R28 ;  /* 0x0000001c2a007986 */ /* 0x000fe8000c101908 */
[----:B------:R1:W-:Y:S04]  /*8050*/  STG.E desc[UR8][R44.64], R29 ;  /* 0x0000001d2c007986 */ /* 0x0003e8000c101908 */
[----:B------:R2:W-:Y:S01]  /*8060*/  STG.E desc[UR8][R42.64+0x800], R16 ;  /* 0x000800102a007986 */ /* 0x0005e2000c101908 */
[----:B0-----:R-:W-:-:S03]  /*8070*/  IMAD.WIDE R32, R37, 0x4, R4 ;  /* 0x0000000425207825 */ /* 0x001fc600078e0204 */
[----:B------:R2:W-:Y:S04]  /*8080*/  STG.E desc[UR8][R44.64+0x800], R17 ;  /* 0x000800112c007986 */ /* 0x0005e8000c101908 */
[----:B------:R2:W-:Y:S01]  /*8090*/  STG.E desc[UR8][R38.64+-0x1000], R18 ;  /* 0xfff0001226007986 */ /* 0x0005e2000c101908 */
[----:B-1----:R-:W-:-:S03]  /*80a0*/  IMAD.WIDE R28, R37, 0x4, R2 ;  /* 0x00000004251c7825 */ /* 0x002fc600078e0202 */
        /* <DEDUP_REMOVED lines=16> */
.L_x_798:
[----:B------:R-:W-:Y:S05]  /*81b0*/  BSYNC.RECONVERGENT B1 ;  /* 0x0000000000017941 */ /* 0x000fea0003800200 */
.L_x_797:
[----:B------:R-:W-:Y:S01]  /*81c0*/  IMAD.IADD R9, R15, 0x1, -R6 ;  /* 0x000000010f097824 */ /* 0x000fe200078e0a06 */
[----:B------:R-:W-:Y:S04]  /*81d0*/  BSSY.RECONVERGENT B1, `(.L_x_800) ;  /* 0x0000024000017945 */ /* 0x000fe80003800200 */
[----:B------:R-:W-:-:S13]  /*81e0*/  ISETP.GT.AND P1, PT, R9, 0x800, PT ;  /* 0x000008000900780c */ /* 0x000fda0003f24270 */
[----:B------:R-:W-:Y:S05]  /*81f0*/  @!P1 BRA `(.L_x_801) ;  /* 0x0000000000849947 */ /* 0x000fea0003800000 */
[----:B--2---:R-:W1:Y:S01]  /*8200*/  LDS.64 R20, [R8+-0x2000] ;  /* 0xffe0000008147984 */ /* 0x004e620000000a00 */
        /* <DEDUP_REMOVED lines=32> */
.L_x_801:
[----:B------:R-:W-:Y:S05]  /*8410*/  BSYNC.RECONVERGENT B1 ;  /* 0x0000000000017941 */ /* 0x000fea0003800200 */
.L_x_800:
[----:B------:R-:W-:-:S13]  /*8420*/  ISETP.LT.OR P0, PT, R6, R15, P0 ;  /* 0x0000000f0600720c */ /* 0x000fda0000701670 */
[----:B------:R-:W-:Y:S05]  /*8430*/  @!P0 BRA `(.L_x_793) ;  /* 0x0000000000388947 */ /* 0x000fea0003800000 */
[----:B-12---:R-:W1:Y:S01]  /*8440*/  LDS.64 R10, [R8+-0x2000] ;  /* 0xffe00000080a7984 */ /* 0x006e620000000a00 */
[----:B------:R-:W-:-:S03]  /*8450*/  IMAD.WIDE R4, R7, 0x4, R4 ;  /* 0x0000000407047825 */ /* 0x000fc600078e0204 */
[----:B------:R-:W2:Y:S01]  /*8460*/  LDS.64 R12, [R8+-0x1000] ;  /* 0xfff00000080c7984 */ /* 0x000ea20000000a00 */
[----:B------:R-:W-:-:S03]  /*8470*/  IMAD.WIDE R2, R7, 0x4, R2 ;  /* 0x0000000407027825 */ /* 0x000fc600078e0202 */
[----:B------:R-:W3:Y:S04]  /*8480*/  LDS.64 R16, [R8] ;  /* 0x0000000008107984 */ /* 0x000ee80000000a00 */
[----:B------:R-:W4:Y:S04]  /*8490*/  LDS.64 R18, [R8+0x1000] ;  /* 0x0010000008127984 */ /* 0x000f280000000a00 */
[----:B-1----:R1:W-:Y:S04]  /*84a0*/  STG.E desc[UR8][R4.64+-0x1000], R10 ;  /* 0xfff0000a04007986 */ /* 0x0023e8000c101908 */
[----:B------:R1:W-:Y:S04]  /*84b0*/  STG.E desc[UR8][R2.64+-0x1000], R11 ;  /* 0xfff0000b02007986 */ /* 0x0003e8000c101908 */
[----:B--2---:R1:W-:Y:S04]  /*84c0*/  STG.E desc[UR8][R4.64+-0x800], R12 ;  /* 0xfff8000c04007986 */ /* 0x0043e8000c101908 */
[----:B------:R1:W-:Y:S04]  /*84d0*/  STG.E desc[UR8][R2.64+-0x800], R13 ;  /* 0xfff8000d02007986 */ /* 0x0003e8000c101908 */
[----:B---3--:R1:W-:Y:S04]  /*84e0*/  STG.E desc[UR8][R4.64], R16 ;  /* 0x0000001004007986 */ /* 0x0083e8000c101908 */
[----:B------:R1:W-:Y:S04]  /*84f0*/  STG.E desc[UR8][R2.64], R17 ;  /* 0x0000001102007986 */ /* 0x0003e8000c101908 */
[----:B----4-:R1:W-:Y:S04]  /*8500*/  STG.E desc[UR8][R4.64+0x800], R18 ;  /* 0x0008001204007986 */ /* 0x0103e8000c101908 */
[----:B------:R1:W-:Y:S02]  /*8510*/  STG.E desc[UR8][R2.64+0x800], R19 ;  /* 0x0008001302007986 */ /* 0x0003e4000c101908 */
.L_x_793:
[----:B------:R-:W-:Y:S05]  /*8520*/  BSYNC.RECONVERGENT B0 ;  /* 0x0000000000007941 */ /* 0x000fea0003800200 */
.L_x_792:
[----:B------:R-:W-:-:S13]  /*8530*/  ISETP.NE.AND P0, PT, R36, RZ, PT ;  /* 0x000000ff2400720c */ /* 0x000fda0003f05270 */
[----:B------:R-:W-:Y:S05]  /*8540*/  @P0 EXIT ;  /* 0x000000000000094d */ /* 0x000fea0003800000 */
[----:B-123--:R-:W1:Y:S01]  /*8550*/  LDC.64 R4, c[0x0][0x3e0] ;  /* 0x0000f800ff047b82 */ /* 0x00ee620000000a00 */
[----:B------:R-:W-:-:S05]  /*8560*/  IMAD.IADD R2, R0, 0x1, R15 ;  /* 0x0000000100027824 */ /* 0x000fca00078e020f */
[----:B------:R-:W-:-:S05]  /*8570*/  SHF.R.S32.HI R3, RZ, 0x1f, R2 ;  /* 0x0000001fff037819 */ /* 0x000fca0000011402 */
[----:B-1----:R-:W-:Y:S01]  /*8580*/  STG.E.64 desc[UR8][R4.64], R2 ;  /* 0x0000000204007986 */ /* 0x002fe2000c101b08 */
[----:B------:R-:W-:Y:S05]  /*8590*/  EXIT ;  /* 0x000000000000794d */ /* 0x000fea0003800000 */
.L_x_709:
[----:B------:R-:W-:Y:S01]  /*85a0*/  BSSY B1, `(.L_x_802) ;  /* 0x0000006000017945 */ /* 0x000fe20003800000 */
[----:B------:R-:W-:Y:S01]  /*85b0*/  PLOP3.LUT P0, PT, P0, PT, PT, 0x8, 0x80 ;  /* 0x000000000080781c */ /* 0x000fe2000070e170 */
[----:B------:R-:W-:-:S12]  /*85c0*/  IMAD.MOV.U32 R6, RZ, RZ, -0x1 ;  /* 0xffffffffff067424 */ /* 0x000fd800078e00ff */
[----:B0-2---:R-:W-:Y:S05]  /*85d0*/  WARPSYNC.COLLECTIVE R6, `(.L_x_803) ;  /* 0x0000000006087348 */ /* 0x005fea0003c00000 */
[----:B------:R-:W-:Y:S01]  /*85e0*/  VOTE.ANY P0, P0 ;  /* 0x0000000000ff7806 */ /* 0x000fe20000000100 */
[----:B0-2---:R-:W-:-:S12]  /*85f0*/  ENDCOLLECTIVE ;  /* 0x000000000000791b */ /* 0x005fd80003800000 */
.L_x_803:
[----:B------:R-:W-:Y:S05]  /*8600*/  BSYNC B1 ;  /* 0x0000000000017941 */ /* 0x000fea0003800000 */
.L_x_802:
[----:B------:R-:W-:Y:S05]  /*8610*/  BRA `(.L_x_804) ;  /* 0xffffffa400287947 */ /* 0x000fea000383ffff */
.L_x_713:
[----:B------:R-:W-:Y:S01]  /*8620*/  BSSY B1, `(.L_x_805) ;  /* 0x0000006000017945 */ /* 0x000fe20003800000 */
[----:B------:R-:W-:Y:S01]  /*8630*/  PLOP3.LUT P0, PT, P0, PT, PT, 0x8, 0x80 ;  /* 0x000000000080781c */ /* 0x000fe2000070e170 */
[----:B------:R-:W-:-:S12]  /*8640*/  IMAD.MOV.U32 R6, RZ, RZ, -0x1 ;  /* 0xffffffffff067424 */ /* 0x000fd800078e00ff */
[----:B0-2---:R-:W-:Y:S05]  /*8650*/  WARPSYNC.COLLECTIVE R6, `(.L_x_806) ;  /* 0x0000000006087348 */ /* 0x005fea0003c00000 */
[----:B------:R-:W-:Y:S01]  /*8660*/  VOTE.ANY P0, P0 ;  /* 0x0000000000ff7806 */ /* 0x000fe20000000100 */
[----:B0-2---:R-:W-:-:S12]  /*8670*/  ENDCOLLECTIVE ;  /* 0x000000000000791b */ /* 0x005fd80003800000 */
.L_x_806:
[----:B------:R-:W-:Y:S05]  /*8680*/  BSYNC B1 ;  /* 0x0000000000017941 */ /* 0x000fea0003800000 */
.L_x_805:
[----:B------:R-:W-:Y:S05]  /*8690*/  BRA `(.L_x_807) ;  /* 0xffffffa400387947 */ /* 0x000fea000383ffff */
.L_x_715:
[----:B--2---:R-:W1:Y:S01]  /*86a0*/  S2R R14, SR_GEMASK ;  /* 0x00000000000e7919 */ /* 0x004e620000003c00 */
[----:B------:R-:W-:Y:S01]  /*86b0*/  BSSY B1, `(.L_x_808) ;  /* 0x0000006000017945 */ /* 0x000fe20003800000 */
[----:B------:R-:W-:Y:S01]  /*86c0*/  PLOP3.LUT P0, PT, P0, PT, PT, 0x8, 0x80 ;  /* 0x000000000080781c */ /* 0x000fe2000070e170 */
[----:B------:R-:W-:-:S12]  /*86d0*/  IMAD.MOV.U32 R6, RZ, RZ, -0x1 ;  /* 0xffffffffff067424 */ /* 0x000fd800078e00ff */
[----:B01----:R-:W-:Y:S05]  /*86e0*/  WARPSYNC.COLLECTIVE R6, `(.L_x_809) ;  /* 0x0000000006087348 */ /* 0x003fea0003c00000 */
[----:B------:R-:W-:Y:S01]  /*86f0*/  VOTE.ANY R6, PT, P0 ;  /* 0x0000000000067806 */ /* 0x000fe200000e0100 */
[----:B01----:R-:W-:Y:S06]  /*8700*/  ENDCOLLECTIVE ;  /* 0x000000000000791b */ /* 0x003fec0003800000 */
.L_x_809:
[----:B------:R-:W-:Y:S05]  /*8710*/  BSYNC B1 ;  /* 0x0000000000017941 */ /* 0x000fea0003800000 */
.L_x_808:
[----:B------:R-:W-:Y:S01]  /*8720*/  LOP3.LUT R6, R6, 0x80000000, R14, 0xec, !PT ;  /* 0x8000000006067812 */ /* 0x000fe200078eec0e */
[----:B------:R-:W-:Y:S01]  /*8730*/  IMAD.MOV.U32 R7, RZ, RZ, R13 ;  /* 0x000000ffff077224 */ /* 0x000fe200078e000d */
[----:B------:R-:W0:Y:S03]  /*8740*/  LDC.64 R42, c[0x0][0x3e8] ;  /* 0x0000fa00ff2a7b82 */ /* 0x000e260000000a00 */
[----:B------:R-:W-:-:S05]  /*8750*/  VIADD R5, R6, 0xffffffff ;  /* 0xffffffff06057836 */ /* 0x000fca0000000000 */
[----:B------:R-:W-:Y:S01]  /*8760*/  LOP3.LUT R39, R6, R5, RZ, 0xc, !PT ;  /* 0x0000000506277212 */ /* 0x000fe200078e0cff */
[----:B------:R-:W-:Y:S02]  /*8770*/  IMAD.MOV.U32 R5, RZ, RZ, 0x1 ;  /* 0x00000001ff057424 */ /* 0x000fe400078e00ff */
[----:B------:R-:W-:Y:S01]  /*8780*/  IMAD.MOV.U32 R6, RZ, RZ, -0x1 ;  /* 0xffffffffff067424 */ /* 0x000fe200078e00ff */
[----:B------:R1:W2:Y:S06]  /*8790*/  POPC R4, R39 ;  /* 0x0000002700047309 */ /* 0x0002ac0000000000 */
[----:B012---:R-:W-:Y:S05]  /*87a0*/  WARPSYNC.COLLECTIVE R6, `(.L_x_810) ;  /* 0x0000000006087348 */ /* 0x007fea0003c00000 */
[----:B--2---:R2:W3:Y:S02]  /*87b0*/  SHFL.DOWN P0, R8, R7, R5, R4 ;  /* 0x0800000507087389 */ /* 0x0044e40000000004 */
[----:B0123--:R-:W-:Y:S05]  /*87c0*/  ENDCOLLECTIVE ;  /* 0x000000000000791b */ /* 0x00ffea0003800000 */
.L_x_810:
[----:B------:R-:W-:Y:S01]  /*87d0*/  IMAD.MOV.U32 R5, RZ, RZ, 0x2 ;  /* 0x00000002ff057424 */ /* 0x000fe200078e00ff */
[----:B------:R-:W-:-:S04]  /*87e0*/  ISETP.GE.AND P0, PT, R40, R4, PT ;  /* 0x000000042800720c */ /* 0x000fc80003f06270 */
[----:B------:R-:W-:-:S05]  /*87f0*/  SEL R8, R8, RZ, !P0 ;  /* 0x000000ff08087207 */ /* 0x000fca0004000000 */
[----:B------:R-:W-:Y:S02]  /*8800*/  IMAD.IADD R17, R8, 0x1, R13 ;  /* 0x0000000108117824 */ /* 0x000fe400078e020d */
[----:B------:R-:W-:Y:S02]  /*8810*/  VIADD R13, R40, 0x2 ;  /* 0x00000002280d7836 */ /* 0x000fe40000000000 */
[----:B------:R-:W-:-:S03]  /*8820*/  IMAD.MOV.U32 R7, RZ, RZ, R17 ;  /* 0x000000ffff077224 */ /* 0x000fc600078e0011 */
[----:B------:R-:W-:Y:S01]  /*8830*/  ISETP.GT.AND P2, PT, R13, R4, PT ;  /* 0x000000040d00720c */ /* 0x000fe20003f44270 */
[----:B------:R-:W-:-:S12]  /*8840*/  VIADD R13, R40, 0x4 ;  /* 0x00000004280d7836 */ /* 0x000fd80000000000 */
[----:B------:R-:W-:Y:S05]  /*8850*/  WARPSYNC.COLLECTIVE R6, `(.L_x_811) ;  /* 0x0000000006087348 */ /* 0x000fea0003c00000 */
[----:B------:R0:W1:Y:S02]  /*8860*/  SHFL.DOWN P0, R8, R7, R5, R4 ;  /* 0x0800000507087389 */ /* 0x0000640000000004 */
[----:B01----:R-:W-:Y:S05]  /*8870*/  ENDCOLLECTIVE ;  /* 0x000000000000791b */ /* 0x003fea0003800000 */
.L_x_811:
[----:B------:R-:W-:Y:S01]  /*8880*/  IMAD.MOV.U32 R5, RZ, RZ, 0x4 ;  /* 0x00000004ff057424 */ /* 0x000fe200078e00ff */
[----:B------:R-:W-:Y:S02]  /*8890*/  SEL R8, R8, RZ, !P2 ;  /* 0x000000ff08087207 */ /* 0x000fe40005000000 */
[----:B------:R-:W-:-:S03]  /*88a0*/  ISETP.GT.AND P2, PT, R13, R4, PT ;  /* 0x000000040d00720c */ /* 0x000fc60003f44270 */
[----:B------:R-:W-:Y:S02]  /*88b0*/  IMAD.IADD R39, R17, 0x1, R8 ;  /* 0x0000000111277824 */ /* 0x000fe400078e0208 */
[----:B------:R-:W-:Y:S02]  /*88c0*/  VIADD R17, R40, 0x8 ;  /* 0x0000000828117836 */ /* 0x000fe40000000000 */
[----:B------:R-:W-:-:S07]  /*88d0*/  IMAD.MOV.U32 R7, RZ, RZ, R39 ;  /* 0x000000ffff077224 */ /* 0x000fce00078e0027 */
[----:B------:R-:W-:Y:S05]  /*88e0*/  WARPSYNC.COLLECTIVE R6, `(.L_x_812) ;  /* 0x0000000006087348 */ /* 0x000fea0003c00000 */
[----:B------:R0:W1:Y:S02]  /*88f0*/  SHFL.DOWN P0, R8, R7, R5, R4 ;  /* 0x0800000507087389 */ /* 0x0000640000000004 */
[----:B01----:R-:W-:Y:S05]  /*8900*/  ENDCOLLECTIVE ;  /* 0x000000000000791b */ /* 0x003fea0003800000 */
.L_x_812:
[----:B------:R-:W-:Y:S01]  /*8910*/  IMAD.MOV.U32 R5, RZ, RZ, 0x8 ;  /* 0x00000008ff057424 */ /* 0x000fe200078e00ff */
[----:B------:R-:W-:Y:S02]  /*8920*/  SEL R8, R8, RZ, !P2 ;  /* 0x000000ff08087207 */ /* 0x000fe40005000000 */
[----:B------:R-:W-:-:S03]  /*8930*/  ISETP.GT.AND P2, PT, R17, R4, PT ;  /* 0x000000041100720c */ /* 0x000fc60003f44270 */
[----:B------:R-:W-:-:S04]  /*8940*/  IMAD.IADD R13, R39, 0x1, R8 ;  /* 0x00000001270d7824 */ /* 0x000fc800078e0208 */
[----:B------:R-:W-:-:S07]  /*8950*/  IMAD.MOV.U32 R7, RZ, RZ, R13 ;  /* 0x000000ffff077224 */ /* 0x000fce00078e000d */
[----:B------:R-:W-:Y:S05]  /*8960*/  WARPSYNC.COLLECTIVE R6, `(.L_x_813) ;  /* 0x0000000006087348 */ /* 0x000fea0003c00000 */
[----:B------:R0:W1:Y:S02]  /*8970*/  SHFL.DOWN P0, R8, R7, R5, R4 ;  /* 0x0800000507087389 */ /* 0x0000640000000004 */
[----:B01----:R-:W-:Y:S05]  /*8980*/  ENDCOLLECTIVE ;  /* 0x000000000000791b */ /* 0x003fea0003800000 */
.L_x_813:
[----:B------:R-:W-:Y:S01]  /*8990*/  IMAD.MOV.U32 R5, RZ, RZ, 0x10 ;  /* 0x00000010ff057424 */ /* 0x000fe200078e00ff */
[----:B------:R-:W-:Y:S02]  /*89a0*/  SEL R8, R8, RZ, !P2 ;  /* 0x000000ff08087207 */ /* 0x000fe40005000000 */
[----:B------:R-:W-:-:S03]  /*89b0*/  IADD3 R42, P2, PT, R42, 0x100, RZ ;  /* 0x000001002a2a7810 */ /* 0x000fc60007f5e0ff */
[----:B------:R-:W-:Y:S02]  /*89c0*/  IMAD.IADD R17, R13, 0x1, R8 ;  /* 0x000000010d117824 */ /* 0x000fe400078e0208 */
[----:B------:R-:W-:Y:S02]  /*89d0*/  VIADD R13, R40, 0x10 ;  /* 0x00000010280d7836 */ /* 0x000fe40000000000 */
[----:B------:R-:W-:Y:S02]  /*89e0*/  IMAD.MOV.U32 R7, RZ, RZ, R17 ;  /* 0x000000ffff077224 */ /* 0x000fe400078e0011 */
[----:B------:R-:W-:-:S07]  /*89f0*/  IMAD.X R43, RZ, RZ, R43, P2 ;  /* 0x000000ffff2b7224 */ /* 0x000fce00010e062b */
[----:B------:R-:W-:Y:S05]  /*8a00*/  WARPSYNC.COLLECTIVE R6, `(.L_x_814) ;  /* 0x0000000006087348 */ /* 0x000fea0003c00000 */
[----:B------:R0:W1:Y:S02]  /*8a10*/  SHFL.DOWN P0, R8, R7, R5, R4 ;  /* 0x0800000507087389 */ /* 0x0000640000000004 */
[----:B01----:R-:W-:Y:S05]  /*8a20*/  ENDCOLLECTIVE ;  /* 0x000000000000791b */ /* 0x003fea0003800000 */
.L_x_814:
[----:B------:R-:W-:Y:S02]  /*8a30*/  ISETP.GT.AND P0, PT, R13, R4, PT ;  /* 0x000000040d00720c */ /* 0x000fe40003f04270 */
[----:B------:R-:W-:Y:S02]  /*8a40*/  LOP3.LUT R13, RZ, R38, RZ, 0x33, !PT ;  /* 0x00000026ff0d7212 */ /* 0x000fe400078e33ff */
[----:B------:R-:W-:Y:S02]  /*8a50*/  SEL R8, R8, RZ, !P0 ;  /* 0x000000ff08087207 */ /* 0x000fe40004000000 */
[----:B------:R-:W-:Y:S01]  /*8a60*/  ISETP.NE.AND P0, PT, R12, 0x65, PT ;  /* 0x000000650c00780c */ /* 0x000fe20003f05270 */
[----:B------:R-:W-:Y:S02]  /*8a70*/  IMAD.IADD R0, R13, 0x1, R0 ;  /* 0x000000010d007824 */ /* 0x000fe400078e0200 */
[----:B------:R-:W-:-:S10]  /*8a80*/  IMAD.IADD R44, R17, 0x1, R8 ;  /* 0x00000001112c7824 */ /* 0x000fd400078e0208 */
[----:B------:R-:W-:Y:S05]  /*8a90*/  WARPSYNC.COLLECTIVE R6, `(.L_x_815) ;  /* 0x0000000006087348 */ /* 0x000fea0003c00000 */
[----:B------:R-:W-:Y:S01]  /*8aa0*/  VOTE.ALL P0, P0 ;  /* 0x0000000000ff7806 */ /* 0x000fe20000000000 */
[----:B------:R-:W-:-:S12]  /*8ab0*/  ENDCOLLECTIVE ;  /* 0x000000000000791b */ /* 0x000fd80003800000 */
.L_x_815:
[----:B------:R-:W-:Y:S05]  /*8ac0*/  BRA `(.L_x_816) ;  /* 0xffffffa000d07947 */ /* 0x000fea000383ffff */
.L_x_717:
[----:B------:R-:W-:Y:S01]  /*8ad0*/  BSSY B1, `(.L_x_817) ;  /* 0x0000006000017945 */ /* 0x000fe20003800000 */
[----:B------:R-:W-:Y:S01]  /*8ae0*/  PLOP3.LUT P0, PT, P0, PT, PT, 0x8, 0x80 ;  /* 0x000000000080781c */ /* 0x000fe2000070e170 */
[----:B------:R-:W-:-:S12]  /*8af0*/  IMAD.MOV.U32 R6, RZ, RZ, -0x1 ;  /* 0xffffffffff067424 */ /* 0x000fd800078e00ff */
[----:B0-----:R-:W-:Y:S05]  /*8b00*/  WARPSYNC.COLLECTIVE R6, `(.L_x_818) ;  /* 0x0000000006087348 */ /* 0x001fea0003c00000 */
[----:B------:R-:W-:Y:S01]  /*8b10*/  VOTE.ANY P0, P0 ;  /* 0x0000000000ff7806 */ /* 0x000fe20000000100 */
[----:B0-----:R-:W-:-:S12]  /*8b20*/  ENDCOLLECTIVE ;  /* 0x000000000000791b */ /* 0x001fd80003800000 */
.L_x_818:
[----:B------:R-:W-:Y:S05]  /*8b30*/  BSYNC B1 ;  /* 0x0000000000017941 */ /* 0x000fea0003800000 */
.L_x_817:
[----:B------:R-:W-:Y:S05]  /*8b40*/  BRA `(.L_x_819) ;  /* 0xffffffa000d07947 */ /* 0x000fea000383ffff */
.L_x_721:
[----:B------:R-:W-:Y:S01]  /*8b50*/  BSSY B1, `(.L_x_820) ;  /* 0x0000006000017945 */ /* 0x000fe20003800000 */
[----:B------:R-:W-:Y:S01]  /*8b60*/  PLOP3.LUT P0, PT, P0, PT, PT, 0x8, 0x80 ;  /* 0x000000000080781c */ /* 0x000fe2000070e170 */
[----:B------:R-:W-:-:S12]  /*8b70*/  IMAD.MOV.U32 R6, RZ, RZ, -0x1 ;  /* 0xffffffffff067424 */ /* 0x000fd800078e00ff */
[----:B0-----:R-:W-:Y:S05]  /*8b80*/  WARPSYNC.COLLECTIVE R6, `(.L_x_821) ;  /* 0x0000000006087348 */ /* 0x001fea0003c00000 */
[----:B------:R-:W-:Y:S01]  /*8b90*/  VOTE.ANY P0, P0 ;  /* 0x0000000000ff7806 */ /* 0x000fe20000000100 */
[----:B0-----:R-:W-:-:S12]  /*8ba0*/  ENDCOLLECTIVE ;  /* 0x000000000000791b */ /* 0x001fd80003800000 */
.L_x_821:
[----:B------:R-:W-:Y:S05]  /*8bb0*/  BSYNC B1 ;  /* 0x0000000000017941 */ /* 0x000fea0003800000 */
.L_x_820:
[----:B------:R-:W-:Y:S05]  /*8bc0*/  BRA `(.L_x_822) ;  /* 0xffffffa000e87947 */ /* 0x000fea000383ffff */
.L_x_723:
[----:B------:R-:W-:Y:S01]  /*8bd0*/  BSSY B1, `(.L_x_823) ;  /* 0x0000006000017945 */ /* 0x000fe20003800000 */
[----:B------:R-:W-:Y:S01]  /*8be0*/  PLOP3.LUT P0, PT, P0, PT, PT, 0x8, 0x80 ;  /* 0x000000000080781c */ /* 0x000fe2000070e170 */
[----:B------:R-:W-:-:S12]  /*8bf0*/  IMAD.MOV.U32 R6, RZ, RZ, -0x1 ;  /* 0xffffffffff067424 */ /* 0x000fd800078e00ff */
[----:B0-----:R-:W-:Y:S05]  /*8c00*/  WARPSYNC.COLLECTIVE R6, `(.L_x_824) ;  /* 0x0000000006087348 */ /* 0x001fea0003c00000 */
[----:B------:R-:W-:Y:S01]  /*8c10*/  VOTE.ANY R6, PT, P0 ;  /* 0x0000000000067806 */ /* 0x000fe200000e0100 */
[----:B0-----:R-:W-:Y:S06]  /*8c20*/  ENDCOLLECTIVE ;  /* 0x000000000000791b */ /* 0x001fec0003800000 */
.L_x_824:
[----:B------:R-:W-:Y:S05]  /*8c30*/  BSYNC B1 ;  /* 0x0000000000017941 */ /* 0x000fea0003800000 */
.L_x_823:
[----:B------:R-:W-:Y:S01]  /*8c40*/  LOP3.LUT R6, R6, 0x80000000, R14, 0xec, !PT ;  /* 0x8000000006067812 */ /* 0x000fe200078eec0e */
[----:B------:R-:W-:Y:S02]  /*8c50*/  IMAD.MOV.U32 R7, RZ, RZ, R13 ;  /* 0x000000ffff077224 */ /* 0x000fe400078e000d */
[----:B------:R-:W-:Y:S02]  /*8c60*/  VIADD R0, R0, 0xffffffe0 ;  /* 0xffffffe000007836 */ /* 0x000fe40000000000 */
[----:B------:R-:W-:-:S05]  /*8c70*/  VIADD R5, R6, 0xffffffff ;  /* 0xffffffff06057836 */ /* 0x000fca0000000000 */
[----:B------:R-:W-:Y:S01]  /*8c80*/  LOP3.LUT R39, R6, R5, RZ, 0xc, !PT ;  /* 0x0000000506277212 */ /* 0x000fe200078e0cff */
[----:B------:R-:W-:Y:S02]  /*8c90*/  IMAD.MOV.U32 R5, RZ, RZ, 0x1 ;  /* 0x00000001ff057424 */ /* 0x000fe400078e00ff */
[----:B------:R-:W-:Y:S01]  /*8ca0*/  IMAD.MOV.U32 R6, RZ, RZ, -0x1 ;  /* 0xffffffffff067424 */ /* 0x000fe200078e00ff */
[----:B------:R0:W1:Y:S06]  /*8cb0*/  POPC R4, R39 ;  /* 0x0000002700047309 */ /* 0x00006c0000000000 */
[----:B01----:R-:W-:Y:S05]  /*8cc0*/  WARPSYNC.COLLECTIVE R6, `(.L_x_825) ;  /* 0x0000000006087348 */ /* 0x003fea0003c00000 */
[----:B-1----:R1:W2:Y:S02]  /*8cd0*/  SHFL.DOWN P0, R8, R7, R5, R4 ;  /* 0x0800000507087389 */ /* 0x0022a40000000004 */
[----:B012---:R-:W-:Y:S05]  /*8ce0*/  ENDCOLLECTIVE ;  /* 0x000000000000791b */ /* 0x007fea0003800000 */
.L_x_825:
        /* <DEDUP_REMOVED lines=11> */
.L_x_826:
        /* <DEDUP_REMOVED lines=9> */
.L_x_827:
        /* <DEDUP_REMOVED lines=8> */
.L_x_828:
[----:B------:R-:W-:Y:S01]  /*8eb0*/  IMAD.MOV.U32 R5, RZ, RZ, 0x10 ;  /* 0x00000010ff057424 */ /* 0x000fe200078e00ff */
[----:B------:R-:W-:-:S05]  /*8ec0*/  SEL R8, R8, RZ, !P2 ;  /* 0x000000ff08087207 */ /* 0x000fca0005000000 */
[----:B------:R-:W-:Y:S02]  /*8ed0*/  IMAD.IADD R17, R13, 0x1, R8 ;  /* 0x000000010d117824 */ /* 0x000fe400078e0208 */
[----:B------:R-:W-:Y:S02]  /*8ee0*/  VIADD R13, R40, 0x10 ;  /* 0x00000010280d7836 */ /* 0x000fe40000000000 */
[----:B------:R-:W-:-:S07]  /*8ef0*/  IMAD.MOV.U32 R7, RZ, RZ, R17 ;  /* 0x000000ffff077224 */ /* 0x000fce00078e0011 */
[----:B------:R-:W-:Y:S05]  /*8f00*/  WARPSYNC.COLLECTIVE R6, `(.L_x_829) ;  /* 0x0000000006087348 */ /* 0x000fea0003c00000 */
[----:B------:R0:W1:Y:S02]  /*8f10*/  SHFL.DOWN P0, R8, R7, R5, R4 ;  /* 0x0800000507087389 */ /* 0x0000640000000004 */
[----:B01----:R-:W-:Y:S05]  /*8f20*/  ENDCOLLECTIVE ;  /* 0x000000000000791b */ /* 0x003fea0003800000 */
.L_x_829:
[----:B------:R-:W-:-:S04]  /*8f30*/  ISETP.GT.AND P0, PT, R13, R4, PT ;  /* 0x000000040d00720c */ /* 0x000fc80003f04270 */
[----:B------:R-:W-:Y:S02]  /*8f40*/  SEL R8, R8, RZ, !P0 ;  /* 0x000000ff08087207 */ /* 0x000fe40004000000 */
[----:B------:R-:W-:Y:S02]  /*8f50*/  ISETP.NE.AND P0, PT, R12, 0x65, PT ;  /* 0x000000650c00780c */ /* 0x000fe40003f05270 */
[----:B------:R-:W-:-:S11]  /*8f60*/  IADD3 R44, PT, PT, R17, R8, R44 ;  /* 0x00000008112c7210 */ /* 0x000fd60007ffe02c */
[----:B------:R-:W-:Y:S05]  /*8f70*/  WARPSYNC.COLLECTIVE R6, `(.L_x_830) ;  /* 0x0000000006087348 */ /* 0x000fea0003c00000 */
[----:B------:R-:W-:Y:S01]  /*8f80*/  VOTE.ALL P0, P0 ;  /* 0x0000000000ff7806 */ /* 0x000fe20000000000 */
[----:B------:R-:W-:-:S12]  /*8f90*/  ENDCOLLECTIVE ;  /* 0x000000000000791b */ /* 0x000fd80003800000 */
.L_x_830:
[----:B------:R-:W-:Y:S05]  /*8fa0*/  BRA `(.L_x_831) ;  /* 0xffffffa000807947 */ /* 0x000fea000383ffff */
.L_x_776:
[----:B------:R-:W-:Y:S01]  /*8fb0*/  BSSY B0, `(.L_x_832) ;  /* 0x0000006000007945 */ /* 0x000fe20003800000 */
[----:B------:R-:W-:Y:S01]  /*8fc0*/  PLOP3.LUT P0, PT, P0, PT, PT, 0x8, 0x80 ;  /* 0x000000000080781c */ /* 0x000fe2000070e170 */
[----:B------:R-:W-:-:S12]  /*8fd0*/  IMAD.MOV.U32 R6, RZ, RZ, -0x1 ;  /* 0xffffffffff067424 */ /* 0x000fd800078e00ff */
[----:B0-2---:R-:W-:Y:S05]  /*8fe0*/  WARPSYNC.COLLECTIVE R6, `(.L_x_833) ;  /* 0x0000000006087348 */ /* 0x005fea0003c00000 */
[----:B------:R-:W-:Y:S01]  /*8ff0*/  VOTE.ANY P0, P0 ;  /* 0x0000000000ff7806 */ /* 0x000fe20000000100 */
[----:B0-2---:R-:W-:-:S12]  /*9000*/  ENDCOLLECTIVE ;  /* 0x000000000000791b */ /* 0x005fd80003800000 */
.L_x_833:
[----:B------:R-:W-:Y:S05]  /*9010*/  BSYNC B0 ;  /* 0x0000000000007941 */ /* 0x000fea0003800000 */
.L_x_832:
[----:B------:R-:W-:Y:S05]  /*9020*/  BRA `(.L_x_834) ;  /* 0xffffffdc00a47947 */ /* 0x000fea000383ffff */
.L_x_780:
[----:B------:R-:W-:Y:S01]  /*9030*/  BSSY B0, `(.L_x_835) ;  /* 0x0000006000007945 */ /* 0x000fe20003800000 */
[----:B------:R-:W-:Y:S01]  /*9040*/  PLOP3.LUT P0, PT, P0, PT, PT, 0x8, 0x80 ;  /* 0x000000000080781c */ /* 0x000fe2000070e170 */
[----:B------:R-:W-:-:S12]  /*9050*/  IMAD.MOV.U32 R6, RZ, RZ, -0x1 ;  /* 0xffffffffff067424 */ /* 0x000fd800078e00ff */
[----:B0-2---:R-:W-:Y:S05]  /*9060*/  WARPSYNC.COLLECTIVE R6, `(.L_x_836) ;  /* 0x0000000006087348 */ /* 0x005fea0003c00000 */
[----:B------:R-:W-:Y:S01]  /*9070*/  VOTE.ANY P0, P0 ;  /* 0x0000000000ff7806 */ /* 0x000fe20000000100 */
[----:B0-2---:R-:W-:-:S12]  /*9080*/  ENDCOLLECTIVE ;  /* 0x000000000000791b */ /* 0x005fd80003800000 */
.L_x_836:
[----:B------:R-:W-:Y:S05]  /*9090*/  BSYNC B0 ;  /* 0x0000000000007941 */ /* 0x000fea0003800000 */
.L_x_835:
[----:B------:R-:W-:Y:S05]  /*90a0*/  BRA `(.L_x_837) ;  /* 0xffffffdc00b47947 */ /* 0x000fea000383ffff */
.L_x_782:
[----:B--2---:R-:W1:Y:S01]  /*90b0*/  S2R R14, SR_GEMASK ;  /* 0x00000000000e7919 */ /* 0x004e620000003c00 */
[----:B------:R-:W-:Y:S01]  /*90c0*/  BSSY B0, `(.L_x_838) ;  /* 0x0000006000007945 */ /* 0x000fe20003800000 */
[----:B------:R-:W-:Y:S01]  /*90d0*/  PLOP3.LUT P0, PT, P0, PT, PT, 0x8, 0x80 ;  /* 0x000000000080781c */ /* 0x000fe2000070e170 */
[----:B------:R-:W-:-:S12]  /*90e0*/  IMAD.MOV.U32 R6, RZ, RZ, -0x1 ;  /* 0xffffffffff067424 */ /* 0x000fd800078e00ff */
[----:B01----:R-:W-:Y:S05]  /*90f0*/  WARPSYNC.COLLECTIVE R6, `(.L_x_839) ;  /* 0x0000000006087348 */ /* 0x003fea0003c00000 */
[----:B------:R-:W-:Y:S01]  /*9100*/  VOTE.ANY R6, PT, P0 ;  /* 0x0000000000067806 */ /* 0x000fe200000e0100 */
[----:B01----:R-:W-:Y:S06]  /*9110*/  ENDCOLLECTIVE ;  /* 0x000000000000791b */ /* 0x003fec0003800000 */
.L_x_839:
[----:B------:R-:W-:Y:S05]  /*9120*/  BSYNC B0 ;  /* 0x0000000000007941 */ /* 0x000fea0003800000 */
.L_x_838:
        /* <DEDUP_REMOVED lines=11> */
.L_x_840:
        /* <DEDUP_REMOVED lines=11> */
.L_x_841:
        /* <DEDUP_REMOVED lines=9> */
.L_x_842:
        /* <DEDUP_REMOVED lines=8> */
.L_x_843:
        /* <DEDUP_REMOVED lines=10> */
.L_x_844:
        /* <DEDUP_REMOVED lines=9> */
.L_x_845:
[----:B------:R-:W-:Y:S05]  /*94d0*/  BRA `(.L_x_846) ;  /* 0xffffffdc004c7947 */ /* 0x000fea000383ffff */
.L_x_784:
[----:B------:R-:W-:Y:S01]  /*94e0*/  BSSY B0, `(.L_x_847) ;  /* 0x0000006000007945 */ /* 0x000fe20003800000 */
[----:B------:R-:W-:Y:S01]  /*94f0*/  PLOP3.LUT P0, PT, P0, PT, PT, 0x8, 0x80 ;  /* 0x000000000080781c */ /* 0x000fe2000070e170 */
[----:B------:R-:W-:-:S12]  /*9500*/  IMAD.MOV.U32 R6, RZ, RZ, -0x1 ;  /* 0xffffffffff067424 */ /* 0x000fd800078e00ff */
[----:B0-----:R-:W-:Y:S05]  /*9510*/  WARPSYNC.COLLECTIVE R6, `(.L_x_848) ;  /* 0x0000000006087348 */ /* 0x001fea0003c00000 */
[----:B------:R-:W-:Y:S01]  /*9520*/  VOTE.ANY P0, P0 ;  /* 0x0000000000ff7806 */ /* 0x000fe20000000100 */
[----:B0-----:R-:W-:-:S12]  /*9530*/  ENDCOLLECTIVE ;  /* 0x000000000000791b */ /* 0x001fd80003800000 */
.L_x_848:
[----:B------:R-:W-:Y:S05]  /*9540*/  BSYNC B0 ;  /* 0x0000000000007941 */ /* 0x000fea0003800000 */
.L_x_847:
[----:B------:R-:W-:Y:S05]  /*9550*/  BRA `(.L_x_849) ;  /* 0xffffffdc004c7947 */ /* 0x000fea000383ffff */
.L_x_788:
[----:B------:R-:W-:Y:S01]  /*9560*/  BSSY B0, `(.L_x_850) ;  /* 0x0000006000007945 */ /* 0x000fe20003800000 */
[----:B------:R-:W-:Y:S01]  /*9570*/  PLOP3.LUT P0, PT, P0, PT, PT, 0x8, 0x80 ;  /* 0x000000000080781c */ /* 0x000fe2000070e170 */
[----:B------:R-:W-:-:S12]  /*9580*/  IMAD.MOV.U32 R6, RZ, RZ, -0x1 ;  /* 0xffffffffff067424 */ /* 0x000fd800078e00ff */
[----:B0-----:R-:W-:Y:S05]  /*9590*/  WARPSYNC.COLLECTIVE R6, `(.L_x_851) ;  /* 0x0000000006087348 */ /* 0x001fea0003c00000 */
[----:B------:R-:W-:Y:S01]  /*95a0*/  VOTE.ANY P0, P0 ;  /* 0x0000000000ff7806 */ /* 0x000fe20000000100 */
[----:B0-----:R-:W-:-:S12]  /*95b0*/  ENDCOLLECTIVE ;  /* 0x000000000000791b */ /* 0x001fd80003800000 */
.L_x_851:
[----:B------:R-:W-:Y:S05]  /*95c0*/  BSYNC B0 ;  /* 0x0000000000007941 */ /* 0x000fea0003800000 */
.L_x_850:
[----:B------:R-:W-:Y:S05]  /*95d0*/  BRA `(.L_x_852) ;  /* 0xffffffdc00647947 */ /* 0x000fea000383ffff */
.L_x_790:
[----:B------:R-:W-:Y:S01]  /*95e0*/  BSSY B0, `(.L_x_853) ;  /* 0x0000006000007945 */ /* 0x000fe20003800000 */
[----:B------:R-:W-:Y:S01]  /*95f0*/  PLOP3.LUT P0, PT, P0, PT, PT, 0x8, 0x80 ;  /* 0x000000000080781c */ /* 0x000fe2000070e170 */
[----:B------:R-:W-:-:S12]  /*9600*/  IMAD.MOV.U32 R6, RZ, RZ, -0x1 ;  /* 0xffffffffff067424 */ /* 0x000fd800078e00ff */
[----:B0-----:R-:W-:Y:S05]  /*9610*/  WARPSYNC.COLLECTIVE R6, `(.L_x_854) ;  /* 0x0000000006087348 */ /* 0x001fea0003c00000 */
[----:B------:R-:W-:Y:S01]  /*9620*/  VOTE.ANY R6, PT, P0 ;  /* 0x0000000000067806 */ /* 0x000fe200000e0100 */
[----:B0-----:R-:W-:Y:S06]  /*9630*/  ENDCOLLECTIVE ;  /* 0x000000000000791b */ /* 0x001fec0003800000 */
.L_x_854:
[----:B------:R-:W-:Y:S05]  /*9640*/  BSYNC B0 ;  /* 0x0000000000007941 */ /* 0x000fea0003800000 */
.L_x_853:
        /* <DEDUP_REMOVED lines=11> */
.L_x_855:
        /* <DEDUP_REMOVED lines=11> */
.L_x_856:
        /* <DEDUP_REMOVED lines=9> */
.L_x_857:
        /* <DEDUP_REMOVED lines=8> */
.L_x_858:
        /* <DEDUP_REMOVED lines=8> */
.L_x_859:
[----:B------:R-:W-:-:S04]  /*9940*/  ISETP.GT.AND P0, PT, R13, R4, PT ;  /* 0x000000040d00720c */ /* 0x000fc80003f04270 */
[----:B------:R-:W-:Y:S02]  /*9950*/  SEL R8, R8, RZ, !P0 ;  /* 0x000000ff08087207 */ /* 0x000fe40004000000 */
[----:B------:R-:W-:Y:S02]  /*9960*/  ISETP.NE.AND P0, PT, R12, 0x65, PT ;  /* 0x000000650c00780c */ /* 0x000fe40003f05270 */
[----:B------:R-:W-:-:S11]  /*9970*/  IADD3 R44, PT, PT, R17, R8, R44 ;  /* 0x00000008112c7210 */ /* 0x000fd60007ffe02c */
[----:B------:R-:W-:Y:S05]  /*9980*/  WARPSYNC.COLLECTIVE R6, `(.L_x_860) ;  /* 0x0000000006087348 */ /* 0x000fea0003c00000 */
[----:B------:R-:W-:Y:S01]  /*9990*/  VOTE.ALL P0, P0 ;  /* 0x0000000000ff7806 */ /* 0x000fe20000000000 */
[----:B------:R-:W-:-:S12]  /*99a0*/  ENDCOLLECTIVE ;  /* 0x000000000000791b */ /* 0x000fd80003800000 */
.L_x_860:
[----:B------:R-:W-:Y:S05]  /*99b0*/  BRA `(.L_x_861) ;  /* 0xffffffd800fc7947 */ /* 0x000fea000383ffff */
.L_x_862:
        /* <DEDUP_REMOVED lines=12> */
.L_x_899:


//--------------------- .text._ZN6thrust24THRUST_300001_SM_1000_NS8cuda_cub4core6detail13_kernel_agentINS1_16__set_operations14PartitionAgentINS0_12zip_iteratorIN4cuda3std3__45tupleIJNS0_6detail15normal_iteratorINS0_10device_ptrIiEEEESG_EEEEESI_i15ValueComparatorEEJSI_SI_iiiPNSA_4pairIiiEESJ_iEEEvDpT0_ --------------------------
	.section	.text._ZN6thrust24THRUST_300001_SM_1000_NS8cuda_cub4core6detail13_kernel_agentINS1_16__set_operations14PartitionAgentINS0_12zip_iteratorIN4cuda3std3__45tupleIJNS0_6detail15normal_iteratorINS0_10device_ptrIiEEEESG_EEEEESI_i15ValueComparatorEEJSI_SI_iiiPNSA_4pairIiiEESJ_iEEEvDpT0_,"ax",@progbits
	.align	128
        .global         _ZN6thrust24THRUST_300001_SM_1000_NS8cuda_cub4core6detail13_kernel_agentINS1_16__set_operations14PartitionAgentINS0_12zip_iteratorIN4cuda3std3__45tupleIJNS0_6detail15normal_iteratorINS0_10device_ptrIiEEEESG_EEEEESI_i15ValueComparatorEEJSI_SI_iiiPNSA_4pairIiiEESJ_iEEEvDpT0_
        .type           _ZN6thrust24THRUST_300001_SM_1000_NS8cuda_cub4core6detail13_kernel_agentINS1_16__set_operations14PartitionAgentINS0_12zip_iteratorIN4cuda3std3__45tupleIJNS0_6detail15normal_iteratorINS0_10device_ptrIiEEEESG_EEEEESI_i15ValueComparatorEEJSI_SI_iiiPNSA_4pairIiiEESJ_iEEEvDpT0_,@function
        .size           _ZN6thrust24THRUST_300001_SM_1000_NS8cuda_cub4core6detail13_kernel_agentINS1_16__set_operations14PartitionAgentINS0_12zip_iteratorIN4cuda3std3__45tupleIJNS0_6detail15normal_iteratorINS0_10device_ptrIiEEEESG_EEEEESI_i15ValueComparatorEEJSI_SI_iiiPNSA_4pairIiiEESJ_iEEEvDpT0_,(.L_x_900 - _ZN6thrust24THRUST_300001_SM_1000_NS8cuda_cub4core6detail13_kernel_agentINS1_16__set_operations14PartitionAgentINS0_12zip_iteratorIN4cuda3std3__45tupleIJNS0_6detail15normal_iteratorINS0_10device_ptrIiEEEESG_EEEEESI_i15ValueComparatorEEJSI_SI_iiiPNSA_4pairIiiEESJ_iEEEvDpT0_)
        .other          _ZN6thrust24THRUST_300001_SM_1000_NS8cuda_cub4core6detail13_kernel_agentINS1_16__set_operations14PartitionAgentINS0_12zip_iteratorIN4cuda3std3__45tupleIJNS0_6detail15normal_iteratorINS0_10device_ptrIiEEEESG_EEEEESI_i15ValueComparatorEEJSI_SI_iiiPNSA_4pairIiiEESJ_iEEEvDpT0_,@"STO_CUDA_ENTRY STV_DEFAULT"
_ZN6thrust24THRUST_300001_SM_1000_NS8cuda_cub4core6detail13_kernel_agentINS1_16__set_operations14PartitionAgentINS0_12zip_iteratorIN4cuda3std3__45tupleIJNS0_6detail15normal_iteratorINS0_10device_ptrIiEEEESG_EEEEESI_i15ValueComparatorEEJSI_SI_iiiPNSA_4pairIiiEESJ_iEEEvDpT0_:
.text._ZN6thrust24THRUST_300001_SM_1000_NS8cuda_cub4core6detail13_kernel_agentINS1_16__set_operations14PartitionAgentINS0_12zip_iteratorIN4cuda3std3__45tupleIJNS0_6detail15normal_iteratorINS0_10device_ptrIiEEEESG_EEEEESI_i15ValueComparatorEEJSI_SI_iiiPNSA_4pairIiiEESJ_iEEEvDpT0_:
[----:B------:R-:W-:Y:S01]  /*0000*/  LDC R1, c[0x0][0x37c] ;  /* 0x0000df00ff017b82 */ /* 0x000fe20000000800 */
[----:B------:R-:W0:Y:S01]  /*0010*/  S2R R0, SR_CTAID.X ;  /* 0x0000000000007919 */ /* 0x000e220000002500 */
[----:B------:R-:W0:Y:S01]  /*0020*/  LDCU UR4, c[0x0][0x360] ;  /* 0x00006c00ff0477ac */ /* 0x000e220008000800 */
[----:B------:R-:W0:Y:S01]  /*0030*/  S2R R3, SR_TID.X ;  /* 0x0000000000037919 */ /* 0x000e220000002100 */
[----:B------:R-:W1:Y:S01]  /*0040*/  LDCU UR5, c[0x0][0x3a8] ;  /* 0x00007500ff0577ac */ /* 0x000e620008000800 */
[----:B0-----:R-:W-:-:S05]  /*0050*/  IMAD R0, R0, UR4, R3 ;  /* 0x0000000400007c24 */ /* 0x001fca000f8e0203 */
[----:B-1----:R-:W-:-:S13]  /*0060*/  ISETP.GE.AND P0, PT, R0, UR5, PT ;  /* 0x0000000500007c0c */ /* 0x002fda000bf06270 */
[----:B------:R-:W-:Y:S05]  /*0070*/  @P0 EXIT ;  /* 0x000000000000094d */ /* 0x000fea0003800000 */
[----:B------:R-:W0:Y:S01]  /*0080*/  LDC.64 R2, c[0x0][0x3a0] ;  /* 0x0000e800ff027b82 */ /* 0x000e220000000a00 */
[----:B------:R-:W1:Y:S01]  /*0090*/  LDCU UR4, c[0x0][0x3bc] ;  /* 0x00007780ff0477ac */ /* 0x000e620008000800 */
[----:B------:R-:W-:Y:S01]  /*00a0*/  BSSY.RECONVERGENT B0, `(.L_x_863) ;  /* 0x0000017000007945 */ /* 0x000fe20003800200 */
[----:B-1----:R-:W-:Y:S01]  /*00b0*/  IMAD R8, R0, UR4, RZ ;  /* 0x0000000400087c24 */ /* 0x002fe2000f8e02ff */
[----:B------:R-:W1:Y:S04]  /*00c0*/  LDCU.64 UR4, c[0x0][0x358] ;  /* 0x00006b00ff0477ac */ /* 0x000e680008000a00 */
[----:B0-----:R-:W-:-:S04]  /*00d0*/  VIADDMNMX R8, R3, R2, R8, PT ;  /* 0x0000000203087246 */ /* 0x001fc80003800108 */
[C---:B------:R-:W-:Y:S02]  /*00e0*/  VIMNMX R2, PT, PT, R8.reuse, R2, PT ;  /* 0x0000000208027248 */ /* 0x040fe40003fe0100 */
[----:B------:R-:W-:-:S04]  /*00f0*/  VIADDMNMX R9, R8, -R3, RZ, !PT ;  /* 0x8000000308097246 */ /* 0x000fc800078001ff */
[----:B------:R-:W-:-:S13]  /*0100*/  ISETP.GE.AND P0, PT, R9, R2, PT ;  /* 0x000000020900720c */ /* 0x000fda0003f06270 */
[----:B-1----:R-:W-:Y:S05]  /*0110*/  @P0 BRA `(.L_x_864) ;  /* 0x00000000003c0947 */ /* 0x002fea0003800000 */
[----:B------:R-:W0:Y:S08]  /*0120*/  LDC.64 R4, c[0x0][0x380] ;  /* 0x0000e000ff047b82 */ /* 0x000e300000000a00 */
[----:B------:R-:W1:Y:S02]  /*0130*/  LDC.64 R6, c[0x0][0x390] ;  /* 0x0000e400ff067b82 */ /* 0x000e640000000a00 */
.L_x_865:
[----:B------:R-:W-:-:S05]  /*0140*/  IMAD.IADD R10, R2, 0x1, R9 ;  /* 0x00000001020a7824 */ /* 0x000fca00078e0209 */
[----:B------:R-:W-:-:S04]  /*0150*/  SHF.R.U32.HI R15, RZ, 0x1, R10 ;  /* 0x00000001ff0f7819 */ /* 0x000fc8000001160a */
[----:B------:R-:W-:-:S05]  /*0160*/  LOP3.LUT R11, RZ, R15, RZ, 0x33, !PT ;  /* 0x0000000fff0b7212 */ /* 0x000fca00078e33ff */
[----:B------:R-:W-:Y:S02]  /*0170*/  IMAD.IADD R13, R8, 0x1, R11 ;  /* 0x00000001080d7824 */ /* 0x000fe400078e020b */
[----:B0-----:R-:W-:-:S04]  /*0180*/  IMAD.WIDE.U32 R10, R15, 0x4, R4 ;  /* 0x000000040f0a7825 */ /* 0x001fc800078e0004 */
[----:B-1----:R-:W-:Y:S02]  /*0190*/  IMAD.WIDE R12, R13, 0x4, R6 ;  /* 0x000000040d0c7825 */ /* 0x002fe400078e0206 */
[----:B------:R-:W2:Y:S04]  /*01a0*/  LDG.E R10, desc[UR4][R10.64] ;  /* 0x000000040a0a7981 */ /* 0x000ea8000c1e1900 */
[----:B------:R-:W2:Y:S02]  /*01b0*/  LDG.E R13, desc[UR4][R12.64] ;  /* 0x000000040c0d7981 */ /* 0x000ea4000c1e1900 */
[----:B--2---:R-:W-:-:S04]  /*01c0*/  ISETP.GE.AND P0, PT, R13, R10, PT ;  /* 0x0000000a0d00720c */ /* 0x004fc80003f06270 */
[----:B------:R-:W-:-:S09]  /*01d0*/  SEL R2, R15, R2, !P0 ;  /* 0x000000020f027207 */ /* 0x000fd20004000000 */
[----:B------:R-:W-:-:S05]  /*01e0*/  @P0 VIADD R9, R15, 0x1 ;  /* 0x000000010f090836 */ /* 0x000fca0000000000 */
[----:B------:R-:W-:-:S13]  /*01f0*/  ISETP.GE.AND P0, PT, R9, R2, PT ;  /* 0x000000020900720c */ /* 0x000fda0003f06270 */
[----:B------:R-:W-:Y:S05]  /*0200*/  @!P0 BRA `(.L_x_865) ;  /* 0xfffffffc00cc8947 */ /* 0x000fea000383ffff */
.L_x_864:
[----:B------:R-:W-:Y:S05]  /*0210*/  BSYNC.RECONVERGENT B0 ;  /* 0x0000000000007941 */ /* 0x000fea0003800200 */
.L_x_863:
[----:B------:R-:W-:Y:S01]  /*0220*/  IMAD.IADD R2, R8, 0x1, -R9 ;  /* 0x0000000108027824 */ /* 0x000fe200078e0a09 */
[----:B------:R-:W-:Y:S01]  /*0230*/  BSSY.RECONVERGENT B0, `(.L_x_866) ;  /* 0x00000bb000007945 */ /* 0x000fe20003800200 */
[----:B------:R-:W-:-:S03]  /*0240*/  IMAD.MOV.U32 R4, RZ, RZ, RZ ;  /* 0x000000ffff047224 */ /* 0x000fc600078e00ff */
[----:B------:R-:W-:-:S13]  /*0250*/  ISETP.GE.AND P0, PT, R2, R3, PT ;  /* 0x000000030200720c */ /* 0x000fda0003f06270 */
[----:B------:R-:W-:Y:S05]  /*0260*/  @P0 BRA `(.L_x_867) ;  /* 0x0000000800dc0947 */ /* 0x000fea0003800000 */
[----:B------:R-:W0:Y:S02]  /*0270*/  LDC.64 R4, c[0x0][0x390] ;  /* 0x0000e400ff047b82 */ /* 0x000e240000000a00 */
[----:B0-----:R-:W-:-:S05]  /*0280*/  IMAD.WIDE R6, R2, 0x4, R4 ;  /* 0x0000000402067825 */ /* 0x001fca00078e0204 */
[----:B------:R0:W5:Y:S01]  /*0290*/  LDG.E R12, desc[UR4][R6.64] ;  /* 0x00000004060c7981 */ /* 0x000162000c1e1900 */
[----:B------:R-:W-:Y:S01]  /*02a0*/  ISETP.GE.AND P0, PT, R9, 0x1, PT ;  /* 0x000000010900780c */ /* 0x000fe20003f06270 */
[----:B------:R-:W-:Y:S04]  /*02b0*/  BSSY.RECONVERGENT B1, `(.L_x_868) ;  /* 0x0000046000017945 */ /* 0x000fe80003800200 */
[----:B------:R-:W-:Y:S01]  /*02c0*/  BSSY.RELIABLE B2, `(.L_x_869) ;  /* 0x000003a000027945 */ /* 0x000fe20003800100 */
[----:B------:R-:W-:Y:S02]  /*02d0*/  IMAD.MOV.U32 R13, RZ, RZ, RZ ;  /* 0x000000ffff0d7224 */ /* 0x000fe400078e00ff */
[----:B------:R-:W-:-:S05]  /*02e0*/  IMAD.MOV.U32 R14, RZ, RZ, RZ ;  /* 0x000000ffff0e7224 */ /* 0x000fca00078e00ff */
[----:B0-----:R-:W-:Y:S05]  /*02f0*/  @!P0 BRA `(.L_x_870) ;  /* 0x0000000000c88947 */ /* 0x001fea0003800000 */
[----:B------:R-:W0:Y:S01]  /*0300*/  LDC.64 R10, c[0x0][0x380] ;  /* 0x0000e000ff0a7b82 */ /* 0x000e220000000a00 */
[----:B------:R-:W-:-:S05]  /*0310*/  IMAD.WIDE.U32 R14, R9, 0x1ff, RZ ;  /* 0x000001ff090e7825 */ /* 0x000fca00078e00ff */
[--C-:B------:R-:W-:Y:S02]  /*0320*/  SHF.R.U64 R18, R14, 0x9, R15.reuse ;  /* 0x000000090e127819 */ /* 0x100fe4000000120f */
[----:B------:R-:W-:Y:S02]  /*0330*/  SHF.R.U32.HI R14, RZ, 0x9, R15 ;  /* 0x00000009ff0e7819 */ /* 0x000fe4000001160f */
[----:B0-----:R-:W-:-:S04]  /*0340*/  LEA R16, P0, R18, R10, 0x2 ;  /* 0x0000000a12107211 */ /* 0x001fc800078010ff */
[----:B------:R-:W-:-:S06]  /*0350*/  LEA.HI.X R17, R18, R11, R14, 0x2, P0 ;  /* 0x0000000b12117211 */ /* 0x000fcc00000f140e */
[----:B------:R-:W2:Y:S01]  /*0360*/  LDG.E R17, desc[UR4][R16.64] ;  /* 0x0000000410117981 */ /* 0x000ea2000c1e1900 */
[----:B------:R-:W-:Y:S01]  /*0370*/  VIADD R14, R18, 0x1 ;  /* 0x00000001120e7836 */ /* 0x000fe20000000000 */
[----:B------:R-:W-:Y:S01]  /*0380*/  BSSY.RECONVERGENT B3, `(.L_x_871) ;  /* 0x0000010000037945 */ /* 0x000fe20003800200 */
[----:B--2--5:R-:W-:-:S04]  /*0390*/  ISETP.GE.AND P0, PT, R17, R12, PT ;  /* 0x0000000c1100720c */ /* 0x024fc80003f06270 */
[----:B------:R-:W-:Y:S02]  /*03a0*/  SEL R13, R9, R18, !P0 ;  /* 0x00000012090d7207 */ /* 0x000fe40004000000 */
[----:B------:R-:W-:-:S04]  /*03b0*/  SEL R14, R14, RZ, !P0 ;  /* 0x000000ff0e0e7207 */ /* 0x000fc80004000000 */
[----:B------:R-:W-:-:S13]  /*03c0*/  ISETP.GE.U32.AND P0, PT, R14, R13, PT ;  /* 0x0000000d0e00720c */ /* 0x000fda0003f06070 */
[----:B------:R-:W-:Y:S05]  /*03d0*/  @P0 BRA `(.L_x_872) ;  /* 0x0000000000280947 */ /* 0x000fea0003800000 */
[----:B------:R-:W-:Y:S02]  /*03e0*/  IMAD.MOV.U32 R15, RZ, RZ, RZ ;  /* 0x000000ffff0f7224 */ /* 0x000fe400078e00ff */
[----:B------:R-:W-:-:S05]  /*03f0*/  IMAD.WIDE.U32 R16, R13, 0x7f, R14 ;  /* 0x0000007f0d107825 */ /* 0x000fca00078e000e */
[--C-:B------:R-:W-:Y:S02]  /*0400*/  SHF.R.U64 R18, R16, 0x7, R17.reuse ;  /* 0x0000000710127819 */ /* 0x100fe40000001211 */
[----:B------:R-:W-:Y:S02]  /*0410*/  SHF.R.U32.HI R17, RZ, 0x7, R17 ;  /* 0x00000007ff117819 */ /* 0x000fe40000011611 */
[----:B------:R-:W-:-:S04]  /*0420*/  LEA R16, P0, R18, R10, 0x2 ;  /* 0x0000000a12107211 */ /* 0x000fc800078010ff */
[----:B------:R-:W-:-:S06]  /*0430*/  LEA.HI.X R17, R18, R11, R17, 0x2, P0 ;  /* 0x0000000b12117211 */ /* 0x000fcc00000f1411 */
[----:B------:R-:W2:Y:S02]  /*0440*/  LDG.E R17, desc[UR4][R16.64] ;  /* 0x0000000410117981 */ /* 0x000ea4000c1e1900 */
[----:B--2---:R-:W-:-:S04]  /*0450*/  ISETP.GE.AND P0, PT, R17, R12, PT ;  /* 0x0000000c1100720c */ /* 0x004fc80003f06270 */
[----:B------:R-:W-:-:S09]  /*0460*/  SEL R13, R13, R18, !P0 ;  /* 0x000000120d0d7207 */ /* 0x000fd20004000000 */
[----:B------:R-:W-:-:S07]  /*0470*/  @!P0 VIADD R14, R18, 0x1 ;  /* 0x00000001120e8836 */ /* 0x000fce0000000000 */
.L_x_872:
[----:B------:R-:W-:Y:S05]  /*0480*/  BSYNC.RECONVERGENT B3 ;  /* 0x0000000000037941 */ /* 0x000fea0003800200 */
.L_x_871:
        /* <DEDUP_REMOVED lines=11> */
[----:B------:R-:W-:-:S05]  /*0540*/  @!P0 VIADD R14, R18, 0x1 ;  /* 0x00000001120e8836 */ /* 0x000fca0000000000 */
[----:B------:R-:W-:-:S13]  /*0550*/  ISETP.GE.U32.AND P0, PT, R14, R13, PT ;  /* 0x0000000d0e00720c */ /* 0x000fda0003f06070 */
[----:B------:R-:W-:Y:S05]  /*0560*/  @P0 BREAK.RELIABLE B2 ;  /* 0x0000000000020942 */ /* 0x000fea0003800100 */
        /* <DEDUP_REMOVED lines=11> */
.L_x_870:
[----:B------:R-:W0:Y:S01]  /*0620*/  LDC.64 R10, c[0x0][0x380] ;  /* 0x0000e000ff0a7b82 */ /* 0x000e220000000a00 */
[----:B------:R-:W-:-:S13]  /*0630*/  ISETP.GE.U32.AND P0, PT, R14, R13, PT ;  /* 0x0000000d0e00720c */ /* 0x000fda0003f06070 */
[----:B------:R-:W-:Y:S05]  /*0640*/  @P0 BREAK.RELIABLE B2 ;  /* 0x0000000000020942 */ /* 0x000fea0003800100 */
[----:B------:R-:W-:Y:S05]  /*0650*/  @P0 BRA `(.L_x_873) ;  /* 0x00000000002c0947 */ /* 0x000fea0003800000 */
[----:B------:R-:W-:Y:S05]  /*0660*/  BSYNC.RELIABLE B2 ;  /* 0x0000000000027941 */ /* 0x000fea0003800100 */
.L_x_869:
[CC--:B------:R-:W-:Y:S02]  /*0670*/  LOP3.LUT R15, R14.reuse, R13.reuse, RZ, 0xc0, !PT ;  /* 0x0000000d0e0f7212 */ /* 0x0c0fe400078ec0ff */
[----:B------:R-:W-:-:S04]  /*0680*/  LOP3.LUT R16, R14, R13, RZ, 0x3c, !PT ;  /* 0x0000000d0e107212 */ /* 0x000fc800078e3cff */
[----:B------:R-:W-:-:S05]  /*0690*/  LEA.HI.SX32 R15, R16, R15, 0x1f ;  /* 0x0000000f100f7211 */ /* 0x000fca00078ffaff */
[----:B0-----:R-:W-:-:S06]  /*06a0*/  IMAD.WIDE R16, R15, 0x4, R10 ;  /* 0x000000040f107825 */ /* 0x001fcc00078e020a */
[----:B------:R-:W2:Y:S02]  /*06b0*/  LDG.E R17, desc[UR4][R16.64] ;  /* 0x0000000410117981 */ /* 0x000ea4000c1e1900 */
[----:B--2--5:R-:W-:-:S04]  /*06c0*/  ISETP.GE.AND P0, PT, R17, R12, PT ;  /* 0x0000000c1100720c */ /* 0x024fc80003f06270 */
[----:B------:R-:W-:-:S09]  /*06d0*/  SEL R13, R13, R15, !P0 ;  /* 0x0000000f0d0d7207 */ /* 0x000fd20004000000 */
[----:B------:R-:W-:-:S05]  /*06e0*/  @!P0 VIADD R14, R15, 0x1 ;  /* 0x000000010f0e8836 */ /* 0x000fca0000000000 */
[----:B------:R-:W-:-:S13]  /*06f0*/  ISETP.GE.AND P0, PT, R14, R13, PT ;  /* 0x0000000d0e00720c */ /* 0x000fda0003f06270 */
[----:B------:R-:W-:Y:S05]  /*0700*/  @!P0 BRA `(.L_x_869) ;  /* 0xfffffffc00d88947 */ /* 0x000fea000383ffff */
.L_x_873:
[----:B------:R-:W-:Y:S05]  /*0710*/  BSYNC.RECONVERGENT B1 ;  /* 0x0000000000017941 */ /* 0x000fea0003800200 */
.L_x_868:
[----:B------:R-:W-:Y:S01]  /*0720*/  ISETP.GE.AND P0, PT, R2, 0x1, PT ;  /* 0x000000010200780c */ /* 0x000fe20003f06270 */
[----:B------:R-:W-:Y:S01]  /*0730*/  BSSY.RECONVERGENT B1, `(.L_x_874) ;  /* 0x000000f000017945 */ /* 0x000fe20003800200 */
[----:B0-----:R-:W-:Y:S02]  /*0740*/  IMAD.MOV.U32 R10, RZ, RZ, RZ ;  /* 0x000000ffff0a7224 */ /* 0x001fe400078e00ff */
[----:B------:R-:W-:-:S09]  /*0750*/  IMAD.MOV.U32 R11, RZ, RZ, R2 ;  /* 0x000000ffff0b7224 */ /* 0x000fd200078e0002 */
[----:B------:R-:W-:Y:S05]  /*0760*/  @!P0 BRA `(.L_x_875) ;  /* 0x00000000002c8947 */ /* 0x000fea0003800000 */
[----:B------:R-:W0:Y:S01]  /*0770*/  LDCU.64 UR6, c[0x0][0x390] ;  /* 0x00007200ff0677ac */ /* 0x000e220008000a00 */
[----:B------:R-:W-:-:S05]  /*0780*/  IMAD.WIDE.U32 R10, R2, 0x1ff, RZ ;  /* 0x000001ff020a7825 */ /* 0x000fca00078e00ff */
[--C-:B------:R-:W-:Y:S02]  /*0790*/  SHF.R.U64 R13, R10, 0x9, R11.reuse ;  /* 0x000000090a0d7819 */ /* 0x100fe4000000120b */
[----:B------:R-:W-:Y:S02]  /*07a0*/  SHF.R.U32.HI R10, RZ, 0x9, R11 ;  /* 0x00000009ff0a7819 */ /* 0x000fe4000001160b */
[----:B0-----:R-:W-:-:S04]  /*07b0*/  LEA R16, P0, R13, UR6, 0x2 ;  /* 0x000000060d107c11 */ /* 0x001fc8000f8010ff */
[----:B------:R-:W-:-:S06]  /*07c0*/  LEA.HI.X R17, R13, UR7, R10, 0x2, P0 ;  /* 0x000000070d117c11 */ /* 0x000fcc00080f140a */
[----:B------:R-:W2:Y:S01]  /*07d0*/  LDG.E R17, desc[UR4][R16.64] ;  /* 0x0000000410117981 */ /* 0x000ea2000c1e1900 */
[----:B------:R-:W-:Y:S01]  /*07e0*/  VIADD R10, R13, 0x1 ;  /* 0x000000010d0a7836 */ /* 0x000fe20000000000 */
[----:B--2--5:R-:W-:-:S04]  /*07f0*/  ISETP.GE.AND P0, PT, R17, R12, PT ;  /* 0x0000000c1100720c */ /* 0x024fc80003f06270 */
[----:B------:R-:W-:Y:S02]  /*0800*/  SEL R11, R2, R13, !P0 ;  /* 0x0000000d020b7207 */ /* 0x000fe40004000000 */
[----:B------:R-:W-:-:S07]  /*0810*/  SEL R10, R10, RZ, !P0 ;  /* 0x000000ff0a0a7207 */ /* 0x000fce0004000000 */
.L_x_875:
[----:B------:R-:W-:Y:S05]  /*0820*/  BSYNC.RECONVERGENT B1 ;  /* 0x0000000000017941 */ /* 0x000fea0003800200 */
.L_x_874:
[----:B------:R-:W-:Y:S01]  /*0830*/  ISETP.GE.AND P0, PT, R10, R11, PT ;  /* 0x0000000b0a00720c */ /* 0x000fe20003f06270 */
[----:B------:R-:W-:Y:S04]  /*0840*/  BSSY.RECONVERGENT B1, `(.L_x_876) ;  /* 0x000003a000017945 */ /* 0x000fe80003800200 */
[----:B------:R-:W-:Y:S08]  /*0850*/  BSSY.RELIABLE B2, `(.L_x_877) ;  /* 0x000002e000027945 */ /* 0x000ff00003800100 */
[----:B------:R-:W-:Y:S05]  /*0860*/  @P0 BRA `(.L_x_878) ;  /* 0x0000000000680947 */ /* 0x000fea0003800000 */
[----:B------:R-:W0:Y:S01]  /*0870*/  LDCU.64 UR6, c[0x0][0x390] ;  /* 0x00007200ff0677ac */ /* 0x000e220008000a00 */
[----:B------:R-:W-:Y:S02]  /*0880*/  IMAD.MOV.U32 R16, RZ, RZ, R10 ;  /* 0x000000ffff107224 */ /* 0x000fe400078e000a */
[----:B------:R-:W-:Y:S02]  /*0890*/  IMAD.MOV.U32 R17, RZ, RZ, RZ ;  /* 0x000000ffff117224 */ /* 0x000fe400078e00ff */
[----:B------:R-:W-:-:S05]  /*08a0*/  IMAD.WIDE.U32 R16, R11, 0x7f, R16 ;  /* 0x0000007f0b107825 */ /* 0x000fca00078e0010 */
[--C-:B------:R-:W-:Y:S02]  /*08b0*/  SHF.R.U64 R18, R16, 0x7, R17.reuse ;  /* 0x0000000710127819 */ /* 0x100fe40000001211 */
[----:B------:R-:W-:Y:S02]  /*08c0*/  SHF.R.U32.HI R17, RZ, 0x7, R17 ;  /* 0x00000007ff117819 */ /* 0x000fe40000011611 */
[----:B0-----:R-:W-:-:S04]  /*08d0*/  LEA R16, P0, R18, UR6, 0x2 ;  /* 0x0000000612107c11 */ /* 0x001fc8000f8010ff */
[----:B------:R-:W-:-:S06]  /*08e0*/  LEA.HI.X R17, R18, UR7, R17, 0x2, P0 ;  /* 0x0000000712117c11 */ /* 0x000fcc00080f1411 */
[----:B------:R-:W2:Y:S02]  /*08f0*/  LDG.E R17, desc[UR4][R16.64] ;  /* 0x0000000410117981 */ /* 0x000ea4000c1e1900 */
[----:B--2--5:R-:W-:-:S04]  /*0900*/  ISETP.GE.AND P0, PT, R17, R12, PT ;  /* 0x0000000c1100720c */ /* 0x024fc80003f06270 */
[----:B------:R-:W-:-:S09]  /*0910*/  SEL R11, R11, R18, !P0 ;  /* 0x000000120b0b7207 */ /* 0x000fd20004000000 */
[----:B------:R-:W-:-:S05]  /*0920*/  @!P0 VIADD R10, R18, 0x1 ;  /* 0x00000001120a8836 */ /* 0x000fca0000000000 */
[----:B------:R-:W-:-:S13]  /*0930*/  ISETP.GE.AND P0, PT, R10, R11, PT ;  /* 0x0000000b0a00720c */ /* 0x000fda0003f06270 */
        /* <DEDUP_REMOVED lines=10> */
[----:B--2---:R-:W-:-:S04]  /*09e0*/  ISETP.GE.AND P0, PT, R17, R12, PT ;  /* 0x0000000c1100720c */ /* 0x004fc80003f06270 */
[----:B------:R-:W-:-:S09]  /*09f0*/  SEL R11, R11, R18, !P0 ;  /* 0x000000120b0b7207 */ /* 0x000fd20004000000 */
[----:B------:R-:W-:-:S07]  /*0a00*/  @!P0 VIADD R10, R18, 0x1 ;  /* 0x00000001120a8836 */ /* 0x000fce0000000000 */
.L_x_878:
[----:B------:R-:W-:-:S13]  /*0a10*/  ISETP.GE.AND P0, PT, R10, R11, PT ;  /* 0x0000000b0a00720c */ /* 0x000fda0003f06270 */
[----:B------:R-:W-:Y:S05]  /*0a20*/  @P0 BREAK.RELIABLE B2 ;  /* 0x0000000000020942 */ /* 0x000fea0003800100 */
        /* <DEDUP_REMOVED lines=12> */
[----:B------:R-:W-:-:S07]  /*0af0*/  @!P0 VIADD R10, R18, 0x1 ;  /* 0x00000001120a8836 */ /* 0x000fce0000000000 */
.L_x_879:
[----:B------:R-:W-:-:S13]  /*0b00*/  ISETP.GE.AND P0, PT, R10, R11, PT ;  /* 0x0000000b0a00720c */ /* 0x000fda0003f06270 */
[----:B------:R-:W-:Y:S05]  /*0b10*/  @P0 BREAK.RELIABLE B2 ;  /* 0x0000000000020942 */ /* 0x000fea0003800100 */
[----:B------:R-:W-:Y:S05]  /*0b20*/  @P0 BRA `(.L_x_880) ;  /* 0x00000000002c0947 */ /* 0x000fea0003800000 */
[----:B------:R-:W-:Y:S05]  /*0b30*/  BSYNC.RELIABLE B2 ;  /* 0x0000000000027941 */ /* 0x000fea0003800100 */
.L_x_877:
[CC--:B------:R-:W-:Y:S02]  /*0b40*/  LOP3.LUT R13, R10.reuse, R11.reuse, RZ, 0xc0, !PT ;  /* 0x0000000b0a0d7212 */ /* 0x0c0fe400078ec0ff */
[----:B------:R-:W-:-:S04]  /*0b50*/  LOP3.LUT R16, R10, R11, RZ, 0x3c, !PT ;  /* 0x0000000b0a107212 */ /* 0x000fc800078e3cff */
[----:B------:R-:W-:-:S05]  /*0b60*/  LEA.HI.SX32 R13, R16, R13, 0x1f ;  /* 0x0000000d100d7211 */ /* 0x000fca00078ffaff */
[----:B------:R-:W-:-:S06]  /*0b70*/  IMAD.WIDE R16, R13, 0x4, R4 ;  /* 0x000000040d107825 */ /* 0x000fcc00078e0204 */
[----:B------:R-:W2:Y:S02]  /*0b80*/  LDG.E R17, desc[UR4][R16.64] ;  /* 0x0000000410117981 */ /* 0x000ea4000c1e1900 */
[----:B--2---:R-:W-:-:S04]  /*0b90*/  ISETP.GE.AND P0, PT, R17, R12, PT ;  /* 0x0000000c1100720c */ /* 0x004fc80003f06270 */
[----:B------:R-:W-:-:S09]  /*0ba0*/  SEL R11, R11, R13, !P0 ;  /* 0x0000000d0b0b7207 */ /* 0x000fd20004000000 */
[----:B------:R-:W-:-:S05]  /*0bb0*/  @!P0 VIADD R10, R13, 0x1 ;  /* 0x000000010d0a8836 */ /* 0x000fca0000000000 */
[----:B------:R-:W-:-:S13]  /*0bc0*/  ISETP.GE.AND P0, PT, R10, R11, PT ;  /* 0x0000000b0a00720c */ /* 0x000fda0003f06270 */
[----:B------:R-:W-:Y:S05]  /*0bd0*/  @!P0 BRA `(.L_x_877) ;  /* 0xfffffffc00d88947 */ /* 0x000fea000383ffff */
.L_x_880:
[----:B------:R-:W-:Y:S05]  /*0be0*/  BSYNC.RECONVERGENT B1 ;  /* 0x0000000000017941 */ /* 0x000fea0003800200 */
.L_x_876:
[----:B------:R-:W-:Y:S01]  /*0bf0*/  IMAD.IADD R11, R2, 0x1, -R10 ;  /* 0x00000001020b7824 */ /* 0x000fe200078e0a0a */
[----:B------:R-:W-:Y:S01]  /*0c00*/  BSSY.RECONVERGENT B1, `(.L_x_881) ;  /* 0x0000015000017945 */ /* 0x000fe20003800200 */
[----:B------:R-:W-:-:S03]  /*0c10*/  IMAD.MOV.U32 R5, RZ, RZ, RZ ;  /* 0x000000ffff057224 */ /* 0x000fc600078e00ff */
[----:B------:R-:W-:-:S04]  /*0c20*/  IADD3 R13, PT, PT, R11, R9, -R14 ;  /* 0x000000090b0d7210 */ /* 0x000fc80007ffe80e */
[----:B------:R-:W-:-:S04]  /*0c30*/  SHF.R.S32.HI R4, RZ, 0x1, R13 ;  /* 0x00000001ff047819 */ /* 0x000fc8000001140d */
[----:B------:R-:W-:-:S04]  /*0c40*/  VIMNMX R16, PT, PT, R11, R4, !PT ;  /* 0x000000040b107248 */ /* 0x000fc80007fe0100 */
[----:B------:R-:W-:-:S04]  /*0c50*/  IADD3 R10, PT, PT, R10, 0x1, R16 ;  /* 0x000000010a0a7810 */ /* 0x000fc80007ffe010 */
[----:B------:R-:W-:-:S05]  /*0c60*/  VIMNMX R3, PT, PT, R10, R3, PT ;  /* 0x000000030a037248 */ /* 0x000fca0003fe0100 */
[----:B------:R-:W-:-:S05]  /*0c70*/  IMAD.IADD R3, R3, 0x1, -R2 ;  /* 0x0000000103037824 */ /* 0x000fca00078e0a02 */
[----:B------:R-:W-:-:S13]  /*0c80*/  ISETP.GE.AND P0, PT, R3, 0x1, PT ;  /* 0x000000010300780c */ /* 0x000fda0003f06270 */
[----:B------:R-:W-:Y:S05]  /*0c90*/  @!P0 BRA `(.L_x_882) ;  /* 0x00000000002c8947 */ /* 0x000fea0003800000 */
[----:B------:R-:W-:Y:S02]  /*0ca0*/  IMAD.MOV.U32 R4, RZ, RZ, R3 ;  /* 0x000000ffff047224 */ /* 0x000fe400078e0003 */
[----:B------:R-:W-:-:S07]  /*0cb0*/  IMAD.MOV.U32 R5, RZ, RZ, RZ ;  /* 0x000000ffff057224 */ /* 0x000fce00078e00ff */
.L_x_883:
[----:B------:R-:W-:-:S05]  /*0cc0*/  IMAD.IADD R2, R5, 0x1, R4 ;  /* 0x0000000105027824 */ /* 0x000fca00078e0204 */
[----:B------:R-:W-:-:S05]  /*0cd0*/  SHF.R.S32.HI R9, RZ, 0x1, R2 ;  /* 0x00000001ff097819 */ /* 0x000fca0000011402 */
[----:B------:R-:W-:-:S06]  /*0ce0*/  IMAD.WIDE R2, R9, 0x4, R6 ;  /* 0x0000000409027825 */ /* 0x000fcc00078e0206 */
[----:B------:R-:W2:Y:S02]  /*0cf0*/  LDG.E R3, desc[UR4][R2.64] ;  /* 0x0000000402037981 */ /* 0x000ea4000c1e1900 */
[----:B--2--5:R-:W-:-:S04]  /*0d00*/  ISETP.GE.AND P0, PT, R12, R3, PT ;  /* 0x000000030c00720c */ /* 0x024fc80003f06270 */
[----:B------:R-:W-:-:S09]  /*0d10*/  SEL R4, R9, R4, !P0 ;  /* 0x0000000409047207 */ /* 0x000fd20004000000 */
[----:B------:R-:W-:-:S05]  /*0d20*/  @P0 VIADD R5, R9, 0x1 ;  /* 0x0000000109050836 */ /* 0x000fca0000000000 */
[----:B------:R-:W-:-:S13]  /*0d30*/  ISETP.GE.AND P0, PT, R5, R4, PT ;  /* 0x000000040500720c */ /* 0x000fda0003f06270 */
[----:B------:R-:W-:Y:S05]  /*0d40*/  @!P0 BRA `(.L_x_883) ;  /* 0xfffffffc00dc8947 */ /* 0x000fea000383ffff */
.L_x_882:
[----:B------:R-:W-:Y:S05]  /*0d50*/  BSYNC.RECONVERGENT B1 ;  /* 0x0000000000017941 */ /* 0x000fea0003800200 */
.L_x_881:
        /* <DEDUP_REMOVED lines=8> */
.L_x_867:
[----:B------:R-:W-:Y:S05]  /*0de0*/  BSYNC.RECONVERGENT B0 ;  /* 0x0000000000007941 */ /* 0x000fea0003800200 */
.L_x_866:
[----:B------:R-:W-:Y:S05]  /*0df0*/  WARPSYNC.ALL ;  /* 0x0000000000007948 */ /* 0x000fea0003800000 */
[----:B------:R-:W0:Y:S01]  /*0e00*/  LDC.64 R2, c[0x0][0x3b0] ;  /* 0x0000ec00ff027b82 */ /* 0x000e220000000a00 */
[----:B------:R-:W-:Y:S01]  /*0e10*/  IADD3 R5, PT, PT, R4, R8, -R9 ;  /* 0x0000000804057210 */ /* 0x000fe20007ffe809 */
[----:B0-----:R-:W-:-:S05]  /*0e20*/  IMAD.WIDE R2, R0, 0x8, R2 ;  /* 0x0000000800027825 */ /* 0x001fca00078e0202 */
[----:B------:R-:W-:Y:S04]  /*0e30*/  STG.E desc[UR4][R2.64], R9 ;  /* 0x0000000902007986 */ /* 0x000fe8000c101904 */
[----:B------:R-:W-:Y:S01]  /*0e40*/  STG.E desc[UR4][R2.64+0x4], R5 ;  /* 0x0000040502007986 */ /* 0x000fe2000c101904 */
[----:B------:R-:W-:Y:S05]  /*0e50*/  EXIT ;  /* 0x000000000000794d */ /* 0x000fea0003800000 */
.L_x_884:
        /* <DEDUP_REMOVED lines=10> */
.L_x_900:


//--------------------- .text._ZN6thrust24THRUST_300001_SM_1000_NS8cuda_cub4core6detail13_kernel_agentINS1_16__set_operations9InitAgentIN3cub18CUB_300001_SM_100013ScanTileStateIiLb1EEEiEEJSA_iEEEvDpT0_ --------------------------
	.section	.text._ZN6thrust24THRUST_300001_SM_1000_NS8cuda_cub4core6detail13_kernel_agentINS1_16__set_operations9InitAgentIN3cub18CUB_300001_SM_100013ScanTileStateIiLb1EEEiEEJSA_iEEEvDpT0_,"ax",@progbits
	.align	128
        .global         _ZN6thrust24THRUST_300001_SM_1000_NS8cuda_cub4core6detail13_kernel_agentINS1_16__set_operations9InitAgentIN3cub18CUB_300001_SM_100013ScanTileStateIiLb1EEEiEEJSA_iEEEvDpT0_
        .type           _ZN6thrust24THRUST_300001_SM_1000_NS8cuda_cub4core6detail13_kernel_agentINS1_16__set_operations9InitAgentIN3cub18CUB_300001_SM_100013ScanTileStateIiLb1EEEiEEJSA_iEEEvDpT0_,@function
        .size           _ZN6thrust24THRUST_300001_SM_1000_NS8cuda_cub4core6detail13_kernel_agentINS1_16__set_operations9InitAgentIN3cub18CUB_300001_SM_100013ScanTileStateIiLb1EEEiEEJSA_iEEEvDpT0_,(.L_x_901 - _ZN6thrust24THRUST_300001_SM_1000_NS8cuda_cub4core6detail13_kernel_agentINS1_16__set_operations9InitAgentIN3cub18CUB_300001_SM_100013ScanTileStateIiLb1EEEiEEJSA_iEEEvDpT0_)
        .other          _ZN6thrust24THRUST_300001_SM_1000_NS8cuda_cub4core6detail13_kernel_agentINS1_16__set_operations9InitAgentIN3cub18CUB_300001_SM_100013ScanTileStateIiLb1EEEiEEJSA_iEEEvDpT0_,@"STO_CUDA_ENTRY STV_DEFAULT"
_ZN6thrust24THRUST_300001_SM_1000_NS8cuda_cub4core6detail13_kernel_agentINS1_16__set_operations9InitAgentIN3cub18CUB_300001_SM_100013ScanTileStateIiLb1EEEiEEJSA_iEEEvDpT0_:
.text._ZN6thrust24THRUST_300001_SM_1000_NS8cuda_cub4core6detail13_kernel_agentINS1_16__set_operations9InitAgentIN3cub18CUB_300001_SM_100013ScanTileStateIiLb1EEEiEEJSA_iEEEvDpT0_:
[----:B------:R-:W-:Y:S01]  /*0000*/  LDC R1, c[0x0][0x37c] ;  /* 0x0000df00ff017b82 */ /* 0x000fe20000000800 */
[----:B------:R-:W0:Y:S07]  /*0010*/  S2R R0, SR_TID.X ;  /* 0x0000000000007919 */ /* 0x000e2e0000002100 */
[----:B------:R-:W1:Y:S01]  /*0020*/  S2UR UR6, SR_CTAID.X ;  /* 0x00000000000679c3 */ /* 0x000e620000002500 */
[----:B------:R-:W2:Y:S07]  /*0030*/  LDCU UR4, c[0x0][0x388] ;  /* 0x00007100ff0477ac */ /* 0x000eae0008000800 */
[----:B------:R-:W1:Y:S01]  /*0040*/  LDC R5, c[0x0][0x360] ;  /* 0x0000d800ff057b82 */ /* 0x000e620000000800 */
[----:B0-----:R-:W-:Y:S01]  /*0050*/  ISETP.GT.U32.AND P0, PT, R0, 0x1f, PT ;  /* 0x0000001f0000780c */ /* 0x001fe20003f04070 */
[----:B-1----:R-:W-:-:S03]  /*0060*/  IMAD R5, R5, UR6, R0 ;  /* 0x0000000605057c24 */ /* 0x002fc6000f8e0200 */
[----:B------:R-:W-:Y:S02]  /*0070*/  ISETP.NE.OR P0, PT, RZ, UR6, P0 ;  /* 0x00000006ff007c0c */ /* 0x000fe40008705670 */
[----:B--2---:R-:W-:Y:S01]  /*0080*/  ISETP.GE.AND P1, PT, R5, UR4, PT ;  /* 0x0000000405007c0c */ /* 0x004fe2000bf26270 */
[----:B------:R-:W0:-:S12]  /*0090*/  LDCU.64 UR4, c[0x0][0x358] ;  /* 0x00006b00ff0477ac */ /* 0x000e180008000a00 */
[----:B------:R-:W1:Y:S01]  /*00a0*/  @!P1 LDC.64 R2, c[0x0][0x380] ;  /* 0x0000e000ff029b82 */ /* 0x000e620000000a00 */
[----:B------:R-:W-:Y:S01]  /*00b0*/  @!P1 MOV R4, 0x63 ;  /* 0x0000006300049802 */ /* 0x000fe20000000f00 */
[----:B-1----:R-:W-:-:S04]  /*00c0*/  @!P1 IMAD.WIDE R2, R5, 0x8, R2 ;  /* 0x0000000805029825 */ /* 0x002fc800078e0202 */
[----:B------:R-:W-:-:S05]  /*00d0*/  HFMA2 R5, -RZ, RZ, 0, 0 ;  /* 0x00000000ff057431 */ /* 0x000fca00000001ff */
[----:B0-----:R0:W-:Y:S01]  /*00e0*/  @!P1 STG.E.64 desc[UR4][R2.64+0x100], R4 ;  /* 0x0001000402009986 */ /* 0x0011e2000c101b04 */
[----:B------:R-:W-:Y:S05]  /*00f0*/  @P0 EXIT ;  /* 0x000000000000094d */ /* 0x000fea0003800000 */
[----:B0-----:R-:W0:Y:S02]  /*0100*/  LDC.64 R2, c[0x0][0x380] ;  /* 0x0000e000ff027b82 */ /* 0x001e240000000a00 */
[----:B0-----:R-:W-:-:S05]  /*0110*/  IMAD.WIDE.U32 R2, R0, 0x8, R2 ;  /* 0x0000000800027825 */ /* 0x001fca00078e0002 */
[----:B------:R-:W-:Y:S01]  /*0120*/  STG.E.64 desc[UR4][R2.64], RZ ;  /* 0x000000ff02007986 */ /* 0x000fe2000c101b04 */
[----:B------:R-:W-:Y:S05]  /*0130*/  EXIT ;  /* 0x000000000000794d */ /* 0x000fea0003800000 */
.L_x_885:
        /* <DEDUP_REMOVED lines=12> */
.L_x_901:


//--------------------- .nv.shared._ZN3cub18CUB_300001_SM_10006detail10radix_sort29DeviceRadixSortOnesweepKernelINS1_5radix10policy_hubIiNS0_8NullTypeEyE10Policy1000ELNS0_9SortOrderE0EiS6_yiiNS1_21identity_decomposer_tEEEvPT5_SC_PT3_PKSD_PT1_PKSH_PT2_PKSL_T4_iiT6_ --------------------------
	.section	.nv.shared._ZN3cub18CUB_300001_SM_10006detail10radix_sort29DeviceRadixSortOnesweepKernelINS1_5radix10policy_hubIiNS0_8NullTypeEyE10Policy1000ELNS0_9SortOrderE0EiS6_yiiNS1_21identity_decomposer_tEEEvPT5_SC_PT3_PKSD_PT1_PKSH_PT2_PKSL_T4_iiT6_,"aw",@nobits
	.sectionflags	@""
	.align	16
.nv.shared._ZN3cub18CUB_300001_SM_10006detail10radix_sort29DeviceRadixSortOnesweepKernelINS1_5radix10policy_hubIiNS0_8NullTypeEyE10Policy1000ELNS0_9SortOrderE0EiS6_yiiNS1_21identity_decomposer_tEEEvPT5_SC_PT3_PKSD_PT1_PKSH_PT2_PKSL_T4_iiT6_:
	.zero		32256


//--------------------- .nv.shared.reserved.0     --------------------------
	.section	.nv.shared.reserved.0,"aw",@nobits
	.weak		__nv_reservedSMEM_offset_0_alias
	.size		__nv_reservedSMEM_offset_0_alias, 0, 64
	.other		__nv_reservedSMEM_offset_0_alias,@"STO_CUDA_RESERVED_SHARED STV_DEFAULT"
__nv_reservedSMEM_offset_0_alias:
	.zero		0
	.zero		64


//--------------------- .nv.global                --------------------------
	.section	.nv.global,"aw",@nobits
.nv.global:
	.type		_ZN34_INTERNAL_8a284976_4_k_cu_14d2b4416thrust24THRUST_300001_SM_1000_NS12placeholders2_8E,@object
	.size		_ZN34_INTERNAL_8a284976_4_k_cu_14d2b4416thrust24THRUST_300001_SM_1000_NS12placeholders2_8E,(_ZN34_INTERNAL_8a284976_4_k_cu_14d2b4414cuda3std3__436_GLOBAL__N__8a284976_4_k_cu_14d2b4416ignoreE - _ZN34_INTERNAL_8a284976_4_k_cu_14d2b4416thrust24THRUST_300001_SM_1000_NS12placeholders2_8E)
_ZN34_INTERNAL_8a284976_4_k_cu_14d2b4416thrust24THRUST_300001_SM_1000_NS12placeholders2_8E:
	.zero		1
	.type		_ZN34_INTERNAL_8a284976_4_k_cu_14d2b4414cuda3std3__436_GLOBAL__N__8a284976_4_k_cu_14d2b4416ignoreE,@object
	.size		_ZN34_INTERNAL_8a284976_4_k_cu_14d2b4414cuda3std3__436_GLOBAL__N__8a284976_4_k_cu_14d2b4416ignoreE,(_ZN34_INTERNAL_8a284976_4_k_cu_14d2b4414cuda3std6ranges3__45__cpo4dataE - _ZN34_INTERNAL_8a284976_4_k_cu_14d2b4414cuda3std3__436_GLOBAL__N__8a284976_4_k_cu_14d2b4416ignoreE)
_ZN34_INTERNAL_8a284976_4_k_cu_14d2b4414cuda3std3__436_GLOBAL__N__8a284976_4_k_cu_14d2b4416ignoreE:
	.zero		1
	.type		_ZN34_INTERNAL_8a284976_4_k_cu_14d2b4414cuda3std6ranges3__45__cpo4dataE,@object
	.size		_ZN34_INTERNAL_8a284976_4_k_cu_14d2b4414cuda3std6ranges3__45__cpo4dataE,(_ZN34_INTERNAL_8a284976_4_k_cu_14d2b4416thrust24THRUST_300001_SM_1000_NS6system3cpp3parE - _ZN34_INTERNAL_8a284976_4_k_cu_14d2b4414cuda3std6ranges3__45__cpo4dataE)
_ZN34_INTERNAL_8a284976_4_k_cu_14d2b4414cuda3std6ranges3__45__cpo4dataE:
	.zero		1
	.type		_ZN34_INTERNAL_8a284976_4_k_cu_14d2b4416thrust24THRUST_300001_SM_1000_NS6system3cpp3parE,@object
	.size		_ZN34_INTERNAL_8a284976_4_k_cu_14d2b4416thrust24THRUST_300001_SM_1000_NS6system3cpp3parE,(_ZN34_INTERNAL_8a284976_4_k_cu_14d2b4414cuda3std3__45__cpo5beginE - _ZN34_INTERNAL_8a284976_4_k_cu_14d2b4416thrust24THRUST_300001_SM_1000_NS6system3cpp3parE)
_ZN34_INTERNAL_8a284976_4_k_cu_14d2b4416thrust24THRUST_300001_SM_1000_NS6system3cpp3parE:
	.zero		1
	.type		_ZN34_INTERNAL_8a284976_4_k_cu_14d2b4414cuda3std3__45__cpo5beginE,@object
	.size		_ZN34_INTERNAL_8a284976_4_k_cu_14d2b4414cuda3std3__45__cpo5beginE,(_ZN34_INTERNAL_8a284976_4_k_cu_14d2b4414cuda3std6ranges3__45__cpo5beginE - _ZN34_INTERNAL_8a284976_4_k_cu_14d2b4414cuda3std3__45__cpo5beginE)
_ZN34_INTERNAL_8a284976_4_k_cu_14d2b4414cuda3std3__45__cpo5beginE:
	.zero		1
	.type		_ZN34_INTERNAL_8a284976_4_k_cu_14d2b4414cuda3std6ranges3__45__cpo5beginE,@object
	.size		_ZN34_INTERNAL_8a284976_4_k_cu_14d2b4414cuda3std6ranges3__45__cpo5beginE,(_ZN34_INTERNAL_8a284976_4_k_cu_14d2b4416thrust24THRUST_300001_SM_1000_NS6deviceE - _ZN34_INTERNAL_8a284976_4_k_cu_14d2b4414cuda3std6ranges3__45__cpo5beginE)
_ZN34_INTERNAL_8a284976_4_k_cu_14d2b4414cuda3std6ranges3__45__cpo5beginE:
	.zero		1
	.type		_ZN34_INTERNAL_8a284976_4_k_cu_14d2b4416thrust24THRUST_300001_SM_1000_NS6deviceE,@object
	.size		_ZN34_INTERNAL_8a284976_4_k_cu_14d2b4416thrust24THRUST_300001_SM_1000_NS6deviceE,(_ZN34_INTERNAL_8a284976_4_k_cu_14d2b4414cuda3std3__47nulloptE - _ZN34_INTERNAL_8a284976_4_k_cu_14d2b4416thrust24THRUST_300001_SM_1000_NS6deviceE)
_ZN34_INTERNAL_8a284976_4_k_cu_14d2b4416thrust24THRUST_300001_SM_1000_NS6deviceE:
	.zero		1
	.type		_ZN34_INTERNAL_8a284976_4_k_cu_14d2b4414cuda3std3__47nulloptE,@object
	.size		_ZN34_INTERNAL_8a284976_4_k_cu_14d2b4414cuda3std3__47nulloptE,(_ZN34_INTERNAL_8a284976_4_k_cu_14d2b4414cuda3std6ranges3__45__cpo8distanceE - _ZN34_INTERNAL_8a284976_4_k_cu_14d2b4414cuda3std3__47nulloptE)
_ZN34_INTERNAL_8a284976_4_k_cu_14d2b4414cuda3std3__47nulloptE:
	.zero		1
	.type		_ZN34_INTERNAL_8a284976_4_k_cu_14d2b4414cuda3std6ranges3__45__cpo8distanceE,@object
	.size		_ZN34_INTERNAL_8a284976_4_k_cu_14d2b4414cuda3std6ranges3__45__cpo8distanceE,(_ZN34_INTERNAL_8a284976_4_k_cu_14d2b4416thrust24THRUST_300001_SM_1000_NS12placeholders2_4E - _ZN34_INTERNAL_8a284976_4_k_cu_14d2b4414cuda3std6ranges3__45__cpo8distanceE)
_ZN34_INTERNAL_8a284976_4_k_cu_14d2b4414cuda3std6ranges3__45__cpo8distanceE:
	.zero		1
	.type		_ZN34_INTERNAL_8a284976_4_k_cu_14d2b4416thrust24THRUST_300001_SM_1000_NS12placeholders2_4E,@object
	.size		_ZN34_INTERNAL_8a284976_4_k_cu_14d2b4416thrust24THRUST_300001_SM_1000_NS12placeholders2_4E,(_ZN34_INTERNAL_8a284976_4_k_cu_14d2b4414cuda3std3__45__cpo6rbeginE - _ZN34_INTERNAL_8a284976_4_k_cu_14d2b4416thrust24THRUST_300001_SM_1000_NS12placeholders2_4E)
_ZN34_INTERNAL_8a284976_4_k_cu_14d2b4416thrust24THRUST_300001_SM_1000_NS12placeholders2_4E:
	.zero		1
	.type		_ZN34_INTERNAL_8a284976_4_k_cu_14d2b4414cuda3std3__45__cpo6rbeginE,@object
	.size		_ZN34_INTERNAL_8a284976_4_k_cu_14d2b4414cuda3std3__45__cpo6rbeginE,(_ZN34_INTERNAL_8a284976_4_k_cu_14d2b4414cuda3std6ranges3__45__cpo7advanceE - _ZN34_INTERNAL_8a284976_4_k_cu_14d2b4414cuda3std3__45__cpo6rbeginE)
_ZN34_INTERNAL_8a284976_4_k_cu_14d2b4414cuda3std3__45__cpo6rbeginE:
	.zero		1
	.type		_ZN34_INTERNAL_8a284976_4_k_cu_14d2b4414cuda3std6ranges3__45__cpo7advanceE,@object
	.size		_ZN34_INTERNAL_8a284976_4_k_cu_14d2b4414cuda3std6ranges3__45__cpo7advanceE,(_ZN34_INTERNAL_8a284976_4_k_cu_14d2b4416thrust24THRUST_300001_SM_1000_NS12placeholders3_10E - _ZN34_INTERNAL_8a284976_4_k_cu_14d2b4414cuda3std6ranges3__45__cpo7advanceE)
_ZN34_INTERNAL_8a284976_4_k_cu_14d2b4414cuda3std6ranges3__45__cpo7advanceE:
	.zero		1
	.type		_ZN34_INTERNAL_8a284976_4_k_cu_14d2b4416thrust24THRUST_300001_SM_1000_NS12placeholders3_10E,@object
	.size		_ZN34_INTERNAL_8a284976_4_k_cu_14d2b4416thrust24THRUST_300001_SM_1000_NS12placeholders3_10E,(_ZN34_INTERNAL_8a284976_4_k_cu_14d2b4414cuda3std3__48in_placeE - _ZN34_INTERNAL_8a284976_4_k_cu_14d2b4416thrust24THRUST_300001_SM_1000_NS12placeholders3_10E)
_ZN34_INTERNAL_8a284976_4_k_cu_14d2b4416thrust24THRUST_300001_SM_1000_NS12placeholders3_10E:
	.zero		1
	.type		_ZN34_INTERNAL_8a284976_4_k_cu_14d2b4414cuda3std3__48in_placeE,@object
	.size		_ZN34_INTERNAL_8a284976_4_k_cu_14d2b4414cuda3std3__48in_placeE,(_ZN34_INTERNAL_8a284976_4_k_cu_14d2b4414cuda3std6ranges3__45__cpo4sizeE - _ZN34_INTERNAL_8a284976_4_k_cu_14d2b4414cuda3std3__48in_placeE)
_ZN34_INTERNAL_8a284976_4_k_cu_14d2b4414cuda3std3__48in_placeE:
	.zero		1
	.type		_ZN34_INTERNAL_8a284976_4_k_cu_14d2b4414cuda3std6ranges3__45__cpo4sizeE,@object
	.size		_ZN34_INTERNAL_8a284976_4_k_cu_14d2b4414cuda3std6ranges3__45__cpo4sizeE,(_ZN34_INTERNAL_8a284976_4_k_cu_14d2b4416thrust24THRUST_300001_SM_1000_NS12placeholders2_2E - _ZN34_INTERNAL_8a284976_4_k_cu_14d2b4414cuda3std6ranges3__45__cpo4sizeE)
_ZN34_INTERNAL_8a284976_4_k_cu_14d2b4414cuda3std6ranges3__45__cpo4sizeE:
	.zero		1
	.type		_ZN34_INTERNAL_8a284976_4_k_cu_14d2b4416thrust24THRUST_300001_SM_1000_NS12placeholders2_2E,@object
	.size		_ZN34_INTERNAL_8a284976_4_k_cu_14d2b4416thrust24THRUST_300001_SM_1000_NS12placeholders2_2E,(_ZN34_INTERNAL_8a284976_4_k_cu_14d2b4414cuda3std3__45__cpo6cbeginE - _ZN34_INTERNAL_8a284976_4_k_cu_14d2b4416thrust24THRUST_300001_SM_1000_NS12placeholders2_2E)
_ZN34_INTERNAL_8a284976_4_k_cu_14d2b4416thrust24THRUST_300001_SM_1000_NS12placeholders2_2E:
	.zero		1
	.type		_ZN34_INTERNAL_8a284976_4_k_cu_14d2b4414cuda3std3__45__cpo6cbeginE,@object
	.size		_ZN34_INTERNAL_8a284976_4_k_cu_14d2b4414cuda3std3__45__cpo6cbeginE,(_ZN34_INTERNAL_8a284976_4_k_cu_14d2b4414cuda3std6ranges3__45__cpo6cbeginE - _ZN34_INTERNAL_8a284976_4_k_cu_14d2b4414cuda3std3__45__cpo6cbeginE)
_ZN34_INTERNAL_8a284976_4_k_cu_14d2b4414cuda3std3__45__cpo6cbeginE:
	.zero		1
	.type		_ZN34_INTERNAL_8a284976_4_k_cu_14d2b4414cuda3std6ranges3__45__cpo6cbeginE,@object
	.size		_ZN34_INTERNAL_8a284976_4_k_cu_14d2b4414cuda3std6ranges3__45__cpo6cbeginE,(_ZN34_INTERNAL_8a284976_4_k_cu_14d2b4416thrust24THRUST_300001_SM_1000_NS12placeholders2_6E - _ZN34_INTERNAL_8a284976_4_k_cu_14d2b4414cuda3std6ranges3__45__cpo6cbeginE)
_ZN34_INTERNAL_8a284976_4_k_cu_14d2b4414cuda3std6ranges3__45__cpo6cbeginE:
	.zero		1
	.type		_ZN34_INTERNAL_8a284976_4_k_cu_14d2b4416thrust24THRUST_300001_SM_1000_NS12placeholders2_6E,@object
	.size		_ZN34_INTERNAL_8a284976_4_k_cu_14d2b4416thrust24THRUST_300001_SM_1000_NS12placeholders2_6E,(_ZN34_INTERNAL_8a284976_4_k_cu_14d2b4414cuda3std3__45__cpo7crbeginE - _ZN34_INTERNAL_8a284976_4_k_cu_14d2b4416thrust24THRUST_300001_SM_1000_NS12placeholders2_6E)
_ZN34_INTERNAL_8a284976_4_k_cu_14d2b4416thrust24THRUST_300001_SM_1000_NS12placeholders2_6E:
	.zero		1
	.type		_ZN34_INTERNAL_8a284976_4_k_cu_14d2b4414cuda3std3__45__cpo7crbeginE,@object
	.size		_ZN34_INTERNAL_8a284976_4_k_cu_14d2b4414cuda3std3__45__cpo7crbeginE,(_ZN34_INTERNAL_8a284976_4_k_cu_14d2b4414cuda3std6ranges3__45__cpo4nextE - _ZN34_INTERNAL_8a284976_4_k_cu_14d2b4414cuda3std3__45__cpo7crbeginE)
_ZN34_INTERNAL_8a284976_4_k_cu_14d2b4414cuda3std3__45__cpo7crbeginE:
	.zero		1
	.type		_ZN34_INTERNAL_8a284976_4_k_cu_14d2b4414cuda3std6ranges3__45__cpo4nextE,@object
	.size		_ZN34_INTERNAL_8a284976_4_k_cu_14d2b4414cuda3std6ranges3__45__cpo4nextE,(_ZN34_INTERNAL_8a284976_4_k_cu_14d2b4414cuda3std6ranges3__45__cpo4swapE - _ZN34_INTERNAL_8a284976_4_k_cu_14d2b4414cuda3std6ranges3__45__cpo4nextE)
_ZN34_INTERNAL_8a284976_4_k_cu_14d2b4414cuda3std6ranges3__45__cpo4nextE:
	.zero		1
	.type		_ZN34_INTERNAL_8a284976_4_k_cu_14d2b4414cuda3std6ranges3__45__cpo4swapE,@object
	.size		_ZN34_INTERNAL_8a284976_4_k_cu_14d2b4414cuda3std6ranges3__45__cpo4swapE,(_ZN34_INTERNAL_8a284976_4_k_cu_14d2b4416thrust24THRUST_300001_SM_1000_NS8cuda_cub10par_nosyncE - _ZN34_INTERNAL_8a284976_4_k_cu_14d2b4414cuda3std6ranges3__45__cpo4swapE)
_ZN34_INTERNAL_8a284976_4_k_cu_14d2b4414cuda3std6ranges3__45__cpo4swapE:
	.zero		1
	.type		_ZN34_INTERNAL_8a284976_4_k_cu_14d2b4416thrust24THRUST_300001_SM_1000_NS8cuda_cub10par_nosyncE,@object
	.size		_ZN34_INTERNAL_8a284976_4_k_cu_14d2b4416thrust24THRUST_300001_SM_1000_NS8cuda_cub10par_nosyncE,(_ZN34_INTERNAL_8a284976_4_k_cu_14d2b4416thrust24THRUST_300001_SM_1000_NS3seqE - _ZN34_INTERNAL_8a284976_4_k_cu_14d2b4416thrust24THRUST_300001_SM_1000_NS8cuda_cub10par_nosyncE)
_ZN34_INTERNAL_8a284976_4_k_cu_14d2b4416thrust24THRUST_300001_SM_1000_NS8cuda_cub10par_nosyncE:
	.zero		1
	.type		_ZN34_INTERNAL_8a284976_4_k_cu_14d2b4416thrust24THRUST_300001_SM_1000_NS3seqE,@object
	.size		_ZN34_INTERNAL_8a284976_4_k_cu_14d2b4416thrust24THRUST_300001_SM_1000_NS3seqE,(_ZN34_INTERNAL_8a284976_4_k_cu_14d2b4414cuda3std3__420unreachable_sentinelE - _ZN34_INTERNAL_8a284976_4_k_cu_14d2b4416thrust24THRUST_300001_SM_1000_NS3seqE)
_ZN34_INTERNAL_8a284976_4_k_cu_14d2b4416thrust24THRUST_300001_SM_1000_NS3seqE:
	.zero		1
	.type		_ZN34_INTERNAL_8a284976_4_k_cu_14d2b4414cuda3std3__420unreachable_sentinelE,@object
	.size		_ZN34_INTERNAL_8a284976_4_k_cu_14d2b4414cuda3std3__420unreachable_sentinelE,(_ZN34_INTERNAL_8a284976_4_k_cu_14d2b4414cuda3std6ranges3__45__cpo5ssizeE - _ZN34_INTERNAL_8a284976_4_k_cu_14d2b4414cuda3std3__420unreachable_sentinelE)
_ZN34_INTERNAL_8a284976_4_k_cu_14d2b4414cuda3std3__420unreachable_sentinelE:
	.zero		1
	.type		_ZN34_INTERNAL_8a284976_4_k_cu_14d2b4414cuda3std6ranges3__45__cpo5ssizeE,@object
	.size		_ZN34_INTERNAL_8a284976_4_k_cu_14d2b4414cuda3std6ranges3__45__cpo5ssizeE,(_ZN34_INTERNAL_8a284976_4_k_cu_14d2b4416thrust24THRUST_300001_SM_1000_NS12placeholders2_3E - _ZN34_INTERNAL_8a284976_4_k_cu_14d2b4414cuda3std6ranges3__45__cpo5ssizeE)
_ZN34_INTERNAL_8a284976_4_k_cu_14d2b4414cuda3std6ranges3__45__cpo5ssizeE:
	.zero		1
	.type		_ZN34_INTERNAL_8a284976_4_k_cu_14d2b4416thrust24THRUST_300001_SM_1000_NS12placeholders2_3E,@object
	.size		_ZN34_INTERNAL_8a284976_4_k_cu_14d2b4416thrust24THRUST_300001_SM_1000_NS12placeholders2_3E,(_ZN34_INTERNAL_8a284976_4_k_cu_14d2b4414cuda3std3__45__cpo4cendE - _ZN34_INTERNAL_8a284976_4_k_cu_14d2b4416thrust24THRUST_300001_SM_1000_NS12placeholders2_3E)
_ZN34_INTERNAL_8a284976_4_k_cu_14d2b4416thrust24THRUST_300001_SM_1000_NS12placeholders2_3E:
	.zero		1
	.type		_ZN34_INTERNAL_8a284976_4_k_cu_14d2b4414cuda3std3__45__cpo4cendE,@object
	.size		_ZN34_INTERNAL_8a284976_4_k_cu_14d2b4414cuda3std3__45__cpo4cendE,(_ZN34_INTERNAL_8a284976_4_k_cu_14d2b4414cuda3std6ranges3__45__cpo4cendE - _ZN34_INTERNAL_8a284976_4_k_cu_14d2b4414cuda3std3__45__cpo4cendE)
_ZN34_INTERNAL_8a284976_4_k_cu_14d2b4414cuda3std3__45__cpo4cendE:
	.zero		1
	.type		_ZN34_INTERNAL_8a284976_4_k_cu_14d2b4414cuda3std6ranges3__45__cpo4cendE,@object
	.size		_ZN34_INTERNAL_8a284976_4_k_cu_14d2b4414cuda3std6ranges3__45__cpo4cendE,(_ZN34_INTERNAL_8a284976_4_k_cu_14d2b4416thrust24THRUST_300001_SM_1000_NS12placeholders2_7E - _ZN34_INTERNAL_8a284976_4_k_cu_14d2b4414cuda3std6ranges3__45__cpo4cendE)
_ZN34_INTERNAL_8a284976_4_k_cu_14d2b4414cuda3std6ranges3__45__cpo4cendE:
	.zero		1
	.type		_ZN34_INTERNAL_8a284976_4_k_cu_14d2b4416thrust24THRUST_300001_SM_1000_NS12placeholders2_7E,@object
	.size		_ZN34_INTERNAL_8a284976_4_k_cu_14d2b4416thrust24THRUST_300001_SM_1000_NS12placeholders2_7E,(_ZN34_INTERNAL_8a284976_4_k_cu_14d2b4414cuda3std3__45__cpo5crendE - _ZN34_INTERNAL_8a284976_4_k_cu_14d2b4416thrust24THRUST_300001_SM_1000_NS12placeholders2_7E)
_ZN34_INTERNAL_8a284976_4_k_cu_14d2b4416thrust24THRUST_300001_SM_1000_NS12placeholders2_7E:
	.zero		1
	.type		_ZN34_INTERNAL_8a284976_4_k_cu_14d2b4414cuda3std3__45__cpo5crendE,@object
	.size		_ZN34_INTERNAL_8a284976_4_k_cu_14d2b4414cuda3std3__45__cpo5crendE,(_ZN34_INTERNAL_8a284976_4_k_cu_14d2b4414cuda3std6ranges3__45__cpo4prevE - _ZN34_INTERNAL_8a284976_4_k_cu_14d2b4414cuda3std3__45__cpo5crendE)
_ZN34_INTERNAL_8a284976_4_k_cu_14d2b4414cuda3std3__45__cpo5crendE:
	.zero		1
	.type		_ZN34_INTERNAL_8a284976_4_k_cu_14d2b4414cuda3std6ranges3__45__cpo4prevE,@object
	.size		_ZN34_INTERNAL_8a284976_4_k_cu_14d2b4414cuda3std6ranges3__45__cpo4prevE,(_ZN34_INTERNAL_8a284976_4_k_cu_14d2b4414cuda3std6ranges3__45__cpo9iter_moveE - _ZN34_INTERNAL_8a284976_4_k_cu_14d2b4414cuda3std6ranges3__45__cpo4prevE)
_ZN34_INTERNAL_8a284976_4_k_cu_14d2b4414cuda3std6ranges3__45__cpo4prevE:
	.zero		1
	.type		_ZN34_INTERNAL_8a284976_4_k_cu_14d2b4414cuda3std6ranges3__45__cpo9iter_moveE,@object
	.size		_ZN34_INTERNAL_8a284976_4_k_cu_14d2b4414cuda3std6ranges3__45__cpo9iter_moveE,(_ZN34_INTERNAL_8a284976_4_k_cu_14d2b4416thrust24THRUST_300001_SM_1000_NS6system6detail10sequential3seqE - _ZN34_INTERNAL_8a284976_4_k_cu_14d2b4414cuda3std6ranges3__45__cpo9iter_moveE)
_ZN34_INTERNAL_8a284976_4_k_cu_14d2b4414cuda3std6ranges3__45__cpo9iter_moveE:
	.zero		1
	.type		_ZN34_INTERNAL_8a284976_4_k_cu_14d2b4416thrust24THRUST_300001_SM_1000_NS6system6detail10sequential3seqE,@object
	.size		_ZN34_INTERNAL_8a284976_4_k_cu_14d2b4416thrust24THRUST_300001_SM_1000_NS6system6detail10sequential3seqE,(_ZN34_INTERNAL_8a284976_4_k_cu_14d2b4416thrust24THRUST_300001_SM_1000_NS12placeholders2_9E - _ZN34_INTERNAL_8a284976_4_k_cu_14d2b4416thrust24THRUST_300001_SM_1000_NS6system6detail10sequential3seqE)
_ZN34_INTERNAL_8a284976_4_k_cu_14d2b4416thrust24THRUST_300001_SM_1000_NS6system6detail10sequential3seqE:
	.zero		1
	.type		_ZN34_INTERNAL_8a284976_4_k_cu_14d2b4416thrust24THRUST_300001_SM_1000_NS12placeholders2_9E,@object
	.size		_ZN34_INTERNAL_8a284976_4_k_cu_14d2b4416thrust24THRUST_300001_SM_1000_NS12placeholders2_9E,(_ZN34_INTERNAL_8a284976_4_k_cu_14d2b4414cuda3std3__419piecewise_constructE - _ZN34_INTERNAL_8a284976_4_k_cu_14d2b4416thrust24THRUST_300001_SM_1000_NS12placeholders2_9E)
_ZN34_INTERNAL_8a284976_4_k_cu_14d2b4416thrust24THRUST_300001_SM_1000_NS12placeholders2_9E:
	.zero		1
	.type		_ZN34_INTERNAL_8a284976_4_k_cu_14d2b4414cuda3std3__419piecewise_constructE,@object
	.size		_ZN34_INTERNAL_8a284976_4_k_cu_14d2b4414cuda3std3__419piecewise_constructE,(_ZN34_INTERNAL_8a284976_4_k_cu_14d2b4414cuda3std6ranges3__45__cpo5cdataE - _ZN34_INTERNAL_8a284976_4_k_cu_14d2b4414cuda3std3__419piecewise_constructE)
_ZN34_INTERNAL_8a284976_4_k_cu_14d2b4414cuda3std3__419piecewise_constructE:
	.zero		1
	.type		_ZN34_INTERNAL_8a284976_4_k_cu_14d2b4414cuda3std6ranges3__45__cpo5cdataE,@object
	.size		_ZN34_INTERNAL_8a284976_4_k_cu_14d2b4414cuda3std6ranges3__45__cpo5cdataE,(_ZN34_INTERNAL_8a284976_4_k_cu_14d2b4416thrust24THRUST_300001_SM_1000_NS12placeholders2_1E - _ZN34_INTERNAL_8a284976_4_k_cu_14d2b4414cuda3std6ranges3__45__cpo5cdataE)
_ZN34_INTERNAL_8a284976_4_k_cu_14d2b4414cuda3std6ranges3__45__cpo5cdataE:
	.zero		1
	.type		_ZN34_INTERNAL_8a284976_4_k_cu_14d2b4416thrust24THRUST_300001_SM_1000_NS12placeholders2_1E,@object
	.size		_ZN34_INTERNAL_8a284976_4_k_cu_14d2b4416thrust24THRUST_300001_SM_1000_NS12placeholders2_1E,(_ZN34_INTERNAL_8a284976_4_k_cu_14d2b4414cuda3std3__45__cpo3endE - _ZN34_INTERNAL_8a284976_4_k_cu_14d2b4416thrust24THRUST_300001_SM_1000_NS12placeholders2_1E)
_ZN34_INTERNAL_8a284976_4_k_cu_14d2b4416thrust24THRUST_300001_SM_1000_NS12placeholders2_1E:
	.zero		1
	.type		_ZN34_INTERNAL_8a284976_4_k_cu_14d2b4414cuda3std3__45__cpo3endE,@object
	.size		_ZN34_INTERNAL_8a284976_4_k_cu_14d2b4414cuda3std3__45__cpo3endE,(_ZN34_INTERNAL_8a284976_4_k_cu_14d2b4414cuda3std6ranges3__45__cpo3endE - _ZN34_INTERNAL_8a284976_4_k_cu_14d2b4414cuda3std3__45__cpo3endE)
_ZN34_INTERNAL_8a284976_4_k_cu_14d2b4414cuda3std3__45__cpo3endE:
	.zero		1
	.type		_ZN34_INTERNAL_8a284976_4_k_cu_14d2b4414cuda3std6ranges3__45__cpo3endE,@object
	.size		_ZN34_INTERNAL_8a284976_4_k_cu_14d2b4414cuda3std6ranges3__45__cpo3endE,(_ZN34_INTERNAL_8a284976_4_k_cu_14d2b4416thrust24THRUST_300001_SM_1000_NS12placeholders2_5E - _ZN34_INTERNAL_8a284976_4_k_cu_14d2b4414cuda3std6ranges3__45__cpo3endE)
_ZN34_INTERNAL_8a284976_4_k_cu_14d2b4414cuda3std6ranges3__45__cpo3endE:
	.zero		1
	.type		_ZN34_INTERNAL_8a284976_4_k_cu_14d2b4416thrust24THRUST_300001_SM_1000_NS12placeholders2_5E,@object
	.size		_ZN34_INTERNAL_8a284976_4_k_cu_14d2b4416thrust24THRUST_300001_SM_1000_NS12placeholders2_5E,(_ZN34_INTERNAL_8a284976_4_k_cu_14d2b4414cuda3std3__45__cpo4rendE - _ZN34_INTERNAL_8a284976_4_k_cu_14d2b4416thrust24THRUST_300001_SM_1000_NS12placeholders2_5E)
_ZN34_INTERNAL_8a284976_4_k_cu_14d2b4416thrust24THRUST_300001_SM_1000_NS12placeholders2_5E:
	.zero		1
	.type		_ZN34_INTERNAL_8a284976_4_k_cu_14d2b4414cuda3std3__45__cpo4rendE,@object
	.size		_ZN34_INTERNAL_8a284976_4_k_cu_14d2b4414cuda3std3__45__cpo4rendE,(_ZN34_INTERNAL_8a284976_4_k_cu_14d2b4414cuda3std6ranges3__45__cpo9iter_swapE - _ZN34_INTERNAL_8a284976_4_k_cu_14d2b4414cuda3std3__45__cpo4rendE)
_ZN34_INTERNAL_8a284976_4_k_cu_14d2b4414cuda3std3__45__cpo4rendE:
	.zero		1
	.type		_ZN34_INTERNAL_8a284976_4_k_cu_14d2b4414cuda3std6ranges3__45__cpo9iter_swapE,@object
	.size		_ZN34_INTERNAL_8a284976_4_k_cu_14d2b4414cuda3std6ranges3__45__cpo9iter_swapE,(_ZN34_INTERNAL_8a284976_4_k_cu_14d2b4414cuda3std3__48unexpectE - _ZN34_INTERNAL_8a284976_4_k_cu_14d2b4414cuda3std6ranges3__45__cpo9iter_swapE)
_ZN34_INTERNAL_8a284976_4_k_cu_14d2b4414cuda3std6ranges3__45__cpo9iter_swapE:
	.zero		1
	.type		_ZN34_INTERNAL_8a284976_4_k_cu_14d2b4414cuda3std3__48unexpectE,@object
	.size		_ZN34_INTERNAL_8a284976_4_k_cu_14d2b4414cuda3std3__48unexpectE,(_ZN34_INTERNAL_8a284976_4_k_cu_14d2b4416thrust24THRUST_300001_SM_1000_NS8cuda_cub3parE - _ZN34_INTERNAL_8a284976_4_k_cu_14d2b4414cuda3std3__48unexpectE)
_ZN34_INTERNAL_8a284976_4_k_cu_14d2b4414cuda3std3__48unexpectE:
	.zero		1
	.type		_ZN34_INTERNAL_8a284976_4_k_cu_14d2b4416thrust24THRUST_300001_SM_1000_NS8cuda_cub3parE,@object
	.size		_ZN34_INTERNAL_8a284976_4_k_cu_14d2b4416thrust24THRUST_300001_SM_1000_NS8cuda_cub3parE,(.L_29 - _ZN34_INTERNAL_8a284976_4_k_cu_14d2b4416thrust24THRUST_300001_SM_1000_NS8cuda_cub3parE)
_ZN34_INTERNAL_8a284976_4_k_cu_14d2b4416thrust24THRUST_300001_SM_1000_NS8cuda_cub3parE:
	.zero		1
.L_29:


//--------------------- .nv.shared._ZN3cub18CUB_300001_SM_10006detail10radix_sort33DeviceRadixSortExclusiveSumKernelINS1_5radix10policy_hubIiNS0_8NullTypeEyE10Policy1000EyEEvPT0_ --------------------------
	.section	.nv.shared._ZN3cub18CUB_300001_SM_10006detail10radix_sort33DeviceRadixSortExclusiveSumKernelINS1_5radix10policy_hubIiNS0_8NullTypeEyE10Policy1000EyEEvPT0_,"aw",@nobits
	.sectionflags	@""
	.align	16
.nv.shared._ZN3cub18CUB_300001_SM_10006detail10radix_sort33DeviceRadixSortExclusiveSumKernelINS1_5radix10policy_hubIiNS0_8NullTypeEyE10Policy1000EyEEvPT0_:
	.zero		3360


//--------------------- .nv.shared._ZN3cub18CUB_300001_SM_10006detail10radix_sort30DeviceRadixSortHistogramKernelINS1_5radix10policy_hubIiNS0_8NullTypeEyE10Policy1000ELNS0_9SortOrderE0EiyNS1_21identity_decomposer_tEEEvPT2_PKT1_SB_iiT3_ --------------------------
	.section	.nv.shared._ZN3cub18CUB_300001_SM_10006detail10radix_sort30DeviceRadixSortHistogramKernelINS1_5radix10policy_hubIiNS0_8NullTypeEyE10Policy1000ELNS0_9SortOrderE0EiyNS1_21identity_decomposer_tEEEvPT2_PKT1_SB_iiT3_,"aw",@nobits
	.sectionflags	@""
	.align	16
.nv.shared._ZN3cub18CUB_300001_SM_10006detail10radix_sort30DeviceRadixSortHistogramKernelINS1_5radix10policy_hubIiNS0_8NullTypeEyE10Policy1000ELNS0_9SortOrderE0EiyNS1_21identity_decomposer_tEEEvPT2_PKT1_SB_iiT3_:
	.zero		5120


//--------------------- .nv.shared._ZN3cub18CUB_300001_SM_10006detail10radix_sort31DeviceRadixSortSingleTileKernelINS1_5radix10policy_hubIiNS0_8NullTypeEyE10Policy1000ELNS0_9SortOrderE0EiS6_yNS1_21identity_decomposer_tEEEvPKT1_PSB_PKT2_PSF_T3_iiT4_ --------------------------
	.section	.nv.shared._ZN3cub18CUB_300001_SM_10006detail10radix_sort31DeviceRadixSortSingleTileKernelINS1_5radix10policy_hubIiNS0_8NullTypeEyE10Policy1000ELNS0_9SortOrderE0EiS6_yNS1_21identity_decomposer_tEEEvPKT1_PSB_PKT2_PSF_T3_iiT4_,"aw",@nobits
	.sectionflags	@""
	.align	16
.nv.shared._ZN3cub18CUB_300001_SM_10006detail10radix_sort31DeviceRadixSortSingleTileKernelINS1_5radix10policy_hubIiNS0_8NullTypeEyE10Policy1000ELNS0_9SortOrderE0EiS6_yNS1_21identity_decomposer_tEEEvPKT1_PSB_PKT2_PSF_T3_iiT4_:
	.zero		34880


//--------------------- .nv.shared._ZN3cub18CUB_300001_SM_10006detail10radix_sort29DeviceRadixSortOnesweepKernelINS1_5radix10policy_hubIiiyE10Policy1000ELNS0_9SortOrderE0EiiyiiNS1_21identity_decomposer_tEEEvPT5_SB_PT3_PKSC_PT1_PKSG_PT2_PKSK_T4_iiT6_ --------------------------
	.section	.nv.shared._ZN3cub18CUB_300001_SM_10006detail10radix_sort29DeviceRadixSortOnesweepKernelINS1_5radix10policy_hubIiiyE10Policy1000ELNS0_9SortOrderE0EiiyiiNS1_21identity_decomposer_tEEEvPT5_SB_PT3_PKSC_PT1_PKSG_PT2_PKSK_T4_iiT6_,"aw",@nobits
	.sectionflags	@""
	.align	16
.nv.shared._ZN3cub18CUB_300001_SM_10006detail10radix_sort29DeviceRadixSortOnesweepKernelINS1_5radix10policy_hubIiiyE10Policy1000ELNS0_9SortOrderE0EiiyiiNS1_21identity_decomposer_tEEEvPT5_SB_PT3_PKSC_PT1_PKSG_PT2_PKSK_T4_iiT6_:
	.zero		29184


//--------------------- .nv.shared._ZN3cub18CUB_300001_SM_10006detail10radix_sort33DeviceRadixSortExclusiveSumKernelINS1_5radix10policy_hubIiiyE10Policy1000EyEEvPT0_ --------------------------
	.section	.nv.shared._ZN3cub18CUB_300001_SM_10006detail10radix_sort33DeviceRadixSortExclusiveSumKernelINS1_5radix10policy_hubIiiyE10Policy1000EyEEvPT0_,"aw",@nobits
	.sectionflags	@""
	.align	16
.nv.shared._ZN3cub18CUB_300001_SM_10006detail10radix_sort33DeviceRadixSortExclusiveSumKernelINS1_5radix10policy_hubIiiyE10Policy1000EyEEvPT0_:
	.zero		3360


//--------------------- .nv.shared._ZN3cub18CUB_300001_SM_10006detail10radix_sort30DeviceRadixSortHistogramKernelINS1_5radix10policy_hubIiiyE10Policy1000ELNS0_9SortOrderE0EiyNS1_21identity_decomposer_tEEEvPT2_PKT1_SA_iiT3_ --------------------------
	.section	.nv.shared._ZN3cub18CUB_300001_SM_10006detail10radix_sort30DeviceRadixSortHistogramKernelINS1_5radix10policy_hubIiiyE10Policy1000ELNS0_9SortOrderE0EiyNS1_21identity_decomposer_tEEEvPT2_PKT1_SA_iiT3_,"aw",@nobits
	.sectionflags	@""
	.align	16
.nv.shared._ZN3cub18CUB_300001_SM_10006detail10radix_sort30DeviceRadixSortHistogramKernelINS1_5radix10policy_hubIiiyE10Policy1000ELNS0_9SortOrderE0EiyNS1_21identity_decomposer_tEEEvPT2_PKT1_SA_iiT3_:
	.zero		5120


//--------------------- .nv.shared._ZN3cub18CUB_300001_SM_10006detail10radix_sort31DeviceRadixSortSingleTileKernelINS1_5radix10policy_hubIiiyE10Policy1000ELNS0_9SortOrderE0EiiyNS1_21identity_decomposer_tEEEvPKT1_PSA_PKT2_PSE_T3_iiT4_ --------------------------
	.section	.nv.shared._ZN3cub18CUB_300001_SM_10006detail10radix_sort31DeviceRadixSortSingleTileKernelINS1_5radix10policy_hubIiiyE10Policy1000ELNS0_9SortOrderE0EiiyNS1_21identity_decomposer_tEEEvPKT1_PSA_PKT2_PSE_T3_iiT4_,"aw",@nobits
	.sectionflags	@""
	.align	16
.nv.shared._ZN3cub18CUB_300001_SM_10006detail10radix_sort31DeviceRadixSortSingleTileKernelINS1_5radix10policy_hubIiiyE10Policy1000ELNS0_9SortOrderE0EiiyNS1_21identity_decomposer_tEEEvPKT1_PSA_PKT2_PSE_T3_iiT4_:
	.zero		34880


//--------------------- .nv.shared._ZN3cub18CUB_300001_SM_10006detail8for_each13static_kernelINS2_12policy_hub_t12policy_500_tEmN6thrust24THRUST_300001_SM_1000_NS8cuda_cub20__uninitialized_fill7functorINS7_10device_ptrIiEEiEEEEvT0_T1_ --------------------------
	.section	.nv.shared._ZN3cub18CUB_300001_SM_10006detail8for_each13static_kernelINS2_12policy_hub_t12policy_500_tEmN6thrust24THRUST_300001_SM_1000_NS8cuda_cub20__uninitialized_fill7functorINS7_10device_ptrIiEEiEEEEvT0_T1_,"aw",@nobits
	.sectionflags	@""
	.align	16
	.zero		1024


//--------------------- .nv.shared._ZN3cub18CUB_300001_SM_10006detail11EmptyKernelIvEEvv --------------------------
	.section	.nv.shared._ZN3cub18CUB_300001_SM_10006detail11EmptyKernelIvEEvv,"aw",@nobits
	.sectionflags	@""
	.align	16
	.zero		1024


//--------------------- .nv.shared._ZN6thrust24THRUST_300001_SM_1000_NS8cuda_cub4core6detail13_kernel_agentINS1_16__set_operations10SetOpAgentINS0_12zip_iteratorIN4cuda3std3__45tupleIJNS0_6detail15normal_iteratorINS0_10device_ptrIiEEEESG_EEEEESI_PNSB_IJiiEEESK_SI_SK_l15ValueComparatorNS5_21serial_set_differenceENSA_17integral_constantIbLb0EEEEEJSI_SI_SK_SK_llSI_SK_SL_SM_PNSA_4pairIllEEPmN3cub18CUB_300001_SM_100013ScanTileStateIlLb1EEEEEEvDpT0_ --------------------------
	.section	.nv.shared._ZN6thrust24THRUST_300001_SM_1000_NS8cuda_cub4core6detail13_kernel_agentINS1_16__set_operations10SetOpAgentINS0_12zip_iteratorIN4cuda3std3__45tupleIJNS0_6detail15normal_iteratorINS0_10device_ptrIiEEEESG_EEEEESI_PNSB_IJiiEEESK_SI_SK_l15ValueComparatorNS5_21serial_set_differenceENSA_17integral_constantIbLb0EEEEEJSI_SI_SK_SK_llSI_SK_SL_SM_PNSA_4pairIllEEPmN3cub18CUB_300001_SM_100013ScanTileStateIlLb1EEEEEEvDpT0_,"aw",@nobits
	.sectionflags	@""
	.align	16
	.zero		1024


//--------------------- .nv.shared._ZN6thrust24THRUST_300001_SM_1000_NS8cuda_cub4core6detail13_kernel_agentINS1_16__set_operations14PartitionAgentINS0_12zip_iteratorIN4cuda3std3__45tupleIJNS0_6detail15normal_iteratorINS0_10device_ptrIiEEEESG_EEEEESI_l15ValueComparatorEEJSI_SI_lllPNSA_4pairIllEESJ_iEEEvDpT0_ --------------------------
	.section	.nv.shared._ZN6thrust24THRUST_300001_SM_1000_NS8cuda_cub4core6detail13_kernel_agentINS1_16__set_operations14PartitionAgentINS0_12zip_iteratorIN4cuda3std3__45tupleIJNS0_6detail15normal_iteratorINS0_10device_ptrIiEEEESG_EEEEESI_l15ValueComparatorEEJSI_SI_lllPNSA_4pairIllEESJ_iEEEvDpT0_,"aw",@nobits
	.sectionflags	@""
	.align	16
	.zero		1024


//--------------------- .nv.shared._ZN6thrust24THRUST_300001_SM_1000_NS8cuda_cub4core6detail13_kernel_agentINS1_16__set_operations9InitAgentIN3cub18CUB_300001_SM_100013ScanTileStateIlLb1EEElEEJSA_lEEEvDpT0_ --------------------------
	.section	.nv.shared._ZN6thrust24THRUST_300001_SM_1000_NS8cuda_cub4core6detail13_kernel_agentINS1_16__set_operations9InitAgentIN3cub18CUB_300001_SM_100013ScanTileStateIlLb1EEElEEJSA_lEEEvDpT0_,"aw",@nobits
	.sectionflags	@""
	.align	16
	.zero		1024


//--------------------- .nv.shared._ZN6thrust24THRUST_300001_SM_1000_NS8cuda_cub4core6detail13_kernel_agentINS1_16__set_operations10SetOpAgentINS0_12zip_iteratorIN4cuda3std3__45tupleIJNS0_6detail15normal_iteratorINS0_10device_ptrIiEEEESG_EEEEESI_PNSB_IJiiEEESK_SI_SK_i15ValueComparatorNS5_21serial_set_differenceENSA_17integral_constantIbLb0EEEEEJSI_SI_SK_SK_iiSI_SK_SL_SM_PNSA_4pairIiiEEPmN3cub18CUB_300001_SM_100013ScanTileStateIiLb1EEEEEEvDpT0_ --------------------------
	.section	.nv.shared._ZN6thrust24THRUST_300001_SM_1000_NS8cuda_cub4core6detail13_kernel_agentINS1_16__set_operations10SetOpAgentINS0_12zip_iteratorIN4cuda3std3__45tupleIJNS0_6detail15normal_iteratorINS0_10device_ptrIiEEEESG_EEEEESI_PNSB_IJiiEEESK_SI_SK_i15ValueComparatorNS5_21serial_set_differenceENSA_17integral_constantIbLb0EEEEEJSI_SI_SK_SK_iiSI_SK_SL_SM_PNSA_4pairIiiEEPmN3cub18CUB_300001_SM_100013ScanTileStateIiLb1EEEEEEvDpT0_,"aw",@nobits
	.sectionflags	@""
	.align	16
	.zero		1024


//--------------------- .nv.shared._ZN6thrust24THRUST_300001_SM_1000_NS8cuda_cub4core6detail13_kernel_agentINS1_16__set_operations14PartitionAgentINS0_12zip_iteratorIN4cuda3std3__45tupleIJNS0_6detail15normal_iteratorINS0_10device_ptrIiEEEESG_EEEEESI_i15ValueComparatorEEJSI_SI_iiiPNSA_4pairIiiEESJ_iEEEvDpT0_ --------------------------
	.section	.nv.shared._ZN6thrust24THRUST_300001_SM_1000_NS8cuda_cub4core6detail13_kernel_agentINS1_16__set_operations14PartitionAgentINS0_12zip_iteratorIN4cuda3std3__45tupleIJNS0_6detail15normal_iteratorINS0_10device_ptrIiEEEESG_EEEEESI_i15ValueComparatorEEJSI_SI_iiiPNSA_4pairIiiEESJ_iEEEvDpT0_,"aw",@nobits
	.sectionflags	@""
	.align	16
	.zero		1024


//--------------------- .nv.shared._ZN6thrust24THRUST_300001_SM_1000_NS8cuda_cub4core6detail13_kernel_agentINS1_16__set_operations9InitAgentIN3cub18CUB_300001_SM_100013ScanTileStateIiLb1EEEiEEJSA_iEEEvDpT0_ --------------------------
	.section	.nv.shared._ZN6thrust24THRUST_300001_SM_1000_NS8cuda_cub4core6detail13_kernel_agentINS1_16__set_operations9InitAgentIN3cub18CUB_300001_SM_100013ScanTileStateIiLb1EEEiEEJSA_iEEEvDpT0_,"aw",@nobits
	.sectionflags	@""
	.align	16
	.zero		1024


//--------------------- .nv.constant0._ZN3cub18CUB_300001_SM_10006detail10radix_sort29DeviceRadixSortOnesweepKernelINS1_5radix10policy_hubIiNS0_8NullTypeEyE10Policy1000ELNS0_9SortOrderE0EiS6_yiiNS1_21identity_decomposer_tEEEvPT5_SC_PT3_PKSD_PT1_PKSH_PT2_PKSL_T4_iiT6_ --------------------------
	.section	.nv.constant0._ZN3cub18CUB_300001_SM_10006detail10radix_sort29DeviceRadixSortOnesweepKernelINS1_5radix10policy_hubIiNS0_8NullTypeEyE10Policy1000ELNS0_9SortOrderE0EiS6_yiiNS1_21identity_decomposer_tEEEvPT5_SC_PT3_PKSD_PT1_PKSH_PT2_PKSL_T4_iiT6_,"a",@progbits
	.sectionflags	@""
	.align	4
.nv.constant0._ZN3cub18CUB_300001_SM_10006detail10radix_sort29DeviceRadixSortOnesweepKernelINS1_5radix10policy_hubIiNS0_8NullTypeEyE10Policy1000ELNS0_9SortOrderE0EiS6_yiiNS1_21identity_decomposer_tEEEvPT5_SC_PT3_PKSD_PT1_PKSH_PT2_PKSL_T4_iiT6_:
	.zero		973


//--------------------- .nv.constant0._ZN3cub18CUB_300001_SM_10006detail10radix_sort33DeviceRadixSortExclusiveSumKernelINS1_5radix10policy_hubIiNS0_8NullTypeEyE10Policy1000EyEEvPT0_ --------------------------
	.section	.nv.constant0._ZN3cub18CUB_300001_SM_10006detail10radix_sort33DeviceRadixSortExclusiveSumKernelINS1_5radix10policy_hubIiNS0_8NullTypeEyE10Policy1000EyEEvPT0_,"a",@progbits
	.sectionflags	@""
	.align	4
.nv.constant0._ZN3cub18CUB_300001_SM_10006detail10radix_sort33DeviceRadixSortExclusiveSumKernelINS1_5radix10policy_hubIiNS0_8NullTypeEyE10Policy1000EyEEvPT0_:
	.zero		904


//--------------------- .nv.constant0._ZN3cub18CUB_300001_SM_10006detail10radix_sort30DeviceRadixSortHistogramKernelINS1_5radix10policy_hubIiNS0_8NullTypeEyE10Policy1000ELNS0_9SortOrderE0EiyNS1_21identity_decomposer_tEEEvPT2_PKT1_SB_iiT3_ --------------------------
	.section	.nv.constant0._ZN3cub18CUB_300001_SM_10006detail10radix_sort30DeviceRadixSortHistogramKernelINS1_5radix10policy_hubIiNS0_8NullTypeEyE10Policy1000ELNS0_9SortOrderE0EiyNS1_21identity_decomposer_tEEEvPT2_PKT1_SB_iiT3_,"a",@progbits
	.sectionflags	@""
	.align	4
.nv.constant0._ZN3cub18CUB_300001_SM_10006detail10radix_sort30DeviceRadixSortHistogramKernelINS1_5radix10policy_hubIiNS0_8NullTypeEyE10Policy1000ELNS0_9SortOrderE0EiyNS1_21identity_decomposer_tEEEvPT2_PKT1_SB_iiT3_:
	.zero		929


//--------------------- .nv.constant0._ZN3cub18CUB_300001_SM_10006detail10radix_sort31DeviceRadixSortSingleTileKernelINS1_5radix10policy_hubIiNS0_8NullTypeEyE10Policy1000ELNS0_9SortOrderE0EiS6_yNS1_21identity_decomposer_tEEEvPKT1_PSB_PKT2_PSF_T3_iiT4_ --------------------------
	.section	.nv.constant0._ZN3cub18CUB_300001_SM_10006detail10radix_sort31DeviceRadixSortSingleTileKernelINS1_5radix10policy_hubIiNS0_8NullTypeEyE10Policy1000ELNS0_9SortOrderE0EiS6_yNS1_21identity_decomposer_tEEEvPKT1_PSB_PKT2_PSF_T3_iiT4_,"a",@progbits
	.sectionflags	@""
	.align	4
.nv.constant0._ZN3cub18CUB_300001_SM_10006detail10radix_sort31DeviceRadixSortSingleTileKernelINS1_5radix10policy_hubIiNS0_8NullTypeEyE10Policy1000ELNS0_9SortOrderE0EiS6_yNS1_21identity_decomposer_tEEEvPKT1_PSB_PKT2_PSF_T3_iiT4_:
	.zero		945


//--------------------- .nv.constant0._ZN3cub18CUB_300001_SM_10006detail10radix_sort29DeviceRadixSortOnesweepKernelINS1_5radix10policy_hubIiiyE10Policy1000ELNS0_9SortOrderE0EiiyiiNS1_21identity_decomposer_tEEEvPT5_SB_PT3_PKSC_PT1_PKSG_PT2_PKSK_T4_iiT6_ --------------------------
	.section	.nv.constant0._ZN3cub18CUB_300001_SM_10006detail10radix_sort29DeviceRadixSortOnesweepKernelINS1_5radix10policy_hubIiiyE10Policy1000ELNS0_9SortOrderE0EiiyiiNS1_21identity_decomposer_tEEEvPT5_SB_PT3_PKSC_PT1_PKSG_PT2_PKSK_T4_iiT6_,"a",@progbits
	.sectionflags	@""
	.align	4
.nv.constant0._ZN3cub18CUB_300001_SM_10006detail10radix_sort29DeviceRadixSortOnesweepKernelINS1_5radix10policy_hubIiiyE10Policy1000ELNS0_9SortOrderE0EiiyiiNS1_21identity_decomposer_tEEEvPT5_SB_PT3_PKSC_PT1_PKSG_PT2_PKSK_T4_iiT6_:
	.zero		973


//--------------------- .nv.constant0._ZN3cub18CUB_300001_SM_10006detail10radix_sort33DeviceRadixSortExclusiveSumKernelINS1_5radix10policy_hubIiiyE10Policy1000EyEEvPT0_ --------------------------
	.section	.nv.constant0._ZN3cub18CUB_300001_SM_10006detail10radix_sort33DeviceRadixSortExclusiveSumKernelINS1_5radix10policy_hubIiiyE10Policy1000EyEEvPT0_,"a",@progbits
	.sectionflags	@""
	.align	4
.nv.constant0._ZN3cub18CUB_300001_SM_10006detail10radix_sort33DeviceRadixSortExclusiveSumKernelINS1_5radix10policy_hubIiiyE10Policy1000EyEEvPT0_:
	.zero		904


//--------------------- .nv.constant0._ZN3cub18CUB_300001_SM_10006detail10radix_sort30DeviceRadixSortHistogramKernelINS1_5radix10policy_hubIiiyE10Policy1000ELNS0_9SortOrderE0EiyNS1_21identity_decomposer_tEEEvPT2_PKT1_SA_iiT3_ --------------------------
	.section	.nv.constant0._ZN3cub18CUB_300001_SM_10006detail10radix_sort30DeviceRadixSortHistogramKernelINS1_5radix10policy_hubIiiyE10Policy1000ELNS0_9SortOrderE0EiyNS1_21identity_decomposer_tEEEvPT2_PKT1_SA_iiT3_,"a",@progbits
	.sectionflags	@""
	.align	4
.nv.constant0._ZN3cub18CUB_300001_SM_10006detail10radix_sort30DeviceRadixSortHistogramKernelINS1_5radix10policy_hubIiiyE10Policy1000ELNS0_9SortOrderE0EiyNS1_21identity_decomposer_tEEEvPT2_PKT1_SA_iiT3_:
	.zero		929


//--------------------- .nv.constant0._ZN3cub18CUB_300001_SM_10006detail10radix_sort31DeviceRadixSortSingleTileKernelINS1_5radix10policy_hubIiiyE10Policy1000ELNS0_9SortOrderE0EiiyNS1_21identity_decomposer_tEEEvPKT1_PSA_PKT2_PSE_T3_iiT4_ --------------------------
	.section	.nv.constant0._ZN3cub18CUB_300001_SM_10006detail10radix_sort31DeviceRadixSortSingleTileKernelINS1_5radix10policy_hubIiiyE10Policy1000ELNS0_9SortOrderE0EiiyNS1_21identity_decomposer_tEEEvPKT1_PSA_PKT2_PSE_T3_iiT4_,"a",@progbits
	.sectionflags	@""
	.align	4
.nv.constant0._ZN3cub18CUB_300001_SM_10006detail10radix_sort31DeviceRadixSortSingleTileKernelINS1_5radix10policy_hubIiiyE10Policy1000ELNS0_9SortOrderE0EiiyNS1_21identity_decomposer_tEEEvPKT1_PSA_PKT2_PSE_T3_iiT4_:
	.zero		945


//--------------------- .nv.constant0._ZN3cub18CUB_300001_SM_10006detail8for_each13static_kernelINS2_12policy_hub_t12policy_500_tEmN6thrust24THRUST_300001_SM_1000_NS8cuda_cub20__uninitialized_fill7functorINS7_10device_ptrIiEEiEEEEvT0_T1_ --------------------------
	.section	.nv.constant0._ZN3cub18CUB_300001_SM_10006detail8for_each13static_kernelINS2_12policy_hub_t12policy_500_tEmN6thrust24THRUST_300001_SM_1000_NS8cuda_cub20__uninitialized_fill7functorINS7_10device_ptrIiEEiEEEEvT0_T1_,"a",@progbits
	.sectionflags	@""
	.align	4
.nv.constant0._ZN3cub18CUB_300001_SM_10006detail8for_each13static_kernelINS2_12policy_hub_t12policy_500_tEmN6thrust24THRUST_300001_SM_1000_NS8cuda_cub20__uninitialized_fill7functorINS7_10device_ptrIiEEiEEEEvT0_T1_:
	.zero		920


//--------------------- .nv.constant0._ZN3cub18CUB_300001_SM_10006detail11EmptyKernelIvEEvv --------------------------
	.section	.nv.constant0._ZN3cub18CUB_300001_SM_10006detail11EmptyKernelIvEEvv,"a",@progbits
	.sectionflags	@""
	.align	4
.nv.constant0._ZN3cub18CUB_300001_SM_10006detail11EmptyKernelIvEEvv:
	.zero		896


//--------------------- .nv.constant0._ZN6thrust24THRUST_300001_SM_1000_NS8cuda_cub4core6detail13_kernel_agentINS1_16__set_operations10SetOpAgentINS0_12zip_iteratorIN4cuda3std3__45tupleIJNS0_6detail15normal_iteratorINS0_10device_ptrIiEEEESG_EEEEESI_PNSB_IJiiEEESK_SI_SK_l15ValueComparatorNS5_21serial_set_differenceENSA_17integral_constantIbLb0EEEEEJSI_SI_SK_SK_llSI_SK_SL_SM_PNSA_4pairIllEEPmN3cub18CUB_300001_SM_100013ScanTileStateIlLb1EEEEEEvDpT0_ --------------------------
	.section	.nv.constant0._ZN6thrust24THRUST_300001_SM_1000_NS8cuda_cub4core6detail13_kernel_agentINS1_16__set_operations10SetOpAgentINS0_12zip_iteratorIN4cuda3std3__45tupleIJNS0_6detail15normal_iteratorINS0_10device_ptrIiEEEESG_EEEEESI_PNSB_IJiiEEESK_SI_SK_l15ValueComparatorNS5_21serial_set_differenceENSA_17integral_constantIbLb0EEEEEJSI_SI_SK_SK_llSI_SK_SL_SM_PNSA_4pairIllEEPmN3cub18CUB_300001_SM_100013ScanTileStateIlLb1EEEEEEvDpT0_,"a",@progbits
	.sectionflags	@""
	.align	4
.nv.constant0._ZN6thrust24THRUST_300001_SM_1000_NS8cuda_cub4core6detail13_kernel_agentINS1_16__set_operations10SetOpAgentINS0_12zip_iteratorIN4cuda3std3__45tupleIJNS0_6detail15normal_iteratorINS0_10device_ptrIiEEEESG_EEEEESI_PNSB_IJiiEEESK_SI_SK_l15ValueComparatorNS5_21serial_set_differenceENSA_17integral_constantIbLb0EEEEEJSI_SI_SK_SK_llSI_SK_SL_SM_PNSA_4pairIllEEPmN3cub18CUB_300001_SM_100013ScanTileStateIlLb1EEEEEEvDpT0_:
	.zero		1016


//--------------------- .nv.constant0._ZN6thrust24THRUST_300001_SM_1000_NS8cuda_cub4core6detail13_kernel_agentINS1_16__set_operations14PartitionAgentINS0_12zip_iteratorIN4cuda3std3__45tupleIJNS0_6detail15normal_iteratorINS0_10device_ptrIiEEEESG_EEEEESI_l15ValueComparatorEEJSI_SI_lllPNSA_4pairIllEESJ_iEEEvDpT0_ --------------------------
	.section	.nv.constant0._ZN6thrust24THRUST_300001_SM_1000_NS8cuda_cub4core6detail13_kernel_agentINS1_16__set_operations14PartitionAgentINS0_12zip_iteratorIN4cuda3std3__45tupleIJNS0_6detail15normal_iteratorINS0_10device_ptrIiEEEESG_EEEEESI_l15ValueComparatorEEJSI_SI_lllPNSA_4pairIllEESJ_iEEEvDpT0_,"a",@progbits
	.sectionflags	@""
	.align	4
.nv.constant0._ZN6thrust24THRUST_300001_SM_1000_NS8cuda_cub4core6detail13_kernel_agentINS1_16__set_operations14PartitionAgentINS0_12zip_iteratorIN4cuda3std3__45tupleIJNS0_6detail15normal_iteratorINS0_10device_ptrIiEEEESG_EEEEESI_l15ValueComparatorEEJSI_SI_lllPNSA_4pairIllEESJ_iEEEvDpT0_:
	.zero		968


//--------------------- .nv.constant0._ZN6thrust24THRUST_300001_SM_1000_NS8cuda_cub4core6detail13_kernel_agentINS1_16__set_operations9InitAgentIN3cub18CUB_300001_SM_100013ScanTileStateIlLb1EEElEEJSA_lEEEvDpT0_ --------------------------
	.section	.nv.constant0._ZN6thrust24THRUST_300001_SM_1000_NS8cuda_cub4core6detail13_kernel_agentINS1_16__set_operations9InitAgentIN3cub18CUB_300001_SM_100013ScanTileStateIlLb1EEElEEJSA_lEEEvDpT0_,"a",@progbits
	.sectionflags	@""
	.align	4
.nv.constant0._ZN6thrust24THRUST_300001_SM_1000_NS8cuda_cub4core6detail13_kernel_agentINS1_16__set_operations9InitAgentIN3cub18CUB_300001_SM_100013ScanTileStateIlLb1EEElEEJSA_lEEEvDpT0_:
	.zero		912


//--------------------- .nv.constant0._ZN6thrust24THRUST_300001_SM_1000_NS8cuda_cub4core6detail13_kernel_agentINS1_16__set_operations10SetOpAgentINS0_12zip_iteratorIN4cuda3std3__45tupleIJNS0_6detail15normal_iteratorINS0_10device_ptrIiEEEESG_EEEEESI_PNSB_IJiiEEESK_SI_SK_i15ValueComparatorNS5_21serial_set_differenceENSA_17integral_constantIbLb0EEEEEJSI_SI_SK_SK_iiSI_SK_SL_SM_PNSA_4pairIiiEEPmN3cub18CUB_300001_SM_100013ScanTileStateIiLb1EEEEEEvDpT0_ --------------------------
	.section	.nv.constant0._ZN6thrust24THRUST_300001_SM_1000_NS8cuda_cub4core6detail13_kernel_agentINS1_16__set_operations10SetOpAgentINS0_12zip_iteratorIN4cuda3std3__45tupleIJNS0_6detail15normal_iteratorINS0_10device_ptrIiEEEESG_EEEEESI_PNSB_IJiiEEESK_SI_SK_i15ValueComparatorNS5_21serial_set_differenceENSA_17integral_constantIbLb0EEEEEJSI_SI_SK_SK_iiSI_SK_SL_SM_PNSA_4pairIiiEEPmN3cub18CUB_300001_SM_100013ScanTileStateIiLb1EEEEEEvDpT0_,"a",@progbits
	.sectionflags	@""
	.align	4
.nv.constant0._ZN6thrust24THRUST_300001_SM_1000_NS8cuda_cub4core6detail13_kernel_agentINS1_16__set_operations10SetOpAgentINS0_12zip_iteratorIN4cuda3std3__45tupleIJNS0_6detail15normal_iteratorINS0_10device_ptrIiEEEESG_EEEEESI_PNSB_IJiiEEESK_SI_SK_i15ValueComparatorNS5_21serial_set_differenceENSA_17integral_constantIbLb0EEEEEJSI_SI_SK_SK_iiSI_SK_SL_SM_PNSA_4pairIiiEEPmN3cub18CUB_300001_SM_100013ScanTileStateIiLb1EEEEEEvDpT0_:
	.zero		1008


//--------------------- .nv.constant0._ZN6thrust24THRUST_300001_SM_1000_NS8cuda_cub4core6detail13_kernel_agentINS1_16__set_operations14PartitionAgentINS0_12zip_iteratorIN4cuda3std3__45tupleIJNS0_6detail15normal_iteratorINS0_10device_ptrIiEEEESG_EEEEESI_i15ValueComparatorEEJSI_SI_iiiPNSA_4pairIiiEESJ_iEEEvDpT0_ --------------------------
	.section	.nv.constant0._ZN6thrust24THRUST_300001_SM_1000_NS8cuda_cub4core6detail13_kernel_agentINS1_16__set_operations14PartitionAgentINS0_12zip_iteratorIN4cuda3std3__45tupleIJNS0_6detail15normal_iteratorINS0_10device_ptrIiEEEESG_EEEEESI_i15ValueComparatorEEJSI_SI_iiiPNSA_4pairIiiEESJ_iEEEvDpT0_,"a",@progbits
	.sectionflags	@""
	.align	4
.nv.constant0._ZN6thrust24THRUST_300001_SM_1000_NS8cuda_cub4core6detail13_kernel_agentINS1_16__set_operations14PartitionAgentINS0_12zip_iteratorIN4cuda3std3__45tupleIJNS0_6detail15normal_iteratorINS0_10device_ptrIiEEEESG_EEEEESI_i15ValueComparatorEEJSI_SI_iiiPNSA_4pairIiiEESJ_iEEEvDpT0_:
	.zero		960


//--------------------- .nv.constant0._ZN6thrust24THRUST_300001_SM_1000_NS8cuda_cub4core6detail13_kernel_agentINS1_16__set_operations9InitAgentIN3cub18CUB_300001_SM_100013ScanTileStateIiLb1EEEiEEJSA_iEEEvDpT0_ --------------------------
	.section	.nv.constant0._ZN6thrust24THRUST_300001_SM_1000_NS8cuda_cub4core6detail13_kernel_agentINS1_16__set_operations9InitAgentIN3cub18CUB_300001_SM_100013ScanTileStateIiLb1EEEiEEJSA_iEEEvDpT0_,"a",@progbits
	.sectionflags	@""
	.align	4
.nv.constant0._ZN6thrust24THRUST_300001_SM_1000_NS8cuda_cub4core6detail13_kernel_agentINS1_16__set_operations9InitAgentIN3cub18CUB_300001_SM_100013ScanTileStateIiLb1EEEiEEJSA_iEEEvDpT0_:
	.zero		908


//--------------------- SYMBOLS --------------------------

	.type		.nv.reservedSmem.offset0,@object
	.size		.nv.reservedSmem.offset0,0x4
	.type		.nv.reservedSmem.cap,@object
	.size		.nv.reservedSmem.cap,0x4
